//
// Generated by NVIDIA NVVM Compiler
//
// Compiler Build ID: CL-36424714
// Cuda compilation tools, release 13.0, V13.0.88
// Based on NVVM 20.0.0
//

.version 9.0
.target sm_100
.address_size 64

	// .globl	_Z12init_indicesPii
// _ZZN3cub18CUB_300001_SM_10006detail10radix_sort30DeviceSegmentedRadixSortKernelINS1_5radix10policy_hubIfiiE10Policy1000ELb0ELNS0_9SortOrderE1EfiPiS9_iNS1_21identity_decomposer_tEEEvPKT2_PSB_PKT3_PSF_T4_T5_iiiT7_E12temp_storage has been demoted
// _ZZN3cub18CUB_300001_SM_10006detail10radix_sort30DeviceSegmentedRadixSortKernelINS1_5radix10policy_hubIfiiE10Policy1000ELb1ELNS0_9SortOrderE1EfiPiS9_iNS1_21identity_decomposer_tEEEvPKT2_PSB_PKT3_PSF_T4_T5_iiiT7_E12temp_storage has been demoted
.global .align 1 .b8 _ZN34_INTERNAL_1f0281e1_4_k_cu_06f5d5284cuda3std3__45__cpo5beginE[1];
.global .align 1 .b8 _ZN34_INTERNAL_1f0281e1_4_k_cu_06f5d5284cuda3std3__45__cpo3endE[1];
.global .align 1 .b8 _ZN34_INTERNAL_1f0281e1_4_k_cu_06f5d5284cuda3std3__45__cpo6cbeginE[1];
.global .align 1 .b8 _ZN34_INTERNAL_1f0281e1_4_k_cu_06f5d5284cuda3std3__45__cpo4cendE[1];
.global .align 1 .b8 _ZN34_INTERNAL_1f0281e1_4_k_cu_06f5d5284cuda3std3__45__cpo6rbeginE[1];
.global .align 1 .b8 _ZN34_INTERNAL_1f0281e1_4_k_cu_06f5d5284cuda3std3__45__cpo4rendE[1];
.global .align 1 .b8 _ZN34_INTERNAL_1f0281e1_4_k_cu_06f5d5284cuda3std3__45__cpo7crbeginE[1];
.global .align 1 .b8 _ZN34_INTERNAL_1f0281e1_4_k_cu_06f5d5284cuda3std3__45__cpo5crendE[1];
.global .align 1 .b8 _ZN34_INTERNAL_1f0281e1_4_k_cu_06f5d5284cuda3std3__436_GLOBAL__N__1f0281e1_4_k_cu_06f5d5286ignoreE[1];
.global .align 1 .b8 _ZN34_INTERNAL_1f0281e1_4_k_cu_06f5d5284cuda3std3__419piecewise_constructE[1];
.global .align 1 .b8 _ZN34_INTERNAL_1f0281e1_4_k_cu_06f5d5284cuda3std3__48in_placeE[1];
.global .align 1 .b8 _ZN34_INTERNAL_1f0281e1_4_k_cu_06f5d5284cuda3std3__420unreachable_sentinelE[1];
.global .align 1 .b8 _ZN34_INTERNAL_1f0281e1_4_k_cu_06f5d5284cuda3std3__47nulloptE[1];
.global .align 1 .b8 _ZN34_INTERNAL_1f0281e1_4_k_cu_06f5d5284cuda3std3__48unexpectE[1];
.global .align 1 .b8 _ZN34_INTERNAL_1f0281e1_4_k_cu_06f5d5284cuda3std6ranges3__45__cpo4swapE[1];
.global .align 1 .b8 _ZN34_INTERNAL_1f0281e1_4_k_cu_06f5d5284cuda3std6ranges3__45__cpo9iter_moveE[1];
.global .align 1 .b8 _ZN34_INTERNAL_1f0281e1_4_k_cu_06f5d5284cuda3std6ranges3__45__cpo5beginE[1];
.global .align 1 .b8 _ZN34_INTERNAL_1f0281e1_4_k_cu_06f5d5284cuda3std6ranges3__45__cpo3endE[1];
.global .align 1 .b8 _ZN34_INTERNAL_1f0281e1_4_k_cu_06f5d5284cuda3std6ranges3__45__cpo6cbeginE[1];
.global .align 1 .b8 _ZN34_INTERNAL_1f0281e1_4_k_cu_06f5d5284cuda3std6ranges3__45__cpo4cendE[1];
.global .align 1 .b8 _ZN34_INTERNAL_1f0281e1_4_k_cu_06f5d5284cuda3std6ranges3__45__cpo7advanceE[1];
.global .align 1 .b8 _ZN34_INTERNAL_1f0281e1_4_k_cu_06f5d5284cuda3std6ranges3__45__cpo9iter_swapE[1];
.global .align 1 .b8 _ZN34_INTERNAL_1f0281e1_4_k_cu_06f5d5284cuda3std6ranges3__45__cpo4nextE[1];
.global .align 1 .b8 _ZN34_INTERNAL_1f0281e1_4_k_cu_06f5d5284cuda3std6ranges3__45__cpo4prevE[1];
.global .align 1 .b8 _ZN34_INTERNAL_1f0281e1_4_k_cu_06f5d5284cuda3std6ranges3__45__cpo4dataE[1];
.global .align 1 .b8 _ZN34_INTERNAL_1f0281e1_4_k_cu_06f5d5284cuda3std6ranges3__45__cpo5cdataE[1];
.global .align 1 .b8 _ZN34_INTERNAL_1f0281e1_4_k_cu_06f5d5284cuda3std6ranges3__45__cpo4sizeE[1];
.global .align 1 .b8 _ZN34_INTERNAL_1f0281e1_4_k_cu_06f5d5284cuda3std6ranges3__45__cpo5ssizeE[1];
.global .align 1 .b8 _ZN34_INTERNAL_1f0281e1_4_k_cu_06f5d5284cuda3std6ranges3__45__cpo8distanceE[1];
.global .align 1 .b8 _ZN34_INTERNAL_1f0281e1_4_k_cu_06f5d5286thrust24THRUST_300001_SM_1000_NS6system6detail10sequential3seqE[1];
.global .align 1 .b8 _ZN34_INTERNAL_1f0281e1_4_k_cu_06f5d5286thrust24THRUST_300001_SM_1000_NS12placeholders2_1E[1];
.global .align 1 .b8 _ZN34_INTERNAL_1f0281e1_4_k_cu_06f5d5286thrust24THRUST_300001_SM_1000_NS12placeholders2_2E[1];
.global .align 1 .b8 _ZN34_INTERNAL_1f0281e1_4_k_cu_06f5d5286thrust24THRUST_300001_SM_1000_NS12placeholders2_3E[1];
.global .align 1 .b8 _ZN34_INTERNAL_1f0281e1_4_k_cu_06f5d5286thrust24THRUST_300001_SM_1000_NS12placeholders2_4E[1];
.global .align 1 .b8 _ZN34_INTERNAL_1f0281e1_4_k_cu_06f5d5286thrust24THRUST_300001_SM_1000_NS12placeholders2_5E[1];
.global .align 1 .b8 _ZN34_INTERNAL_1f0281e1_4_k_cu_06f5d5286thrust24THRUST_300001_SM_1000_NS12placeholders2_6E[1];
.global .align 1 .b8 _ZN34_INTERNAL_1f0281e1_4_k_cu_06f5d5286thrust24THRUST_300001_SM_1000_NS12placeholders2_7E[1];
.global .align 1 .b8 _ZN34_INTERNAL_1f0281e1_4_k_cu_06f5d5286thrust24THRUST_300001_SM_1000_NS12placeholders2_8E[1];
.global .align 1 .b8 _ZN34_INTERNAL_1f0281e1_4_k_cu_06f5d5286thrust24THRUST_300001_SM_1000_NS12placeholders2_9E[1];
.global .align 1 .b8 _ZN34_INTERNAL_1f0281e1_4_k_cu_06f5d5286thrust24THRUST_300001_SM_1000_NS12placeholders3_10E[1];

.visible .entry _Z12init_indicesPii(
	.param .u64 .ptr .align 1 _Z12init_indicesPii_param_0,
	.param .u32 _Z12init_indicesPii_param_1
)
{
	.reg .pred 	%p<2>;
	.reg .b32 	%r<6>;
	.reg .b64 	%rd<5>;

	ld.param.u64 	%rd1, [_Z12init_indicesPii_param_0];
	ld.param.u32 	%r2, [_Z12init_indicesPii_param_1];
	mov.u32 	%r3, %ctaid.x;
	mov.u32 	%r4, %ntid.x;
	mov.u32 	%r5, %tid.x;
	mad.lo.s32 	%r1, %r3, %r4, %r5;
	setp.ge.s32 	%p1, %r1, %r2;
	@%p1 bra 	$L__BB0_2;
	cvta.to.global.u64 	%rd2, %rd1;
	mul.wide.s32 	%rd3, %r1, 4;
	add.s64 	%rd4, %rd2, %rd3;
	st.global.u32 	[%rd4], %r1;
$L__BB0_2:
	ret;

}
	// .globl	_ZN3cub18CUB_300001_SM_10006detail11EmptyKernelIvEEvv
.visible .entry _ZN3cub18CUB_300001_SM_10006detail11EmptyKernelIvEEvv()
{


	ret;

}
	// .globl	_ZN3cub18CUB_300001_SM_10006detail10radix_sort30DeviceSegmentedRadixSortKernelINS1_5radix10policy_hubIfiiE10Policy1000ELb0ELNS0_9SortOrderE1EfiPiS9_iNS1_21identity_decomposer_tEEEvPKT2_PSB_PKT3_PSF_T4_T5_iiiT7_
.visible .entry _ZN3cub18CUB_300001_SM_10006detail10radix_sort30DeviceSegmentedRadixSortKernelINS1_5radix10policy_hubIfiiE10Policy1000ELb0ELNS0_9SortOrderE1EfiPiS9_iNS1_21identity_decomposer_tEEEvPKT2_PSB_PKT3_PSF_T4_T5_iiiT7_(
	.param .u64 .ptr .align 1 _ZN3cub18CUB_300001_SM_10006detail10radix_sort30DeviceSegmentedRadixSortKernelINS1_5radix10policy_hubIfiiE10Policy1000ELb0ELNS0_9SortOrderE1EfiPiS9_iNS1_21identity_decomposer_tEEEvPKT2_PSB_PKT3_PSF_T4_T5_iiiT7__param_0,
	.param .u64 .ptr .align 1 _ZN3cub18CUB_300001_SM_10006detail10radix_sort30DeviceSegmentedRadixSortKernelINS1_5radix10policy_hubIfiiE10Policy1000ELb0ELNS0_9SortOrderE1EfiPiS9_iNS1_21identity_decomposer_tEEEvPKT2_PSB_PKT3_PSF_T4_T5_iiiT7__param_1,
	.param .u64 .ptr .align 1 _ZN3cub18CUB_300001_SM_10006detail10radix_sort30DeviceSegmentedRadixSortKernelINS1_5radix10policy_hubIfiiE10Policy1000ELb0ELNS0_9SortOrderE1EfiPiS9_iNS1_21identity_decomposer_tEEEvPKT2_PSB_PKT3_PSF_T4_T5_iiiT7__param_2,
	.param .u64 .ptr .align 1 _ZN3cub18CUB_300001_SM_10006detail10radix_sort30DeviceSegmentedRadixSortKernelINS1_5radix10policy_hubIfiiE10Policy1000ELb0ELNS0_9SortOrderE1EfiPiS9_iNS1_21identity_decomposer_tEEEvPKT2_PSB_PKT3_PSF_T4_T5_iiiT7__param_3,
	.param .u64 .ptr .align 1 _ZN3cub18CUB_300001_SM_10006detail10radix_sort30DeviceSegmentedRadixSortKernelINS1_5radix10policy_hubIfiiE10Policy1000ELb0ELNS0_9SortOrderE1EfiPiS9_iNS1_21identity_decomposer_tEEEvPKT2_PSB_PKT3_PSF_T4_T5_iiiT7__param_4,
	.param .u64 .ptr .align 1 _ZN3cub18CUB_300001_SM_10006detail10radix_sort30DeviceSegmentedRadixSortKernelINS1_5radix10policy_hubIfiiE10Policy1000ELb0ELNS0_9SortOrderE1EfiPiS9_iNS1_21identity_decomposer_tEEEvPKT2_PSB_PKT3_PSF_T4_T5_iiiT7__param_5,
	.param .u32 _ZN3cub18CUB_300001_SM_10006detail10radix_sort30DeviceSegmentedRadixSortKernelINS1_5radix10policy_hubIfiiE10Policy1000ELb0ELNS0_9SortOrderE1EfiPiS9_iNS1_21identity_decomposer_tEEEvPKT2_PSB_PKT3_PSF_T4_T5_iiiT7__param_6,
	.param .u32 _ZN3cub18CUB_300001_SM_10006detail10radix_sort30DeviceSegmentedRadixSortKernelINS1_5radix10policy_hubIfiiE10Policy1000ELb0ELNS0_9SortOrderE1EfiPiS9_iNS1_21identity_decomposer_tEEEvPKT2_PSB_PKT3_PSF_T4_T5_iiiT7__param_7,
	.param .u32 _ZN3cub18CUB_300001_SM_10006detail10radix_sort30DeviceSegmentedRadixSortKernelINS1_5radix10policy_hubIfiiE10Policy1000ELb0ELNS0_9SortOrderE1EfiPiS9_iNS1_21identity_decomposer_tEEEvPKT2_PSB_PKT3_PSF_T4_T5_iiiT7__param_8,
	.param .align 1 .b8 _ZN3cub18CUB_300001_SM_10006detail10radix_sort30DeviceSegmentedRadixSortKernelINS1_5radix10policy_hubIfiiE10Policy1000ELb0ELNS0_9SortOrderE1EfiPiS9_iNS1_21identity_decomposer_tEEEvPKT2_PSB_PKT3_PSF_T4_T5_iiiT7__param_9[1]
)
.maxntid 192
{
	.reg .pred 	%p<860>;
	.reg .b16 	%rs<323>;
	.reg .b32 	%r<5405>;
	.reg .b64 	%rd<342>;
	// demoted variable
	.shared .align 16 .b8 _ZZN3cub18CUB_300001_SM_10006detail10radix_sort30DeviceSegmentedRadixSortKernelINS1_5radix10policy_hubIfiiE10Policy1000ELb0ELNS0_9SortOrderE1EfiPiS9_iNS1_21identity_decomposer_tEEEvPKT2_PSB_PKT3_PSF_T4_T5_iiiT7_E12temp_storage[30208];
	ld.param.u64 	%rd23, [_ZN3cub18CUB_300001_SM_10006detail10radix_sort30DeviceSegmentedRadixSortKernelINS1_5radix10policy_hubIfiiE10Policy1000ELb0ELNS0_9SortOrderE1EfiPiS9_iNS1_21identity_decomposer_tEEEvPKT2_PSB_PKT3_PSF_T4_T5_iiiT7__param_0];
	ld.param.u64 	%rd24, [_ZN3cub18CUB_300001_SM_10006detail10radix_sort30DeviceSegmentedRadixSortKernelINS1_5radix10policy_hubIfiiE10Policy1000ELb0ELNS0_9SortOrderE1EfiPiS9_iNS1_21identity_decomposer_tEEEvPKT2_PSB_PKT3_PSF_T4_T5_iiiT7__param_1];
	ld.param.u64 	%rd25, [_ZN3cub18CUB_300001_SM_10006detail10radix_sort30DeviceSegmentedRadixSortKernelINS1_5radix10policy_hubIfiiE10Policy1000ELb0ELNS0_9SortOrderE1EfiPiS9_iNS1_21identity_decomposer_tEEEvPKT2_PSB_PKT3_PSF_T4_T5_iiiT7__param_2];
	ld.param.u64 	%rd26, [_ZN3cub18CUB_300001_SM_10006detail10radix_sort30DeviceSegmentedRadixSortKernelINS1_5radix10policy_hubIfiiE10Policy1000ELb0ELNS0_9SortOrderE1EfiPiS9_iNS1_21identity_decomposer_tEEEvPKT2_PSB_PKT3_PSF_T4_T5_iiiT7__param_3];
	ld.param.u64 	%rd27, [_ZN3cub18CUB_300001_SM_10006detail10radix_sort30DeviceSegmentedRadixSortKernelINS1_5radix10policy_hubIfiiE10Policy1000ELb0ELNS0_9SortOrderE1EfiPiS9_iNS1_21identity_decomposer_tEEEvPKT2_PSB_PKT3_PSF_T4_T5_iiiT7__param_4];
	ld.param.u64 	%rd28, [_ZN3cub18CUB_300001_SM_10006detail10radix_sort30DeviceSegmentedRadixSortKernelINS1_5radix10policy_hubIfiiE10Policy1000ELb0ELNS0_9SortOrderE1EfiPiS9_iNS1_21identity_decomposer_tEEEvPKT2_PSB_PKT3_PSF_T4_T5_iiiT7__param_5];
	ld.param.u32 	%r1056, [_ZN3cub18CUB_300001_SM_10006detail10radix_sort30DeviceSegmentedRadixSortKernelINS1_5radix10policy_hubIfiiE10Policy1000ELb0ELNS0_9SortOrderE1EfiPiS9_iNS1_21identity_decomposer_tEEEvPKT2_PSB_PKT3_PSF_T4_T5_iiiT7__param_7];
	ld.param.u32 	%r1057, [_ZN3cub18CUB_300001_SM_10006detail10radix_sort30DeviceSegmentedRadixSortKernelINS1_5radix10policy_hubIfiiE10Policy1000ELb0ELNS0_9SortOrderE1EfiPiS9_iNS1_21identity_decomposer_tEEEvPKT2_PSB_PKT3_PSF_T4_T5_iiiT7__param_8];
	cvta.to.global.u64 	%rd1, %rd23;
	cvta.to.global.u64 	%rd2, %rd26;
	cvta.to.global.u64 	%rd3, %rd25;
	cvta.to.global.u64 	%rd4, %rd24;
	cvta.to.global.u64 	%rd29, %rd28;
	cvta.to.global.u64 	%rd30, %rd27;
	mov.u32 	%r1058, %ctaid.x;
	mul.wide.u32 	%rd31, %r1058, 4;
	add.s64 	%rd32, %rd30, %rd31;
	ld.global.u32 	%r5322, [%rd32];
	add.s64 	%rd33, %rd29, %rd31;
	ld.global.u32 	%r2, [%rd33];
	sub.s32 	%r5323, %r2, %r5322;
	setp.lt.s32 	%p1, %r5323, 1;
	@%p1 bra 	$L__BB2_709;
	mov.u32 	%r4, %tid.x;
	cvt.u64.u32 	%rd5, %r4;
	shl.b32 	%r1060, %r4, 2;
	mov.u32 	%r1061, _ZZN3cub18CUB_300001_SM_10006detail10radix_sort30DeviceSegmentedRadixSortKernelINS1_5radix10policy_hubIfiiE10Policy1000ELb0ELNS0_9SortOrderE1EfiPiS9_iNS1_21identity_decomposer_tEEEvPKT2_PSB_PKT3_PSF_T4_T5_iiiT7_E12temp_storage;
	add.s32 	%r5, %r1061, %r1060;
	mov.b32 	%r5195, 0;
	st.shared.u32 	[%r5], %r5195;
	st.shared.u32 	[%r5+768], %r5195;
	st.shared.u32 	[%r5+1536], %r5195;
	st.shared.u32 	[%r5+2304], %r5195;
	st.shared.u32 	[%r5+3072], %r5195;
	st.shared.u32 	[%r5+3840], %r5195;
	st.shared.u32 	[%r5+4608], %r5195;
	st.shared.u32 	[%r5+5376], %r5195;
	st.shared.u32 	[%r5+6144], %r5195;
	st.shared.u32 	[%r5+6912], %r5195;
	st.shared.u32 	[%r5+7680], %r5195;
	st.shared.u32 	[%r5+8448], %r5195;
	st.shared.u32 	[%r5+9216], %r5195;
	st.shared.u32 	[%r5+9984], %r5195;
	st.shared.u32 	[%r5+10752], %r5195;
	st.shared.u32 	[%r5+11520], %r5195;
	setp.lt.u32 	%p2, %r5323, 44928;
	mov.u32 	%r5196, %r5195;
	mov.u32 	%r5197, %r5195;
	mov.u32 	%r5198, %r5195;
	mov.u32 	%r5191, %r5195;
	mov.u32 	%r5192, %r5195;
	mov.u32 	%r5193, %r5195;
	mov.u32 	%r5194, %r5195;
	mov.u32 	%r5166, %r5195;
	mov.u32 	%r5167, %r5195;
	mov.u32 	%r5168, %r5195;
	mov.u32 	%r5169, %r5195;
	mov.u32 	%r5170, %r5322;
	@%p2 bra 	$L__BB2_12;
	shr.u32 	%r1063, %r4, 5;
	mad.lo.s32 	%r6, %r1063, 768, %r1061;
	add.s64 	%rd6, %rd1, 14592;
	mov.b32 	%r5195, 0;
	mov.u32 	%r5170, %r5322;
$L__BB2_3:
	sub.s32 	%r5184, %r2, %r5170;
	mov.b32 	%r5185, 0;
$L__BB2_4:
	cvt.s64.s32 	%rd34, %r5170;
	add.s64 	%rd35, %rd5, %rd34;
	shl.b64 	%rd36, %rd35, 2;
	add.s64 	%rd37, %rd6, %rd36;
	ld.global.u32 	%r1186, [%rd37+-14592];
	ld.global.u32 	%r1187, [%rd37+-13824];
	ld.global.u32 	%r1188, [%rd37+-13056];
	ld.global.u32 	%r1189, [%rd37+-12288];
	ld.global.u32 	%r1190, [%rd37+-11520];
	ld.global.u32 	%r1191, [%rd37+-10752];
	ld.global.u32 	%r1192, [%rd37+-9984];
	ld.global.u32 	%r1193, [%rd37+-9216];
	ld.global.u32 	%r1194, [%rd37+-8448];
	ld.global.u32 	%r1195, [%rd37+-7680];
	ld.global.u32 	%r1196, [%rd37+-6912];
	ld.global.u32 	%r1197, [%rd37+-6144];
	ld.global.u32 	%r1198, [%rd37+-5376];
	ld.global.u32 	%r1199, [%rd37+-4608];
	ld.global.u32 	%r1200, [%rd37+-3840];
	ld.global.u32 	%r1201, [%rd37+-3072];
	ld.global.u32 	%r1202, [%rd37+-2304];
	ld.global.u32 	%r1203, [%rd37+-1536];
	ld.global.u32 	%r1204, [%rd37+-768];
	ld.global.u32 	%r1205, [%rd37];
	ld.global.u32 	%r1206, [%rd37+768];
	ld.global.u32 	%r1207, [%rd37+1536];
	ld.global.u32 	%r1208, [%rd37+2304];
	ld.global.u32 	%r1209, [%rd37+3072];
	ld.global.u32 	%r1210, [%rd37+3840];
	ld.global.u32 	%r1211, [%rd37+4608];
	ld.global.u32 	%r1212, [%rd37+5376];
	ld.global.u32 	%r1213, [%rd37+6144];
	ld.global.u32 	%r1214, [%rd37+6912];
	ld.global.u32 	%r1215, [%rd37+7680];
	ld.global.u32 	%r1216, [%rd37+8448];
	ld.global.u32 	%r1217, [%rd37+9216];
	ld.global.u32 	%r1218, [%rd37+9984];
	ld.global.u32 	%r1219, [%rd37+10752];
	ld.global.u32 	%r1220, [%rd37+11520];
	ld.global.u32 	%r1221, [%rd37+12288];
	ld.global.u32 	%r1222, [%rd37+13056];
	ld.global.u32 	%r1223, [%rd37+13824];
	ld.global.u32 	%r1224, [%rd37+14592];
	bar.sync 	0;
	setp.gt.s32 	%p3, %r1186, -1;
	selp.b32 	%r1225, -2147483648, -1, %p3;
	xor.b32  	%r1226, %r1225, %r1186;
	setp.eq.s32 	%p4, %r1226, 2147483647;
	selp.b32 	%r1067, -2147483648, %r1226, %p4;
	// begin inline asm
	shr.b32 %r1066, %r1067, %r1056;
	// end inline asm
	mov.b32 	%r1070, 0;
	// begin inline asm
	bmsk.clamp.b32 %r1069, %r1070, %r1057;
	// end inline asm
	and.b32  	%r1227, %r1069, %r1066;
	and.b32  	%r1228, %r1227, 3;
	shr.u32 	%r1229, %r1227, 2;
	mad.lo.s32 	%r1230, %r1229, 768, %r5;
	add.s32 	%r1231, %r1230, %r1228;
	ld.shared.u8 	%rs79, [%r1231];
	add.s16 	%rs80, %rs79, 1;
	st.shared.u8 	[%r1231], %rs80;
	setp.gt.s32 	%p5, %r1187, -1;
	selp.b32 	%r1232, -2147483648, -1, %p5;
	xor.b32  	%r1233, %r1232, %r1187;
	setp.eq.s32 	%p6, %r1233, 2147483647;
	selp.b32 	%r1073, -2147483648, %r1233, %p6;
	// begin inline asm
	shr.b32 %r1072, %r1073, %r1056;
	// end inline asm
	and.b32  	%r1234, %r1069, %r1072;
	and.b32  	%r1235, %r1234, 3;
	shr.u32 	%r1236, %r1234, 2;
	mad.lo.s32 	%r1237, %r1236, 768, %r5;
	add.s32 	%r1238, %r1237, %r1235;
	ld.shared.u8 	%rs81, [%r1238];
	add.s16 	%rs82, %rs81, 1;
	st.shared.u8 	[%r1238], %rs82;
	setp.gt.s32 	%p7, %r1188, -1;
	selp.b32 	%r1239, -2147483648, -1, %p7;
	xor.b32  	%r1240, %r1239, %r1188;
	setp.eq.s32 	%p8, %r1240, 2147483647;
	selp.b32 	%r1076, -2147483648, %r1240, %p8;
	// begin inline asm
	shr.b32 %r1075, %r1076, %r1056;
	// end inline asm
	and.b32  	%r1241, %r1069, %r1075;
	and.b32  	%r1242, %r1241, 3;
	shr.u32 	%r1243, %r1241, 2;
	mad.lo.s32 	%r1244, %r1243, 768, %r5;
	add.s32 	%r1245, %r1244, %r1242;
	ld.shared.u8 	%rs83, [%r1245];
	add.s16 	%rs84, %rs83, 1;
	st.shared.u8 	[%r1245], %rs84;
	setp.gt.s32 	%p9, %r1189, -1;
	selp.b32 	%r1246, -2147483648, -1, %p9;
	xor.b32  	%r1247, %r1246, %r1189;
	setp.eq.s32 	%p10, %r1247, 2147483647;
	selp.b32 	%r1079, -2147483648, %r1247, %p10;
	// begin inline asm
	shr.b32 %r1078, %r1079, %r1056;
	// end inline asm
	and.b32  	%r1248, %r1069, %r1078;
	and.b32  	%r1249, %r1248, 3;
	shr.u32 	%r1250, %r1248, 2;
	mad.lo.s32 	%r1251, %r1250, 768, %r5;
	add.s32 	%r1252, %r1251, %r1249;
	ld.shared.u8 	%rs85, [%r1252];
	add.s16 	%rs86, %rs85, 1;
	st.shared.u8 	[%r1252], %rs86;
	setp.gt.s32 	%p11, %r1190, -1;
	selp.b32 	%r1253, -2147483648, -1, %p11;
	xor.b32  	%r1254, %r1253, %r1190;
	setp.eq.s32 	%p12, %r1254, 2147483647;
	selp.b32 	%r1082, -2147483648, %r1254, %p12;
	// begin inline asm
	shr.b32 %r1081, %r1082, %r1056;
	// end inline asm
	and.b32  	%r1255, %r1069, %r1081;
	and.b32  	%r1256, %r1255, 3;
	shr.u32 	%r1257, %r1255, 2;
	mad.lo.s32 	%r1258, %r1257, 768, %r5;
	add.s32 	%r1259, %r1258, %r1256;
	ld.shared.u8 	%rs87, [%r1259];
	add.s16 	%rs88, %rs87, 1;
	st.shared.u8 	[%r1259], %rs88;
	setp.gt.s32 	%p13, %r1191, -1;
	selp.b32 	%r1260, -2147483648, -1, %p13;
	xor.b32  	%r1261, %r1260, %r1191;
	setp.eq.s32 	%p14, %r1261, 2147483647;
	selp.b32 	%r1085, -2147483648, %r1261, %p14;
	// begin inline asm
	shr.b32 %r1084, %r1085, %r1056;
	// end inline asm
	and.b32  	%r1262, %r1069, %r1084;
	and.b32  	%r1263, %r1262, 3;
	shr.u32 	%r1264, %r1262, 2;
	mad.lo.s32 	%r1265, %r1264, 768, %r5;
	add.s32 	%r1266, %r1265, %r1263;
	ld.shared.u8 	%rs89, [%r1266];
	add.s16 	%rs90, %rs89, 1;
	st.shared.u8 	[%r1266], %rs90;
	setp.gt.s32 	%p15, %r1192, -1;
	selp.b32 	%r1267, -2147483648, -1, %p15;
	xor.b32  	%r1268, %r1267, %r1192;
	setp.eq.s32 	%p16, %r1268, 2147483647;
	selp.b32 	%r1088, -2147483648, %r1268, %p16;
	// begin inline asm
	shr.b32 %r1087, %r1088, %r1056;
	// end inline asm
	and.b32  	%r1269, %r1069, %r1087;
	and.b32  	%r1270, %r1269, 3;
	shr.u32 	%r1271, %r1269, 2;
	mad.lo.s32 	%r1272, %r1271, 768, %r5;
	add.s32 	%r1273, %r1272, %r1270;
	ld.shared.u8 	%rs91, [%r1273];
	add.s16 	%rs92, %rs91, 1;
	st.shared.u8 	[%r1273], %rs92;
	setp.gt.s32 	%p17, %r1193, -1;
	selp.b32 	%r1274, -2147483648, -1, %p17;
	xor.b32  	%r1275, %r1274, %r1193;
	setp.eq.s32 	%p18, %r1275, 2147483647;
	selp.b32 	%r1091, -2147483648, %r1275, %p18;
	// begin inline asm
	shr.b32 %r1090, %r1091, %r1056;
	// end inline asm
	and.b32  	%r1276, %r1069, %r1090;
	and.b32  	%r1277, %r1276, 3;
	shr.u32 	%r1278, %r1276, 2;
	mad.lo.s32 	%r1279, %r1278, 768, %r5;
	add.s32 	%r1280, %r1279, %r1277;
	ld.shared.u8 	%rs93, [%r1280];
	add.s16 	%rs94, %rs93, 1;
	st.shared.u8 	[%r1280], %rs94;
	setp.gt.s32 	%p19, %r1194, -1;
	selp.b32 	%r1281, -2147483648, -1, %p19;
	xor.b32  	%r1282, %r1281, %r1194;
	setp.eq.s32 	%p20, %r1282, 2147483647;
	selp.b32 	%r1094, -2147483648, %r1282, %p20;
	// begin inline asm
	shr.b32 %r1093, %r1094, %r1056;
	// end inline asm
	and.b32  	%r1283, %r1069, %r1093;
	and.b32  	%r1284, %r1283, 3;
	shr.u32 	%r1285, %r1283, 2;
	mad.lo.s32 	%r1286, %r1285, 768, %r5;
	add.s32 	%r1287, %r1286, %r1284;
	ld.shared.u8 	%rs95, [%r1287];
	add.s16 	%rs96, %rs95, 1;
	st.shared.u8 	[%r1287], %rs96;
	setp.gt.s32 	%p21, %r1195, -1;
	selp.b32 	%r1288, -2147483648, -1, %p21;
	xor.b32  	%r1289, %r1288, %r1195;
	setp.eq.s32 	%p22, %r1289, 2147483647;
	selp.b32 	%r1097, -2147483648, %r1289, %p22;
	// begin inline asm
	shr.b32 %r1096, %r1097, %r1056;
	// end inline asm
	and.b32  	%r1290, %r1069, %r1096;
	and.b32  	%r1291, %r1290, 3;
	shr.u32 	%r1292, %r1290, 2;
	mad.lo.s32 	%r1293, %r1292, 768, %r5;
	add.s32 	%r1294, %r1293, %r1291;
	ld.shared.u8 	%rs97, [%r1294];
	add.s16 	%rs98, %rs97, 1;
	st.shared.u8 	[%r1294], %rs98;
	setp.gt.s32 	%p23, %r1196, -1;
	selp.b32 	%r1295, -2147483648, -1, %p23;
	xor.b32  	%r1296, %r1295, %r1196;
	setp.eq.s32 	%p24, %r1296, 2147483647;
	selp.b32 	%r1100, -2147483648, %r1296, %p24;
	// begin inline asm
	shr.b32 %r1099, %r1100, %r1056;
	// end inline asm
	and.b32  	%r1297, %r1069, %r1099;
	and.b32  	%r1298, %r1297, 3;
	shr.u32 	%r1299, %r1297, 2;
	mad.lo.s32 	%r1300, %r1299, 768, %r5;
	add.s32 	%r1301, %r1300, %r1298;
	ld.shared.u8 	%rs99, [%r1301];
	add.s16 	%rs100, %rs99, 1;
	st.shared.u8 	[%r1301], %rs100;
	setp.gt.s32 	%p25, %r1197, -1;
	selp.b32 	%r1302, -2147483648, -1, %p25;
	xor.b32  	%r1303, %r1302, %r1197;
	setp.eq.s32 	%p26, %r1303, 2147483647;
	selp.b32 	%r1103, -2147483648, %r1303, %p26;
	// begin inline asm
	shr.b32 %r1102, %r1103, %r1056;
	// end inline asm
	and.b32  	%r1304, %r1069, %r1102;
	and.b32  	%r1305, %r1304, 3;
	shr.u32 	%r1306, %r1304, 2;
	mad.lo.s32 	%r1307, %r1306, 768, %r5;
	add.s32 	%r1308, %r1307, %r1305;
	ld.shared.u8 	%rs101, [%r1308];
	add.s16 	%rs102, %rs101, 1;
	st.shared.u8 	[%r1308], %rs102;
	setp.gt.s32 	%p27, %r1198, -1;
	selp.b32 	%r1309, -2147483648, -1, %p27;
	xor.b32  	%r1310, %r1309, %r1198;
	setp.eq.s32 	%p28, %r1310, 2147483647;
	selp.b32 	%r1106, -2147483648, %r1310, %p28;
	// begin inline asm
	shr.b32 %r1105, %r1106, %r1056;
	// end inline asm
	and.b32  	%r1311, %r1069, %r1105;
	and.b32  	%r1312, %r1311, 3;
	shr.u32 	%r1313, %r1311, 2;
	mad.lo.s32 	%r1314, %r1313, 768, %r5;
	add.s32 	%r1315, %r1314, %r1312;
	ld.shared.u8 	%rs103, [%r1315];
	add.s16 	%rs104, %rs103, 1;
	st.shared.u8 	[%r1315], %rs104;
	setp.gt.s32 	%p29, %r1199, -1;
	selp.b32 	%r1316, -2147483648, -1, %p29;
	xor.b32  	%r1317, %r1316, %r1199;
	setp.eq.s32 	%p30, %r1317, 2147483647;
	selp.b32 	%r1109, -2147483648, %r1317, %p30;
	// begin inline asm
	shr.b32 %r1108, %r1109, %r1056;
	// end inline asm
	and.b32  	%r1318, %r1069, %r1108;
	and.b32  	%r1319, %r1318, 3;
	shr.u32 	%r1320, %r1318, 2;
	mad.lo.s32 	%r1321, %r1320, 768, %r5;
	add.s32 	%r1322, %r1321, %r1319;
	ld.shared.u8 	%rs105, [%r1322];
	add.s16 	%rs106, %rs105, 1;
	st.shared.u8 	[%r1322], %rs106;
	setp.gt.s32 	%p31, %r1200, -1;
	selp.b32 	%r1323, -2147483648, -1, %p31;
	xor.b32  	%r1324, %r1323, %r1200;
	setp.eq.s32 	%p32, %r1324, 2147483647;
	selp.b32 	%r1112, -2147483648, %r1324, %p32;
	// begin inline asm
	shr.b32 %r1111, %r1112, %r1056;
	// end inline asm
	and.b32  	%r1325, %r1069, %r1111;
	and.b32  	%r1326, %r1325, 3;
	shr.u32 	%r1327, %r1325, 2;
	mad.lo.s32 	%r1328, %r1327, 768, %r5;
	add.s32 	%r1329, %r1328, %r1326;
	ld.shared.u8 	%rs107, [%r1329];
	add.s16 	%rs108, %rs107, 1;
	st.shared.u8 	[%r1329], %rs108;
	setp.gt.s32 	%p33, %r1201, -1;
	selp.b32 	%r1330, -2147483648, -1, %p33;
	xor.b32  	%r1331, %r1330, %r1201;
	setp.eq.s32 	%p34, %r1331, 2147483647;
	selp.b32 	%r1115, -2147483648, %r1331, %p34;
	// begin inline asm
	shr.b32 %r1114, %r1115, %r1056;
	// end inline asm
	and.b32  	%r1332, %r1069, %r1114;
	and.b32  	%r1333, %r1332, 3;
	shr.u32 	%r1334, %r1332, 2;
	mad.lo.s32 	%r1335, %r1334, 768, %r5;
	add.s32 	%r1336, %r1335, %r1333;
	ld.shared.u8 	%rs109, [%r1336];
	add.s16 	%rs110, %rs109, 1;
	st.shared.u8 	[%r1336], %rs110;
	setp.gt.s32 	%p35, %r1202, -1;
	selp.b32 	%r1337, -2147483648, -1, %p35;
	xor.b32  	%r1338, %r1337, %r1202;
	setp.eq.s32 	%p36, %r1338, 2147483647;
	selp.b32 	%r1118, -2147483648, %r1338, %p36;
	// begin inline asm
	shr.b32 %r1117, %r1118, %r1056;
	// end inline asm
	and.b32  	%r1339, %r1069, %r1117;
	and.b32  	%r1340, %r1339, 3;
	shr.u32 	%r1341, %r1339, 2;
	mad.lo.s32 	%r1342, %r1341, 768, %r5;
	add.s32 	%r1343, %r1342, %r1340;
	ld.shared.u8 	%rs111, [%r1343];
	add.s16 	%rs112, %rs111, 1;
	st.shared.u8 	[%r1343], %rs112;
	setp.gt.s32 	%p37, %r1203, -1;
	selp.b32 	%r1344, -2147483648, -1, %p37;
	xor.b32  	%r1345, %r1344, %r1203;
	setp.eq.s32 	%p38, %r1345, 2147483647;
	selp.b32 	%r1121, -2147483648, %r1345, %p38;
	// begin inline asm
	shr.b32 %r1120, %r1121, %r1056;
	// end inline asm
	and.b32  	%r1346, %r1069, %r1120;
	and.b32  	%r1347, %r1346, 3;
	shr.u32 	%r1348, %r1346, 2;
	mad.lo.s32 	%r1349, %r1348, 768, %r5;
	add.s32 	%r1350, %r1349, %r1347;
	ld.shared.u8 	%rs113, [%r1350];
	add.s16 	%rs114, %rs113, 1;
	st.shared.u8 	[%r1350], %rs114;
	setp.gt.s32 	%p39, %r1204, -1;
	selp.b32 	%r1351, -2147483648, -1, %p39;
	xor.b32  	%r1352, %r1351, %r1204;
	setp.eq.s32 	%p40, %r1352, 2147483647;
	selp.b32 	%r1124, -2147483648, %r1352, %p40;
	// begin inline asm
	shr.b32 %r1123, %r1124, %r1056;
	// end inline asm
	and.b32  	%r1353, %r1069, %r1123;
	and.b32  	%r1354, %r1353, 3;
	shr.u32 	%r1355, %r1353, 2;
	mad.lo.s32 	%r1356, %r1355, 768, %r5;
	add.s32 	%r1357, %r1356, %r1354;
	ld.shared.u8 	%rs115, [%r1357];
	add.s16 	%rs116, %rs115, 1;
	st.shared.u8 	[%r1357], %rs116;
	setp.gt.s32 	%p41, %r1205, -1;
	selp.b32 	%r1358, -2147483648, -1, %p41;
	xor.b32  	%r1359, %r1358, %r1205;
	setp.eq.s32 	%p42, %r1359, 2147483647;
	selp.b32 	%r1127, -2147483648, %r1359, %p42;
	// begin inline asm
	shr.b32 %r1126, %r1127, %r1056;
	// end inline asm
	and.b32  	%r1360, %r1069, %r1126;
	and.b32  	%r1361, %r1360, 3;
	shr.u32 	%r1362, %r1360, 2;
	mad.lo.s32 	%r1363, %r1362, 768, %r5;
	add.s32 	%r1364, %r1363, %r1361;
	ld.shared.u8 	%rs117, [%r1364];
	add.s16 	%rs118, %rs117, 1;
	st.shared.u8 	[%r1364], %rs118;
	setp.gt.s32 	%p43, %r1206, -1;
	selp.b32 	%r1365, -2147483648, -1, %p43;
	xor.b32  	%r1366, %r1365, %r1206;
	setp.eq.s32 	%p44, %r1366, 2147483647;
	selp.b32 	%r1130, -2147483648, %r1366, %p44;
	// begin inline asm
	shr.b32 %r1129, %r1130, %r1056;
	// end inline asm
	and.b32  	%r1367, %r1069, %r1129;
	and.b32  	%r1368, %r1367, 3;
	shr.u32 	%r1369, %r1367, 2;
	mad.lo.s32 	%r1370, %r1369, 768, %r5;
	add.s32 	%r1371, %r1370, %r1368;
	ld.shared.u8 	%rs119, [%r1371];
	add.s16 	%rs120, %rs119, 1;
	st.shared.u8 	[%r1371], %rs120;
	setp.gt.s32 	%p45, %r1207, -1;
	selp.b32 	%r1372, -2147483648, -1, %p45;
	xor.b32  	%r1373, %r1372, %r1207;
	setp.eq.s32 	%p46, %r1373, 2147483647;
	selp.b32 	%r1133, -2147483648, %r1373, %p46;
	// begin inline asm
	shr.b32 %r1132, %r1133, %r1056;
	// end inline asm
	and.b32  	%r1374, %r1069, %r1132;
	and.b32  	%r1375, %r1374, 3;
	shr.u32 	%r1376, %r1374, 2;
	mad.lo.s32 	%r1377, %r1376, 768, %r5;
	add.s32 	%r1378, %r1377, %r1375;
	ld.shared.u8 	%rs121, [%r1378];
	add.s16 	%rs122, %rs121, 1;
	st.shared.u8 	[%r1378], %rs122;
	setp.gt.s32 	%p47, %r1208, -1;
	selp.b32 	%r1379, -2147483648, -1, %p47;
	xor.b32  	%r1380, %r1379, %r1208;
	setp.eq.s32 	%p48, %r1380, 2147483647;
	selp.b32 	%r1136, -2147483648, %r1380, %p48;
	// begin inline asm
	shr.b32 %r1135, %r1136, %r1056;
	// end inline asm
	and.b32  	%r1381, %r1069, %r1135;
	and.b32  	%r1382, %r1381, 3;
	shr.u32 	%r1383, %r1381, 2;
	mad.lo.s32 	%r1384, %r1383, 768, %r5;
	add.s32 	%r1385, %r1384, %r1382;
	ld.shared.u8 	%rs123, [%r1385];
	add.s16 	%rs124, %rs123, 1;
	st.shared.u8 	[%r1385], %rs124;
	setp.gt.s32 	%p49, %r1209, -1;
	selp.b32 	%r1386, -2147483648, -1, %p49;
	xor.b32  	%r1387, %r1386, %r1209;
	setp.eq.s32 	%p50, %r1387, 2147483647;
	selp.b32 	%r1139, -2147483648, %r1387, %p50;
	// begin inline asm
	shr.b32 %r1138, %r1139, %r1056;
	// end inline asm
	and.b32  	%r1388, %r1069, %r1138;
	and.b32  	%r1389, %r1388, 3;
	shr.u32 	%r1390, %r1388, 2;
	mad.lo.s32 	%r1391, %r1390, 768, %r5;
	add.s32 	%r1392, %r1391, %r1389;
	ld.shared.u8 	%rs125, [%r1392];
	add.s16 	%rs126, %rs125, 1;
	st.shared.u8 	[%r1392], %rs126;
	setp.gt.s32 	%p51, %r1210, -1;
	selp.b32 	%r1393, -2147483648, -1, %p51;
	xor.b32  	%r1394, %r1393, %r1210;
	setp.eq.s32 	%p52, %r1394, 2147483647;
	selp.b32 	%r1142, -2147483648, %r1394, %p52;
	// begin inline asm
	shr.b32 %r1141, %r1142, %r1056;
	// end inline asm
	and.b32  	%r1395, %r1069, %r1141;
	and.b32  	%r1396, %r1395, 3;
	shr.u32 	%r1397, %r1395, 2;
	mad.lo.s32 	%r1398, %r1397, 768, %r5;
	add.s32 	%r1399, %r1398, %r1396;
	ld.shared.u8 	%rs127, [%r1399];
	add.s16 	%rs128, %rs127, 1;
	st.shared.u8 	[%r1399], %rs128;
	setp.gt.s32 	%p53, %r1211, -1;
	selp.b32 	%r1400, -2147483648, -1, %p53;
	xor.b32  	%r1401, %r1400, %r1211;
	setp.eq.s32 	%p54, %r1401, 2147483647;
	selp.b32 	%r1145, -2147483648, %r1401, %p54;
	// begin inline asm
	shr.b32 %r1144, %r1145, %r1056;
	// end inline asm
	and.b32  	%r1402, %r1069, %r1144;
	and.b32  	%r1403, %r1402, 3;
	shr.u32 	%r1404, %r1402, 2;
	mad.lo.s32 	%r1405, %r1404, 768, %r5;
	add.s32 	%r1406, %r1405, %r1403;
	ld.shared.u8 	%rs129, [%r1406];
	add.s16 	%rs130, %rs129, 1;
	st.shared.u8 	[%r1406], %rs130;
	setp.gt.s32 	%p55, %r1212, -1;
	selp.b32 	%r1407, -2147483648, -1, %p55;
	xor.b32  	%r1408, %r1407, %r1212;
	setp.eq.s32 	%p56, %r1408, 2147483647;
	selp.b32 	%r1148, -2147483648, %r1408, %p56;
	// begin inline asm
	shr.b32 %r1147, %r1148, %r1056;
	// end inline asm
	and.b32  	%r1409, %r1069, %r1147;
	and.b32  	%r1410, %r1409, 3;
	shr.u32 	%r1411, %r1409, 2;
	mad.lo.s32 	%r1412, %r1411, 768, %r5;
	add.s32 	%r1413, %r1412, %r1410;
	ld.shared.u8 	%rs131, [%r1413];
	add.s16 	%rs132, %rs131, 1;
	st.shared.u8 	[%r1413], %rs132;
	setp.gt.s32 	%p57, %r1213, -1;
	selp.b32 	%r1414, -2147483648, -1, %p57;
	xor.b32  	%r1415, %r1414, %r1213;
	setp.eq.s32 	%p58, %r1415, 2147483647;
	selp.b32 	%r1151, -2147483648, %r1415, %p58;
	// begin inline asm
	shr.b32 %r1150, %r1151, %r1056;
	// end inline asm
	and.b32  	%r1416, %r1069, %r1150;
	and.b32  	%r1417, %r1416, 3;
	shr.u32 	%r1418, %r1416, 2;
	mad.lo.s32 	%r1419, %r1418, 768, %r5;
	add.s32 	%r1420, %r1419, %r1417;
	ld.shared.u8 	%rs133, [%r1420];
	add.s16 	%rs134, %rs133, 1;
	st.shared.u8 	[%r1420], %rs134;
	setp.gt.s32 	%p59, %r1214, -1;
	selp.b32 	%r1421, -2147483648, -1, %p59;
	xor.b32  	%r1422, %r1421, %r1214;
	setp.eq.s32 	%p60, %r1422, 2147483647;
	selp.b32 	%r1154, -2147483648, %r1422, %p60;
	// begin inline asm
	shr.b32 %r1153, %r1154, %r1056;
	// end inline asm
	and.b32  	%r1423, %r1069, %r1153;
	and.b32  	%r1424, %r1423, 3;
	shr.u32 	%r1425, %r1423, 2;
	mad.lo.s32 	%r1426, %r1425, 768, %r5;
	add.s32 	%r1427, %r1426, %r1424;
	ld.shared.u8 	%rs135, [%r1427];
	add.s16 	%rs136, %rs135, 1;
	st.shared.u8 	[%r1427], %rs136;
	setp.gt.s32 	%p61, %r1215, -1;
	selp.b32 	%r1428, -2147483648, -1, %p61;
	xor.b32  	%r1429, %r1428, %r1215;
	setp.eq.s32 	%p62, %r1429, 2147483647;
	selp.b32 	%r1157, -2147483648, %r1429, %p62;
	// begin inline asm
	shr.b32 %r1156, %r1157, %r1056;
	// end inline asm
	and.b32  	%r1430, %r1069, %r1156;
	and.b32  	%r1431, %r1430, 3;
	shr.u32 	%r1432, %r1430, 2;
	mad.lo.s32 	%r1433, %r1432, 768, %r5;
	add.s32 	%r1434, %r1433, %r1431;
	ld.shared.u8 	%rs137, [%r1434];
	add.s16 	%rs138, %rs137, 1;
	st.shared.u8 	[%r1434], %rs138;
	setp.gt.s32 	%p63, %r1216, -1;
	selp.b32 	%r1435, -2147483648, -1, %p63;
	xor.b32  	%r1436, %r1435, %r1216;
	setp.eq.s32 	%p64, %r1436, 2147483647;
	selp.b32 	%r1160, -2147483648, %r1436, %p64;
	// begin inline asm
	shr.b32 %r1159, %r1160, %r1056;
	// end inline asm
	and.b32  	%r1437, %r1069, %r1159;
	and.b32  	%r1438, %r1437, 3;
	shr.u32 	%r1439, %r1437, 2;
	mad.lo.s32 	%r1440, %r1439, 768, %r5;
	add.s32 	%r1441, %r1440, %r1438;
	ld.shared.u8 	%rs139, [%r1441];
	add.s16 	%rs140, %rs139, 1;
	st.shared.u8 	[%r1441], %rs140;
	setp.gt.s32 	%p65, %r1217, -1;
	selp.b32 	%r1442, -2147483648, -1, %p65;
	xor.b32  	%r1443, %r1442, %r1217;
	setp.eq.s32 	%p66, %r1443, 2147483647;
	selp.b32 	%r1163, -2147483648, %r1443, %p66;
	// begin inline asm
	shr.b32 %r1162, %r1163, %r1056;
	// end inline asm
	and.b32  	%r1444, %r1069, %r1162;
	and.b32  	%r1445, %r1444, 3;
	shr.u32 	%r1446, %r1444, 2;
	mad.lo.s32 	%r1447, %r1446, 768, %r5;
	add.s32 	%r1448, %r1447, %r1445;
	ld.shared.u8 	%rs141, [%r1448];
	add.s16 	%rs142, %rs141, 1;
	st.shared.u8 	[%r1448], %rs142;
	setp.gt.s32 	%p67, %r1218, -1;
	selp.b32 	%r1449, -2147483648, -1, %p67;
	xor.b32  	%r1450, %r1449, %r1218;
	setp.eq.s32 	%p68, %r1450, 2147483647;
	selp.b32 	%r1166, -2147483648, %r1450, %p68;
	// begin inline asm
	shr.b32 %r1165, %r1166, %r1056;
	// end inline asm
	and.b32  	%r1451, %r1069, %r1165;
	and.b32  	%r1452, %r1451, 3;
	shr.u32 	%r1453, %r1451, 2;
	mad.lo.s32 	%r1454, %r1453, 768, %r5;
	add.s32 	%r1455, %r1454, %r1452;
	ld.shared.u8 	%rs143, [%r1455];
	add.s16 	%rs144, %rs143, 1;
	st.shared.u8 	[%r1455], %rs144;
	setp.gt.s32 	%p69, %r1219, -1;
	selp.b32 	%r1456, -2147483648, -1, %p69;
	xor.b32  	%r1457, %r1456, %r1219;
	setp.eq.s32 	%p70, %r1457, 2147483647;
	selp.b32 	%r1169, -2147483648, %r1457, %p70;
	// begin inline asm
	shr.b32 %r1168, %r1169, %r1056;
	// end inline asm
	and.b32  	%r1458, %r1069, %r1168;
	and.b32  	%r1459, %r1458, 3;
	shr.u32 	%r1460, %r1458, 2;
	mad.lo.s32 	%r1461, %r1460, 768, %r5;
	add.s32 	%r1462, %r1461, %r1459;
	ld.shared.u8 	%rs145, [%r1462];
	add.s16 	%rs146, %rs145, 1;
	st.shared.u8 	[%r1462], %rs146;
	setp.gt.s32 	%p71, %r1220, -1;
	selp.b32 	%r1463, -2147483648, -1, %p71;
	xor.b32  	%r1464, %r1463, %r1220;
	setp.eq.s32 	%p72, %r1464, 2147483647;
	selp.b32 	%r1172, -2147483648, %r1464, %p72;
	// begin inline asm
	shr.b32 %r1171, %r1172, %r1056;
	// end inline asm
	and.b32  	%r1465, %r1069, %r1171;
	and.b32  	%r1466, %r1465, 3;
	shr.u32 	%r1467, %r1465, 2;
	mad.lo.s32 	%r1468, %r1467, 768, %r5;
	add.s32 	%r1469, %r1468, %r1466;
	ld.shared.u8 	%rs147, [%r1469];
	add.s16 	%rs148, %rs147, 1;
	st.shared.u8 	[%r1469], %rs148;
	setp.gt.s32 	%p73, %r1221, -1;
	selp.b32 	%r1470, -2147483648, -1, %p73;
	xor.b32  	%r1471, %r1470, %r1221;
	setp.eq.s32 	%p74, %r1471, 2147483647;
	selp.b32 	%r1175, -2147483648, %r1471, %p74;
	// begin inline asm
	shr.b32 %r1174, %r1175, %r1056;
	// end inline asm
	and.b32  	%r1472, %r1069, %r1174;
	and.b32  	%r1473, %r1472, 3;
	shr.u32 	%r1474, %r1472, 2;
	mad.lo.s32 	%r1475, %r1474, 768, %r5;
	add.s32 	%r1476, %r1475, %r1473;
	ld.shared.u8 	%rs149, [%r1476];
	add.s16 	%rs150, %rs149, 1;
	st.shared.u8 	[%r1476], %rs150;
	setp.gt.s32 	%p75, %r1222, -1;
	selp.b32 	%r1477, -2147483648, -1, %p75;
	xor.b32  	%r1478, %r1477, %r1222;
	setp.eq.s32 	%p76, %r1478, 2147483647;
	selp.b32 	%r1178, -2147483648, %r1478, %p76;
	// begin inline asm
	shr.b32 %r1177, %r1178, %r1056;
	// end inline asm
	and.b32  	%r1479, %r1069, %r1177;
	and.b32  	%r1480, %r1479, 3;
	shr.u32 	%r1481, %r1479, 2;
	mad.lo.s32 	%r1482, %r1481, 768, %r5;
	add.s32 	%r1483, %r1482, %r1480;
	ld.shared.u8 	%rs151, [%r1483];
	add.s16 	%rs152, %rs151, 1;
	st.shared.u8 	[%r1483], %rs152;
	setp.gt.s32 	%p77, %r1223, -1;
	selp.b32 	%r1484, -2147483648, -1, %p77;
	xor.b32  	%r1485, %r1484, %r1223;
	setp.eq.s32 	%p78, %r1485, 2147483647;
	selp.b32 	%r1181, -2147483648, %r1485, %p78;
	// begin inline asm
	shr.b32 %r1180, %r1181, %r1056;
	// end inline asm
	and.b32  	%r1486, %r1069, %r1180;
	and.b32  	%r1487, %r1486, 3;
	shr.u32 	%r1488, %r1486, 2;
	mad.lo.s32 	%r1489, %r1488, 768, %r5;
	add.s32 	%r1490, %r1489, %r1487;
	ld.shared.u8 	%rs153, [%r1490];
	add.s16 	%rs154, %rs153, 1;
	st.shared.u8 	[%r1490], %rs154;
	setp.gt.s32 	%p79, %r1224, -1;
	selp.b32 	%r1491, -2147483648, -1, %p79;
	xor.b32  	%r1492, %r1491, %r1224;
	setp.eq.s32 	%p80, %r1492, 2147483647;
	selp.b32 	%r1184, -2147483648, %r1492, %p80;
	// begin inline asm
	shr.b32 %r1183, %r1184, %r1056;
	// end inline asm
	and.b32  	%r1493, %r1069, %r1183;
	and.b32  	%r1494, %r1493, 3;
	shr.u32 	%r1495, %r1493, 2;
	mad.lo.s32 	%r1496, %r1495, 768, %r5;
	add.s32 	%r1497, %r1496, %r1494;
	ld.shared.u8 	%rs155, [%r1497];
	add.s16 	%rs156, %rs155, 1;
	st.shared.u8 	[%r1497], %rs156;
	add.s32 	%r5170, %r5170, 7488;
	add.s32 	%r5185, %r5185, -7488;
	add.s32 	%r5184, %r5184, -7488;
	setp.ne.s32 	%p81, %r5185, -44928;
	@%p81 bra 	$L__BB2_4;
	setp.gt.u32 	%p82, %r4, 511;
	bar.sync 	0;
	// begin inline asm
	mov.u32 %r1498, %laneid;
	// end inline asm
	shl.b32 	%r1499, %r1498, 2;
	add.s32 	%r41, %r6, %r1499;
	@%p82 bra 	$L__BB2_7;
	ld.shared.u32 	%r1500, [%r41];
	bfe.u32 	%r1501, %r1500, 0, 8;
	add.s32 	%r1502, %r5169, %r1501;
	bfe.u32 	%r1503, %r1500, 8, 8;
	add.s32 	%r1504, %r5168, %r1503;
	bfe.u32 	%r1505, %r1500, 16, 8;
	add.s32 	%r1506, %r5167, %r1505;
	bfe.u32 	%r1507, %r1500, 24, 8;
	add.s32 	%r1508, %r5166, %r1507;
	ld.shared.u32 	%r1509, [%r41+128];
	bfe.u32 	%r1510, %r1509, 0, 8;
	add.s32 	%r1511, %r1502, %r1510;
	bfe.u32 	%r1512, %r1509, 8, 8;
	add.s32 	%r1513, %r1504, %r1512;
	bfe.u32 	%r1514, %r1509, 16, 8;
	add.s32 	%r1515, %r1506, %r1514;
	bfe.u32 	%r1516, %r1509, 24, 8;
	add.s32 	%r1517, %r1508, %r1516;
	ld.shared.u32 	%r1518, [%r41+256];
	bfe.u32 	%r1519, %r1518, 0, 8;
	add.s32 	%r1520, %r1511, %r1519;
	bfe.u32 	%r1521, %r1518, 8, 8;
	add.s32 	%r1522, %r1513, %r1521;
	bfe.u32 	%r1523, %r1518, 16, 8;
	add.s32 	%r1524, %r1515, %r1523;
	bfe.u32 	%r1525, %r1518, 24, 8;
	add.s32 	%r1526, %r1517, %r1525;
	ld.shared.u32 	%r1527, [%r41+384];
	bfe.u32 	%r1528, %r1527, 0, 8;
	add.s32 	%r1529, %r1520, %r1528;
	bfe.u32 	%r1530, %r1527, 8, 8;
	add.s32 	%r1531, %r1522, %r1530;
	bfe.u32 	%r1532, %r1527, 16, 8;
	add.s32 	%r1533, %r1524, %r1532;
	bfe.u32 	%r1534, %r1527, 24, 8;
	add.s32 	%r1535, %r1526, %r1534;
	ld.shared.u32 	%r1536, [%r41+512];
	bfe.u32 	%r1537, %r1536, 0, 8;
	add.s32 	%r1538, %r1529, %r1537;
	bfe.u32 	%r1539, %r1536, 8, 8;
	add.s32 	%r1540, %r1531, %r1539;
	bfe.u32 	%r1541, %r1536, 16, 8;
	add.s32 	%r1542, %r1533, %r1541;
	bfe.u32 	%r1543, %r1536, 24, 8;
	add.s32 	%r1544, %r1535, %r1543;
	ld.shared.u32 	%r1545, [%r41+640];
	bfe.u32 	%r1546, %r1545, 0, 8;
	add.s32 	%r5169, %r1538, %r1546;
	bfe.u32 	%r1547, %r1545, 8, 8;
	add.s32 	%r5168, %r1540, %r1547;
	bfe.u32 	%r1548, %r1545, 16, 8;
	add.s32 	%r5167, %r1542, %r1548;
	bfe.u32 	%r1549, %r1545, 24, 8;
	add.s32 	%r5166, %r1544, %r1549;
$L__BB2_7:
	setp.gt.u32 	%p83, %r4, 319;
	@%p83 bra 	$L__BB2_9;
	ld.shared.u32 	%r1550, [%r41+4608];
	bfe.u32 	%r1551, %r1550, 0, 8;
	add.s32 	%r1552, %r5194, %r1551;
	bfe.u32 	%r1553, %r1550, 8, 8;
	add.s32 	%r1554, %r5193, %r1553;
	bfe.u32 	%r1555, %r1550, 16, 8;
	add.s32 	%r1556, %r5192, %r1555;
	bfe.u32 	%r1557, %r1550, 24, 8;
	add.s32 	%r1558, %r5191, %r1557;
	ld.shared.u32 	%r1559, [%r41+4736];
	bfe.u32 	%r1560, %r1559, 0, 8;
	add.s32 	%r1561, %r1552, %r1560;
	bfe.u32 	%r1562, %r1559, 8, 8;
	add.s32 	%r1563, %r1554, %r1562;
	bfe.u32 	%r1564, %r1559, 16, 8;
	add.s32 	%r1565, %r1556, %r1564;
	bfe.u32 	%r1566, %r1559, 24, 8;
	add.s32 	%r1567, %r1558, %r1566;
	ld.shared.u32 	%r1568, [%r41+4864];
	bfe.u32 	%r1569, %r1568, 0, 8;
	add.s32 	%r1570, %r1561, %r1569;
	bfe.u32 	%r1571, %r1568, 8, 8;
	add.s32 	%r1572, %r1563, %r1571;
	bfe.u32 	%r1573, %r1568, 16, 8;
	add.s32 	%r1574, %r1565, %r1573;
	bfe.u32 	%r1575, %r1568, 24, 8;
	add.s32 	%r1576, %r1567, %r1575;
	ld.shared.u32 	%r1577, [%r41+4992];
	bfe.u32 	%r1578, %r1577, 0, 8;
	add.s32 	%r1579, %r1570, %r1578;
	bfe.u32 	%r1580, %r1577, 8, 8;
	add.s32 	%r1581, %r1572, %r1580;
	bfe.u32 	%r1582, %r1577, 16, 8;
	add.s32 	%r1583, %r1574, %r1582;
	bfe.u32 	%r1584, %r1577, 24, 8;
	add.s32 	%r1585, %r1576, %r1584;
	ld.shared.u32 	%r1586, [%r41+5120];
	bfe.u32 	%r1587, %r1586, 0, 8;
	add.s32 	%r1588, %r1579, %r1587;
	bfe.u32 	%r1589, %r1586, 8, 8;
	add.s32 	%r1590, %r1581, %r1589;
	bfe.u32 	%r1591, %r1586, 16, 8;
	add.s32 	%r1592, %r1583, %r1591;
	bfe.u32 	%r1593, %r1586, 24, 8;
	add.s32 	%r1594, %r1585, %r1593;
	ld.shared.u32 	%r1595, [%r41+5248];
	bfe.u32 	%r1596, %r1595, 0, 8;
	add.s32 	%r5194, %r1588, %r1596;
	bfe.u32 	%r1597, %r1595, 8, 8;
	add.s32 	%r5193, %r1590, %r1597;
	bfe.u32 	%r1598, %r1595, 16, 8;
	add.s32 	%r5192, %r1592, %r1598;
	bfe.u32 	%r1599, %r1595, 24, 8;
	add.s32 	%r5191, %r1594, %r1599;
$L__BB2_9:
	setp.gt.u32 	%p84, %r4, 127;
	@%p84 bra 	$L__BB2_11;
	ld.shared.u32 	%r1600, [%r41+9216];
	bfe.u32 	%r1601, %r1600, 0, 8;
	add.s32 	%r1602, %r5198, %r1601;
	bfe.u32 	%r1603, %r1600, 8, 8;
	add.s32 	%r1604, %r5197, %r1603;
	bfe.u32 	%r1605, %r1600, 16, 8;
	add.s32 	%r1606, %r5196, %r1605;
	bfe.u32 	%r1607, %r1600, 24, 8;
	add.s32 	%r1608, %r5195, %r1607;
	ld.shared.u32 	%r1609, [%r41+9344];
	bfe.u32 	%r1610, %r1609, 0, 8;
	add.s32 	%r1611, %r1602, %r1610;
	bfe.u32 	%r1612, %r1609, 8, 8;
	add.s32 	%r1613, %r1604, %r1612;
	bfe.u32 	%r1614, %r1609, 16, 8;
	add.s32 	%r1615, %r1606, %r1614;
	bfe.u32 	%r1616, %r1609, 24, 8;
	add.s32 	%r1617, %r1608, %r1616;
	ld.shared.u32 	%r1618, [%r41+9472];
	bfe.u32 	%r1619, %r1618, 0, 8;
	add.s32 	%r1620, %r1611, %r1619;
	bfe.u32 	%r1621, %r1618, 8, 8;
	add.s32 	%r1622, %r1613, %r1621;
	bfe.u32 	%r1623, %r1618, 16, 8;
	add.s32 	%r1624, %r1615, %r1623;
	bfe.u32 	%r1625, %r1618, 24, 8;
	add.s32 	%r1626, %r1617, %r1625;
	ld.shared.u32 	%r1627, [%r41+9600];
	bfe.u32 	%r1628, %r1627, 0, 8;
	add.s32 	%r1629, %r1620, %r1628;
	bfe.u32 	%r1630, %r1627, 8, 8;
	add.s32 	%r1631, %r1622, %r1630;
	bfe.u32 	%r1632, %r1627, 16, 8;
	add.s32 	%r1633, %r1624, %r1632;
	bfe.u32 	%r1634, %r1627, 24, 8;
	add.s32 	%r1635, %r1626, %r1634;
	ld.shared.u32 	%r1636, [%r41+9728];
	bfe.u32 	%r1637, %r1636, 0, 8;
	add.s32 	%r1638, %r1629, %r1637;
	bfe.u32 	%r1639, %r1636, 8, 8;
	add.s32 	%r1640, %r1631, %r1639;
	bfe.u32 	%r1641, %r1636, 16, 8;
	add.s32 	%r1642, %r1633, %r1641;
	bfe.u32 	%r1643, %r1636, 24, 8;
	add.s32 	%r1644, %r1635, %r1643;
	ld.shared.u32 	%r1645, [%r41+9856];
	bfe.u32 	%r1646, %r1645, 0, 8;
	add.s32 	%r5198, %r1638, %r1646;
	bfe.u32 	%r1647, %r1645, 8, 8;
	add.s32 	%r5197, %r1640, %r1647;
	bfe.u32 	%r1648, %r1645, 16, 8;
	add.s32 	%r5196, %r1642, %r1648;
	bfe.u32 	%r1649, %r1645, 24, 8;
	add.s32 	%r5195, %r1644, %r1649;
$L__BB2_11:
	bar.sync 	0;
	mov.b32 	%r1650, 0;
	st.shared.u32 	[%r5], %r1650;
	st.shared.u32 	[%r5+768], %r1650;
	st.shared.u32 	[%r5+1536], %r1650;
	st.shared.u32 	[%r5+2304], %r1650;
	st.shared.u32 	[%r5+3072], %r1650;
	st.shared.u32 	[%r5+3840], %r1650;
	st.shared.u32 	[%r5+4608], %r1650;
	st.shared.u32 	[%r5+5376], %r1650;
	st.shared.u32 	[%r5+6144], %r1650;
	st.shared.u32 	[%r5+6912], %r1650;
	st.shared.u32 	[%r5+7680], %r1650;
	st.shared.u32 	[%r5+8448], %r1650;
	st.shared.u32 	[%r5+9216], %r1650;
	st.shared.u32 	[%r5+9984], %r1650;
	st.shared.u32 	[%r5+10752], %r1650;
	st.shared.u32 	[%r5+11520], %r1650;
	setp.gt.s32 	%p85, %r5184, 44927;
	@%p85 bra 	$L__BB2_3;
$L__BB2_12:
	sub.s32 	%r5202, %r2, %r5170;
	setp.lt.s32 	%p86, %r5202, 7488;
	@%p86 bra 	$L__BB2_15;
	add.s64 	%rd7, %rd1, 14592;
$L__BB2_14:
	cvt.s64.s32 	%rd38, %r5170;
	add.s64 	%rd39, %rd5, %rd38;
	shl.b64 	%rd40, %rd39, 2;
	add.s64 	%rd41, %rd7, %rd40;
	ld.global.u32 	%r1771, [%rd41+-14592];
	ld.global.u32 	%r1772, [%rd41+-13824];
	ld.global.u32 	%r1773, [%rd41+-13056];
	ld.global.u32 	%r1774, [%rd41+-12288];
	ld.global.u32 	%r1775, [%rd41+-11520];
	ld.global.u32 	%r1776, [%rd41+-10752];
	ld.global.u32 	%r1777, [%rd41+-9984];
	ld.global.u32 	%r1778, [%rd41+-9216];
	ld.global.u32 	%r1779, [%rd41+-8448];
	ld.global.u32 	%r1780, [%rd41+-7680];
	ld.global.u32 	%r1781, [%rd41+-6912];
	ld.global.u32 	%r1782, [%rd41+-6144];
	ld.global.u32 	%r1783, [%rd41+-5376];
	ld.global.u32 	%r1784, [%rd41+-4608];
	ld.global.u32 	%r1785, [%rd41+-3840];
	ld.global.u32 	%r1786, [%rd41+-3072];
	ld.global.u32 	%r1787, [%rd41+-2304];
	ld.global.u32 	%r1788, [%rd41+-1536];
	ld.global.u32 	%r1789, [%rd41+-768];
	ld.global.u32 	%r1790, [%rd41];
	ld.global.u32 	%r1791, [%rd41+768];
	ld.global.u32 	%r1792, [%rd41+1536];
	ld.global.u32 	%r1793, [%rd41+2304];
	ld.global.u32 	%r1794, [%rd41+3072];
	ld.global.u32 	%r1795, [%rd41+3840];
	ld.global.u32 	%r1796, [%rd41+4608];
	ld.global.u32 	%r1797, [%rd41+5376];
	ld.global.u32 	%r1798, [%rd41+6144];
	ld.global.u32 	%r1799, [%rd41+6912];
	ld.global.u32 	%r1800, [%rd41+7680];
	ld.global.u32 	%r1801, [%rd41+8448];
	ld.global.u32 	%r1802, [%rd41+9216];
	ld.global.u32 	%r1803, [%rd41+9984];
	ld.global.u32 	%r1804, [%rd41+10752];
	ld.global.u32 	%r1805, [%rd41+11520];
	ld.global.u32 	%r1806, [%rd41+12288];
	ld.global.u32 	%r1807, [%rd41+13056];
	ld.global.u32 	%r1808, [%rd41+13824];
	ld.global.u32 	%r1809, [%rd41+14592];
	bar.sync 	0;
	setp.gt.s32 	%p87, %r1771, -1;
	selp.b32 	%r1810, -2147483648, -1, %p87;
	xor.b32  	%r1811, %r1810, %r1771;
	setp.eq.s32 	%p88, %r1811, 2147483647;
	selp.b32 	%r1652, -2147483648, %r1811, %p88;
	// begin inline asm
	shr.b32 %r1651, %r1652, %r1056;
	// end inline asm
	mov.b32 	%r1655, 0;
	// begin inline asm
	bmsk.clamp.b32 %r1654, %r1655, %r1057;
	// end inline asm
	and.b32  	%r1812, %r1654, %r1651;
	and.b32  	%r1813, %r1812, 3;
	shr.u32 	%r1814, %r1812, 2;
	mad.lo.s32 	%r1815, %r1814, 768, %r5;
	add.s32 	%r1816, %r1815, %r1813;
	ld.shared.u8 	%rs157, [%r1816];
	add.s16 	%rs158, %rs157, 1;
	st.shared.u8 	[%r1816], %rs158;
	setp.gt.s32 	%p89, %r1772, -1;
	selp.b32 	%r1817, -2147483648, -1, %p89;
	xor.b32  	%r1818, %r1817, %r1772;
	setp.eq.s32 	%p90, %r1818, 2147483647;
	selp.b32 	%r1658, -2147483648, %r1818, %p90;
	// begin inline asm
	shr.b32 %r1657, %r1658, %r1056;
	// end inline asm
	and.b32  	%r1819, %r1654, %r1657;
	and.b32  	%r1820, %r1819, 3;
	shr.u32 	%r1821, %r1819, 2;
	mad.lo.s32 	%r1822, %r1821, 768, %r5;
	add.s32 	%r1823, %r1822, %r1820;
	ld.shared.u8 	%rs159, [%r1823];
	add.s16 	%rs160, %rs159, 1;
	st.shared.u8 	[%r1823], %rs160;
	setp.gt.s32 	%p91, %r1773, -1;
	selp.b32 	%r1824, -2147483648, -1, %p91;
	xor.b32  	%r1825, %r1824, %r1773;
	setp.eq.s32 	%p92, %r1825, 2147483647;
	selp.b32 	%r1661, -2147483648, %r1825, %p92;
	// begin inline asm
	shr.b32 %r1660, %r1661, %r1056;
	// end inline asm
	and.b32  	%r1826, %r1654, %r1660;
	and.b32  	%r1827, %r1826, 3;
	shr.u32 	%r1828, %r1826, 2;
	mad.lo.s32 	%r1829, %r1828, 768, %r5;
	add.s32 	%r1830, %r1829, %r1827;
	ld.shared.u8 	%rs161, [%r1830];
	add.s16 	%rs162, %rs161, 1;
	st.shared.u8 	[%r1830], %rs162;
	setp.gt.s32 	%p93, %r1774, -1;
	selp.b32 	%r1831, -2147483648, -1, %p93;
	xor.b32  	%r1832, %r1831, %r1774;
	setp.eq.s32 	%p94, %r1832, 2147483647;
	selp.b32 	%r1664, -2147483648, %r1832, %p94;
	// begin inline asm
	shr.b32 %r1663, %r1664, %r1056;
	// end inline asm
	and.b32  	%r1833, %r1654, %r1663;
	and.b32  	%r1834, %r1833, 3;
	shr.u32 	%r1835, %r1833, 2;
	mad.lo.s32 	%r1836, %r1835, 768, %r5;
	add.s32 	%r1837, %r1836, %r1834;
	ld.shared.u8 	%rs163, [%r1837];
	add.s16 	%rs164, %rs163, 1;
	st.shared.u8 	[%r1837], %rs164;
	setp.gt.s32 	%p95, %r1775, -1;
	selp.b32 	%r1838, -2147483648, -1, %p95;
	xor.b32  	%r1839, %r1838, %r1775;
	setp.eq.s32 	%p96, %r1839, 2147483647;
	selp.b32 	%r1667, -2147483648, %r1839, %p96;
	// begin inline asm
	shr.b32 %r1666, %r1667, %r1056;
	// end inline asm
	and.b32  	%r1840, %r1654, %r1666;
	and.b32  	%r1841, %r1840, 3;
	shr.u32 	%r1842, %r1840, 2;
	mad.lo.s32 	%r1843, %r1842, 768, %r5;
	add.s32 	%r1844, %r1843, %r1841;
	ld.shared.u8 	%rs165, [%r1844];
	add.s16 	%rs166, %rs165, 1;
	st.shared.u8 	[%r1844], %rs166;
	setp.gt.s32 	%p97, %r1776, -1;
	selp.b32 	%r1845, -2147483648, -1, %p97;
	xor.b32  	%r1846, %r1845, %r1776;
	setp.eq.s32 	%p98, %r1846, 2147483647;
	selp.b32 	%r1670, -2147483648, %r1846, %p98;
	// begin inline asm
	shr.b32 %r1669, %r1670, %r1056;
	// end inline asm
	and.b32  	%r1847, %r1654, %r1669;
	and.b32  	%r1848, %r1847, 3;
	shr.u32 	%r1849, %r1847, 2;
	mad.lo.s32 	%r1850, %r1849, 768, %r5;
	add.s32 	%r1851, %r1850, %r1848;
	ld.shared.u8 	%rs167, [%r1851];
	add.s16 	%rs168, %rs167, 1;
	st.shared.u8 	[%r1851], %rs168;
	setp.gt.s32 	%p99, %r1777, -1;
	selp.b32 	%r1852, -2147483648, -1, %p99;
	xor.b32  	%r1853, %r1852, %r1777;
	setp.eq.s32 	%p100, %r1853, 2147483647;
	selp.b32 	%r1673, -2147483648, %r1853, %p100;
	// begin inline asm
	shr.b32 %r1672, %r1673, %r1056;
	// end inline asm
	and.b32  	%r1854, %r1654, %r1672;
	and.b32  	%r1855, %r1854, 3;
	shr.u32 	%r1856, %r1854, 2;
	mad.lo.s32 	%r1857, %r1856, 768, %r5;
	add.s32 	%r1858, %r1857, %r1855;
	ld.shared.u8 	%rs169, [%r1858];
	add.s16 	%rs170, %rs169, 1;
	st.shared.u8 	[%r1858], %rs170;
	setp.gt.s32 	%p101, %r1778, -1;
	selp.b32 	%r1859, -2147483648, -1, %p101;
	xor.b32  	%r1860, %r1859, %r1778;
	setp.eq.s32 	%p102, %r1860, 2147483647;
	selp.b32 	%r1676, -2147483648, %r1860, %p102;
	// begin inline asm
	shr.b32 %r1675, %r1676, %r1056;
	// end inline asm
	and.b32  	%r1861, %r1654, %r1675;
	and.b32  	%r1862, %r1861, 3;
	shr.u32 	%r1863, %r1861, 2;
	mad.lo.s32 	%r1864, %r1863, 768, %r5;
	add.s32 	%r1865, %r1864, %r1862;
	ld.shared.u8 	%rs171, [%r1865];
	add.s16 	%rs172, %rs171, 1;
	st.shared.u8 	[%r1865], %rs172;
	setp.gt.s32 	%p103, %r1779, -1;
	selp.b32 	%r1866, -2147483648, -1, %p103;
	xor.b32  	%r1867, %r1866, %r1779;
	setp.eq.s32 	%p104, %r1867, 2147483647;
	selp.b32 	%r1679, -2147483648, %r1867, %p104;
	// begin inline asm
	shr.b32 %r1678, %r1679, %r1056;
	// end inline asm
	and.b32  	%r1868, %r1654, %r1678;
	and.b32  	%r1869, %r1868, 3;
	shr.u32 	%r1870, %r1868, 2;
	mad.lo.s32 	%r1871, %r1870, 768, %r5;
	add.s32 	%r1872, %r1871, %r1869;
	ld.shared.u8 	%rs173, [%r1872];
	add.s16 	%rs174, %rs173, 1;
	st.shared.u8 	[%r1872], %rs174;
	setp.gt.s32 	%p105, %r1780, -1;
	selp.b32 	%r1873, -2147483648, -1, %p105;
	xor.b32  	%r1874, %r1873, %r1780;
	setp.eq.s32 	%p106, %r1874, 2147483647;
	selp.b32 	%r1682, -2147483648, %r1874, %p106;
	// begin inline asm
	shr.b32 %r1681, %r1682, %r1056;
	// end inline asm
	and.b32  	%r1875, %r1654, %r1681;
	and.b32  	%r1876, %r1875, 3;
	shr.u32 	%r1877, %r1875, 2;
	mad.lo.s32 	%r1878, %r1877, 768, %r5;
	add.s32 	%r1879, %r1878, %r1876;
	ld.shared.u8 	%rs175, [%r1879];
	add.s16 	%rs176, %rs175, 1;
	st.shared.u8 	[%r1879], %rs176;
	setp.gt.s32 	%p107, %r1781, -1;
	selp.b32 	%r1880, -2147483648, -1, %p107;
	xor.b32  	%r1881, %r1880, %r1781;
	setp.eq.s32 	%p108, %r1881, 2147483647;
	selp.b32 	%r1685, -2147483648, %r1881, %p108;
	// begin inline asm
	shr.b32 %r1684, %r1685, %r1056;
	// end inline asm
	and.b32  	%r1882, %r1654, %r1684;
	and.b32  	%r1883, %r1882, 3;
	shr.u32 	%r1884, %r1882, 2;
	mad.lo.s32 	%r1885, %r1884, 768, %r5;
	add.s32 	%r1886, %r1885, %r1883;
	ld.shared.u8 	%rs177, [%r1886];
	add.s16 	%rs178, %rs177, 1;
	st.shared.u8 	[%r1886], %rs178;
	setp.gt.s32 	%p109, %r1782, -1;
	selp.b32 	%r1887, -2147483648, -1, %p109;
	xor.b32  	%r1888, %r1887, %r1782;
	setp.eq.s32 	%p110, %r1888, 2147483647;
	selp.b32 	%r1688, -2147483648, %r1888, %p110;
	// begin inline asm
	shr.b32 %r1687, %r1688, %r1056;
	// end inline asm
	and.b32  	%r1889, %r1654, %r1687;
	and.b32  	%r1890, %r1889, 3;
	shr.u32 	%r1891, %r1889, 2;
	mad.lo.s32 	%r1892, %r1891, 768, %r5;
	add.s32 	%r1893, %r1892, %r1890;
	ld.shared.u8 	%rs179, [%r1893];
	add.s16 	%rs180, %rs179, 1;
	st.shared.u8 	[%r1893], %rs180;
	setp.gt.s32 	%p111, %r1783, -1;
	selp.b32 	%r1894, -2147483648, -1, %p111;
	xor.b32  	%r1895, %r1894, %r1783;
	setp.eq.s32 	%p112, %r1895, 2147483647;
	selp.b32 	%r1691, -2147483648, %r1895, %p112;
	// begin inline asm
	shr.b32 %r1690, %r1691, %r1056;
	// end inline asm
	and.b32  	%r1896, %r1654, %r1690;
	and.b32  	%r1897, %r1896, 3;
	shr.u32 	%r1898, %r1896, 2;
	mad.lo.s32 	%r1899, %r1898, 768, %r5;
	add.s32 	%r1900, %r1899, %r1897;
	ld.shared.u8 	%rs181, [%r1900];
	add.s16 	%rs182, %rs181, 1;
	st.shared.u8 	[%r1900], %rs182;
	setp.gt.s32 	%p113, %r1784, -1;
	selp.b32 	%r1901, -2147483648, -1, %p113;
	xor.b32  	%r1902, %r1901, %r1784;
	setp.eq.s32 	%p114, %r1902, 2147483647;
	selp.b32 	%r1694, -2147483648, %r1902, %p114;
	// begin inline asm
	shr.b32 %r1693, %r1694, %r1056;
	// end inline asm
	and.b32  	%r1903, %r1654, %r1693;
	and.b32  	%r1904, %r1903, 3;
	shr.u32 	%r1905, %r1903, 2;
	mad.lo.s32 	%r1906, %r1905, 768, %r5;
	add.s32 	%r1907, %r1906, %r1904;
	ld.shared.u8 	%rs183, [%r1907];
	add.s16 	%rs184, %rs183, 1;
	st.shared.u8 	[%r1907], %rs184;
	setp.gt.s32 	%p115, %r1785, -1;
	selp.b32 	%r1908, -2147483648, -1, %p115;
	xor.b32  	%r1909, %r1908, %r1785;
	setp.eq.s32 	%p116, %r1909, 2147483647;
	selp.b32 	%r1697, -2147483648, %r1909, %p116;
	// begin inline asm
	shr.b32 %r1696, %r1697, %r1056;
	// end inline asm
	and.b32  	%r1910, %r1654, %r1696;
	and.b32  	%r1911, %r1910, 3;
	shr.u32 	%r1912, %r1910, 2;
	mad.lo.s32 	%r1913, %r1912, 768, %r5;
	add.s32 	%r1914, %r1913, %r1911;
	ld.shared.u8 	%rs185, [%r1914];
	add.s16 	%rs186, %rs185, 1;
	st.shared.u8 	[%r1914], %rs186;
	setp.gt.s32 	%p117, %r1786, -1;
	selp.b32 	%r1915, -2147483648, -1, %p117;
	xor.b32  	%r1916, %r1915, %r1786;
	setp.eq.s32 	%p118, %r1916, 2147483647;
	selp.b32 	%r1700, -2147483648, %r1916, %p118;
	// begin inline asm
	shr.b32 %r1699, %r1700, %r1056;
	// end inline asm
	and.b32  	%r1917, %r1654, %r1699;
	and.b32  	%r1918, %r1917, 3;
	shr.u32 	%r1919, %r1917, 2;
	mad.lo.s32 	%r1920, %r1919, 768, %r5;
	add.s32 	%r1921, %r1920, %r1918;
	ld.shared.u8 	%rs187, [%r1921];
	add.s16 	%rs188, %rs187, 1;
	st.shared.u8 	[%r1921], %rs188;
	setp.gt.s32 	%p119, %r1787, -1;
	selp.b32 	%r1922, -2147483648, -1, %p119;
	xor.b32  	%r1923, %r1922, %r1787;
	setp.eq.s32 	%p120, %r1923, 2147483647;
	selp.b32 	%r1703, -2147483648, %r1923, %p120;
	// begin inline asm
	shr.b32 %r1702, %r1703, %r1056;
	// end inline asm
	and.b32  	%r1924, %r1654, %r1702;
	and.b32  	%r1925, %r1924, 3;
	shr.u32 	%r1926, %r1924, 2;
	mad.lo.s32 	%r1927, %r1926, 768, %r5;
	add.s32 	%r1928, %r1927, %r1925;
	ld.shared.u8 	%rs189, [%r1928];
	add.s16 	%rs190, %rs189, 1;
	st.shared.u8 	[%r1928], %rs190;
	setp.gt.s32 	%p121, %r1788, -1;
	selp.b32 	%r1929, -2147483648, -1, %p121;
	xor.b32  	%r1930, %r1929, %r1788;
	setp.eq.s32 	%p122, %r1930, 2147483647;
	selp.b32 	%r1706, -2147483648, %r1930, %p122;
	// begin inline asm
	shr.b32 %r1705, %r1706, %r1056;
	// end inline asm
	and.b32  	%r1931, %r1654, %r1705;
	and.b32  	%r1932, %r1931, 3;
	shr.u32 	%r1933, %r1931, 2;
	mad.lo.s32 	%r1934, %r1933, 768, %r5;
	add.s32 	%r1935, %r1934, %r1932;
	ld.shared.u8 	%rs191, [%r1935];
	add.s16 	%rs192, %rs191, 1;
	st.shared.u8 	[%r1935], %rs192;
	setp.gt.s32 	%p123, %r1789, -1;
	selp.b32 	%r1936, -2147483648, -1, %p123;
	xor.b32  	%r1937, %r1936, %r1789;
	setp.eq.s32 	%p124, %r1937, 2147483647;
	selp.b32 	%r1709, -2147483648, %r1937, %p124;
	// begin inline asm
	shr.b32 %r1708, %r1709, %r1056;
	// end inline asm
	and.b32  	%r1938, %r1654, %r1708;
	and.b32  	%r1939, %r1938, 3;
	shr.u32 	%r1940, %r1938, 2;
	mad.lo.s32 	%r1941, %r1940, 768, %r5;
	add.s32 	%r1942, %r1941, %r1939;
	ld.shared.u8 	%rs193, [%r1942];
	add.s16 	%rs194, %rs193, 1;
	st.shared.u8 	[%r1942], %rs194;
	setp.gt.s32 	%p125, %r1790, -1;
	selp.b32 	%r1943, -2147483648, -1, %p125;
	xor.b32  	%r1944, %r1943, %r1790;
	setp.eq.s32 	%p126, %r1944, 2147483647;
	selp.b32 	%r1712, -2147483648, %r1944, %p126;
	// begin inline asm
	shr.b32 %r1711, %r1712, %r1056;
	// end inline asm
	and.b32  	%r1945, %r1654, %r1711;
	and.b32  	%r1946, %r1945, 3;
	shr.u32 	%r1947, %r1945, 2;
	mad.lo.s32 	%r1948, %r1947, 768, %r5;
	add.s32 	%r1949, %r1948, %r1946;
	ld.shared.u8 	%rs195, [%r1949];
	add.s16 	%rs196, %rs195, 1;
	st.shared.u8 	[%r1949], %rs196;
	setp.gt.s32 	%p127, %r1791, -1;
	selp.b32 	%r1950, -2147483648, -1, %p127;
	xor.b32  	%r1951, %r1950, %r1791;
	setp.eq.s32 	%p128, %r1951, 2147483647;
	selp.b32 	%r1715, -2147483648, %r1951, %p128;
	// begin inline asm
	shr.b32 %r1714, %r1715, %r1056;
	// end inline asm
	and.b32  	%r1952, %r1654, %r1714;
	and.b32  	%r1953, %r1952, 3;
	shr.u32 	%r1954, %r1952, 2;
	mad.lo.s32 	%r1955, %r1954, 768, %r5;
	add.s32 	%r1956, %r1955, %r1953;
	ld.shared.u8 	%rs197, [%r1956];
	add.s16 	%rs198, %rs197, 1;
	st.shared.u8 	[%r1956], %rs198;
	setp.gt.s32 	%p129, %r1792, -1;
	selp.b32 	%r1957, -2147483648, -1, %p129;
	xor.b32  	%r1958, %r1957, %r1792;
	setp.eq.s32 	%p130, %r1958, 2147483647;
	selp.b32 	%r1718, -2147483648, %r1958, %p130;
	// begin inline asm
	shr.b32 %r1717, %r1718, %r1056;
	// end inline asm
	and.b32  	%r1959, %r1654, %r1717;
	and.b32  	%r1960, %r1959, 3;
	shr.u32 	%r1961, %r1959, 2;
	mad.lo.s32 	%r1962, %r1961, 768, %r5;
	add.s32 	%r1963, %r1962, %r1960;
	ld.shared.u8 	%rs199, [%r1963];
	add.s16 	%rs200, %rs199, 1;
	st.shared.u8 	[%r1963], %rs200;
	setp.gt.s32 	%p131, %r1793, -1;
	selp.b32 	%r1964, -2147483648, -1, %p131;
	xor.b32  	%r1965, %r1964, %r1793;
	setp.eq.s32 	%p132, %r1965, 2147483647;
	selp.b32 	%r1721, -2147483648, %r1965, %p132;
	// begin inline asm
	shr.b32 %r1720, %r1721, %r1056;
	// end inline asm
	and.b32  	%r1966, %r1654, %r1720;
	and.b32  	%r1967, %r1966, 3;
	shr.u32 	%r1968, %r1966, 2;
	mad.lo.s32 	%r1969, %r1968, 768, %r5;
	add.s32 	%r1970, %r1969, %r1967;
	ld.shared.u8 	%rs201, [%r1970];
	add.s16 	%rs202, %rs201, 1;
	st.shared.u8 	[%r1970], %rs202;
	setp.gt.s32 	%p133, %r1794, -1;
	selp.b32 	%r1971, -2147483648, -1, %p133;
	xor.b32  	%r1972, %r1971, %r1794;
	setp.eq.s32 	%p134, %r1972, 2147483647;
	selp.b32 	%r1724, -2147483648, %r1972, %p134;
	// begin inline asm
	shr.b32 %r1723, %r1724, %r1056;
	// end inline asm
	and.b32  	%r1973, %r1654, %r1723;
	and.b32  	%r1974, %r1973, 3;
	shr.u32 	%r1975, %r1973, 2;
	mad.lo.s32 	%r1976, %r1975, 768, %r5;
	add.s32 	%r1977, %r1976, %r1974;
	ld.shared.u8 	%rs203, [%r1977];
	add.s16 	%rs204, %rs203, 1;
	st.shared.u8 	[%r1977], %rs204;
	setp.gt.s32 	%p135, %r1795, -1;
	selp.b32 	%r1978, -2147483648, -1, %p135;
	xor.b32  	%r1979, %r1978, %r1795;
	setp.eq.s32 	%p136, %r1979, 2147483647;
	selp.b32 	%r1727, -2147483648, %r1979, %p136;
	// begin inline asm
	shr.b32 %r1726, %r1727, %r1056;
	// end inline asm
	and.b32  	%r1980, %r1654, %r1726;
	and.b32  	%r1981, %r1980, 3;
	shr.u32 	%r1982, %r1980, 2;
	mad.lo.s32 	%r1983, %r1982, 768, %r5;
	add.s32 	%r1984, %r1983, %r1981;
	ld.shared.u8 	%rs205, [%r1984];
	add.s16 	%rs206, %rs205, 1;
	st.shared.u8 	[%r1984], %rs206;
	setp.gt.s32 	%p137, %r1796, -1;
	selp.b32 	%r1985, -2147483648, -1, %p137;
	xor.b32  	%r1986, %r1985, %r1796;
	setp.eq.s32 	%p138, %r1986, 2147483647;
	selp.b32 	%r1730, -2147483648, %r1986, %p138;
	// begin inline asm
	shr.b32 %r1729, %r1730, %r1056;
	// end inline asm
	and.b32  	%r1987, %r1654, %r1729;
	and.b32  	%r1988, %r1987, 3;
	shr.u32 	%r1989, %r1987, 2;
	mad.lo.s32 	%r1990, %r1989, 768, %r5;
	add.s32 	%r1991, %r1990, %r1988;
	ld.shared.u8 	%rs207, [%r1991];
	add.s16 	%rs208, %rs207, 1;
	st.shared.u8 	[%r1991], %rs208;
	setp.gt.s32 	%p139, %r1797, -1;
	selp.b32 	%r1992, -2147483648, -1, %p139;
	xor.b32  	%r1993, %r1992, %r1797;
	setp.eq.s32 	%p140, %r1993, 2147483647;
	selp.b32 	%r1733, -2147483648, %r1993, %p140;
	// begin inline asm
	shr.b32 %r1732, %r1733, %r1056;
	// end inline asm
	and.b32  	%r1994, %r1654, %r1732;
	and.b32  	%r1995, %r1994, 3;
	shr.u32 	%r1996, %r1994, 2;
	mad.lo.s32 	%r1997, %r1996, 768, %r5;
	add.s32 	%r1998, %r1997, %r1995;
	ld.shared.u8 	%rs209, [%r1998];
	add.s16 	%rs210, %rs209, 1;
	st.shared.u8 	[%r1998], %rs210;
	setp.gt.s32 	%p141, %r1798, -1;
	selp.b32 	%r1999, -2147483648, -1, %p141;
	xor.b32  	%r2000, %r1999, %r1798;
	setp.eq.s32 	%p142, %r2000, 2147483647;
	selp.b32 	%r1736, -2147483648, %r2000, %p142;
	// begin inline asm
	shr.b32 %r1735, %r1736, %r1056;
	// end inline asm
	and.b32  	%r2001, %r1654, %r1735;
	and.b32  	%r2002, %r2001, 3;
	shr.u32 	%r2003, %r2001, 2;
	mad.lo.s32 	%r2004, %r2003, 768, %r5;
	add.s32 	%r2005, %r2004, %r2002;
	ld.shared.u8 	%rs211, [%r2005];
	add.s16 	%rs212, %rs211, 1;
	st.shared.u8 	[%r2005], %rs212;
	setp.gt.s32 	%p143, %r1799, -1;
	selp.b32 	%r2006, -2147483648, -1, %p143;
	xor.b32  	%r2007, %r2006, %r1799;
	setp.eq.s32 	%p144, %r2007, 2147483647;
	selp.b32 	%r1739, -2147483648, %r2007, %p144;
	// begin inline asm
	shr.b32 %r1738, %r1739, %r1056;
	// end inline asm
	and.b32  	%r2008, %r1654, %r1738;
	and.b32  	%r2009, %r2008, 3;
	shr.u32 	%r2010, %r2008, 2;
	mad.lo.s32 	%r2011, %r2010, 768, %r5;
	add.s32 	%r2012, %r2011, %r2009;
	ld.shared.u8 	%rs213, [%r2012];
	add.s16 	%rs214, %rs213, 1;
	st.shared.u8 	[%r2012], %rs214;
	setp.gt.s32 	%p145, %r1800, -1;
	selp.b32 	%r2013, -2147483648, -1, %p145;
	xor.b32  	%r2014, %r2013, %r1800;
	setp.eq.s32 	%p146, %r2014, 2147483647;
	selp.b32 	%r1742, -2147483648, %r2014, %p146;
	// begin inline asm
	shr.b32 %r1741, %r1742, %r1056;
	// end inline asm
	and.b32  	%r2015, %r1654, %r1741;
	and.b32  	%r2016, %r2015, 3;
	shr.u32 	%r2017, %r2015, 2;
	mad.lo.s32 	%r2018, %r2017, 768, %r5;
	add.s32 	%r2019, %r2018, %r2016;
	ld.shared.u8 	%rs215, [%r2019];
	add.s16 	%rs216, %rs215, 1;
	st.shared.u8 	[%r2019], %rs216;
	setp.gt.s32 	%p147, %r1801, -1;
	selp.b32 	%r2020, -2147483648, -1, %p147;
	xor.b32  	%r2021, %r2020, %r1801;
	setp.eq.s32 	%p148, %r2021, 2147483647;
	selp.b32 	%r1745, -2147483648, %r2021, %p148;
	// begin inline asm
	shr.b32 %r1744, %r1745, %r1056;
	// end inline asm
	and.b32  	%r2022, %r1654, %r1744;
	and.b32  	%r2023, %r2022, 3;
	shr.u32 	%r2024, %r2022, 2;
	mad.lo.s32 	%r2025, %r2024, 768, %r5;
	add.s32 	%r2026, %r2025, %r2023;
	ld.shared.u8 	%rs217, [%r2026];
	add.s16 	%rs218, %rs217, 1;
	st.shared.u8 	[%r2026], %rs218;
	setp.gt.s32 	%p149, %r1802, -1;
	selp.b32 	%r2027, -2147483648, -1, %p149;
	xor.b32  	%r2028, %r2027, %r1802;
	setp.eq.s32 	%p150, %r2028, 2147483647;
	selp.b32 	%r1748, -2147483648, %r2028, %p150;
	// begin inline asm
	shr.b32 %r1747, %r1748, %r1056;
	// end inline asm
	and.b32  	%r2029, %r1654, %r1747;
	and.b32  	%r2030, %r2029, 3;
	shr.u32 	%r2031, %r2029, 2;
	mad.lo.s32 	%r2032, %r2031, 768, %r5;
	add.s32 	%r2033, %r2032, %r2030;
	ld.shared.u8 	%rs219, [%r2033];
	add.s16 	%rs220, %rs219, 1;
	st.shared.u8 	[%r2033], %rs220;
	setp.gt.s32 	%p151, %r1803, -1;
	selp.b32 	%r2034, -2147483648, -1, %p151;
	xor.b32  	%r2035, %r2034, %r1803;
	setp.eq.s32 	%p152, %r2035, 2147483647;
	selp.b32 	%r1751, -2147483648, %r2035, %p152;
	// begin inline asm
	shr.b32 %r1750, %r1751, %r1056;
	// end inline asm
	and.b32  	%r2036, %r1654, %r1750;
	and.b32  	%r2037, %r2036, 3;
	shr.u32 	%r2038, %r2036, 2;
	mad.lo.s32 	%r2039, %r2038, 768, %r5;
	add.s32 	%r2040, %r2039, %r2037;
	ld.shared.u8 	%rs221, [%r2040];
	add.s16 	%rs222, %rs221, 1;
	st.shared.u8 	[%r2040], %rs222;
	setp.gt.s32 	%p153, %r1804, -1;
	selp.b32 	%r2041, -2147483648, -1, %p153;
	xor.b32  	%r2042, %r2041, %r1804;
	setp.eq.s32 	%p154, %r2042, 2147483647;
	selp.b32 	%r1754, -2147483648, %r2042, %p154;
	// begin inline asm
	shr.b32 %r1753, %r1754, %r1056;
	// end inline asm
	and.b32  	%r2043, %r1654, %r1753;
	and.b32  	%r2044, %r2043, 3;
	shr.u32 	%r2045, %r2043, 2;
	mad.lo.s32 	%r2046, %r2045, 768, %r5;
	add.s32 	%r2047, %r2046, %r2044;
	ld.shared.u8 	%rs223, [%r2047];
	add.s16 	%rs224, %rs223, 1;
	st.shared.u8 	[%r2047], %rs224;
	setp.gt.s32 	%p155, %r1805, -1;
	selp.b32 	%r2048, -2147483648, -1, %p155;
	xor.b32  	%r2049, %r2048, %r1805;
	setp.eq.s32 	%p156, %r2049, 2147483647;
	selp.b32 	%r1757, -2147483648, %r2049, %p156;
	// begin inline asm
	shr.b32 %r1756, %r1757, %r1056;
	// end inline asm
	and.b32  	%r2050, %r1654, %r1756;
	and.b32  	%r2051, %r2050, 3;
	shr.u32 	%r2052, %r2050, 2;
	mad.lo.s32 	%r2053, %r2052, 768, %r5;
	add.s32 	%r2054, %r2053, %r2051;
	ld.shared.u8 	%rs225, [%r2054];
	add.s16 	%rs226, %rs225, 1;
	st.shared.u8 	[%r2054], %rs226;
	setp.gt.s32 	%p157, %r1806, -1;
	selp.b32 	%r2055, -2147483648, -1, %p157;
	xor.b32  	%r2056, %r2055, %r1806;
	setp.eq.s32 	%p158, %r2056, 2147483647;
	selp.b32 	%r1760, -2147483648, %r2056, %p158;
	// begin inline asm
	shr.b32 %r1759, %r1760, %r1056;
	// end inline asm
	and.b32  	%r2057, %r1654, %r1759;
	and.b32  	%r2058, %r2057, 3;
	shr.u32 	%r2059, %r2057, 2;
	mad.lo.s32 	%r2060, %r2059, 768, %r5;
	add.s32 	%r2061, %r2060, %r2058;
	ld.shared.u8 	%rs227, [%r2061];
	add.s16 	%rs228, %rs227, 1;
	st.shared.u8 	[%r2061], %rs228;
	setp.gt.s32 	%p159, %r1807, -1;
	selp.b32 	%r2062, -2147483648, -1, %p159;
	xor.b32  	%r2063, %r2062, %r1807;
	setp.eq.s32 	%p160, %r2063, 2147483647;
	selp.b32 	%r1763, -2147483648, %r2063, %p160;
	// begin inline asm
	shr.b32 %r1762, %r1763, %r1056;
	// end inline asm
	and.b32  	%r2064, %r1654, %r1762;
	and.b32  	%r2065, %r2064, 3;
	shr.u32 	%r2066, %r2064, 2;
	mad.lo.s32 	%r2067, %r2066, 768, %r5;
	add.s32 	%r2068, %r2067, %r2065;
	ld.shared.u8 	%rs229, [%r2068];
	add.s16 	%rs230, %rs229, 1;
	st.shared.u8 	[%r2068], %rs230;
	setp.gt.s32 	%p161, %r1808, -1;
	selp.b32 	%r2069, -2147483648, -1, %p161;
	xor.b32  	%r2070, %r2069, %r1808;
	setp.eq.s32 	%p162, %r2070, 2147483647;
	selp.b32 	%r1766, -2147483648, %r2070, %p162;
	// begin inline asm
	shr.b32 %r1765, %r1766, %r1056;
	// end inline asm
	and.b32  	%r2071, %r1654, %r1765;
	and.b32  	%r2072, %r2071, 3;
	shr.u32 	%r2073, %r2071, 2;
	mad.lo.s32 	%r2074, %r2073, 768, %r5;
	add.s32 	%r2075, %r2074, %r2072;
	ld.shared.u8 	%rs231, [%r2075];
	add.s16 	%rs232, %rs231, 1;
	st.shared.u8 	[%r2075], %rs232;
	setp.gt.s32 	%p163, %r1809, -1;
	selp.b32 	%r2076, -2147483648, -1, %p163;
	xor.b32  	%r2077, %r2076, %r1809;
	setp.eq.s32 	%p164, %r2077, 2147483647;
	selp.b32 	%r1769, -2147483648, %r2077, %p164;
	// begin inline asm
	shr.b32 %r1768, %r1769, %r1056;
	// end inline asm
	and.b32  	%r2078, %r1654, %r1768;
	and.b32  	%r2079, %r2078, 3;
	shr.u32 	%r2080, %r2078, 2;
	mad.lo.s32 	%r2081, %r2080, 768, %r5;
	add.s32 	%r2082, %r2081, %r2079;
	ld.shared.u8 	%rs233, [%r2082];
	add.s16 	%rs234, %rs233, 1;
	st.shared.u8 	[%r2082], %rs234;
	add.s32 	%r5170, %r5170, 7488;
	add.s32 	%r5202, %r5202, -7488;
	setp.gt.s32 	%p165, %r5202, 7487;
	@%p165 bra 	$L__BB2_14;
$L__BB2_15:
	setp.ge.s32 	%p166, %r4, %r5202;
	@%p166 bra 	$L__BB2_22;
	mov.b32 	%r2084, 0;
	// begin inline asm
	bmsk.clamp.b32 %r2083, %r2084, %r1057;
	// end inline asm
	not.b32 	%r2086, %r4;
	add.s32 	%r73, %r5202, %r2086;
	mul.hi.u32 	%r2087, %r73, -1431655765;
	shr.u32 	%r2088, %r2087, 7;
	add.s32 	%r74, %r2088, 1;
	and.b32  	%r2089, %r2088, 3;
	setp.eq.s32 	%p167, %r2089, 3;
	mov.u32 	%r5207, %r4;
	@%p167 bra 	$L__BB2_19;
	and.b32  	%r2090, %r74, 3;
	add.s32 	%r5204, %r4, %r5170;
	neg.s32 	%r5203, %r2090;
	mad.lo.s32 	%r5207, %r2090, 192, %r4;
$L__BB2_18:
	.pragma "nounroll";
	mul.wide.s32 	%rd42, %r5204, 4;
	add.s64 	%rd43, %rd1, %rd42;
	ld.global.u32 	%r2094, [%rd43];
	setp.gt.s32 	%p168, %r2094, -1;
	selp.b32 	%r2095, -2147483648, -1, %p168;
	xor.b32  	%r2096, %r2095, %r2094;
	setp.eq.s32 	%p169, %r2096, 2147483647;
	selp.b32 	%r2092, -2147483648, %r2096, %p169;
	// begin inline asm
	shr.b32 %r2091, %r2092, %r1056;
	// end inline asm
	and.b32  	%r2097, %r2083, %r2091;
	and.b32  	%r2098, %r2097, 3;
	shr.u32 	%r2099, %r2097, 2;
	mad.lo.s32 	%r2100, %r2099, 768, %r5;
	add.s32 	%r2101, %r2100, %r2098;
	ld.shared.u8 	%rs235, [%r2101];
	add.s16 	%rs236, %rs235, 1;
	st.shared.u8 	[%r2101], %rs236;
	add.s32 	%r5204, %r5204, 192;
	add.s32 	%r5203, %r5203, 1;
	setp.ne.s32 	%p170, %r5203, 0;
	@%p170 bra 	$L__BB2_18;
$L__BB2_19:
	setp.lt.u32 	%p171, %r73, 576;
	@%p171 bra 	$L__BB2_22;
	add.s64 	%rd8, %rd1, 1536;
	add.s32 	%r5206, %r5207, %r5170;
$L__BB2_21:
	mul.wide.s32 	%rd44, %r5206, 4;
	add.s64 	%rd45, %rd8, %rd44;
	ld.global.u32 	%r2114, [%rd45+-1536];
	setp.gt.s32 	%p172, %r2114, -1;
	selp.b32 	%r2115, -2147483648, -1, %p172;
	xor.b32  	%r2116, %r2115, %r2114;
	setp.eq.s32 	%p173, %r2116, 2147483647;
	selp.b32 	%r2103, -2147483648, %r2116, %p173;
	// begin inline asm
	shr.b32 %r2102, %r2103, %r1056;
	// end inline asm
	and.b32  	%r2117, %r2083, %r2102;
	and.b32  	%r2118, %r2117, 3;
	shr.u32 	%r2119, %r2117, 2;
	mad.lo.s32 	%r2120, %r2119, 768, %r5;
	add.s32 	%r2121, %r2120, %r2118;
	ld.shared.u8 	%rs237, [%r2121];
	add.s16 	%rs238, %rs237, 1;
	st.shared.u8 	[%r2121], %rs238;
	ld.global.u32 	%r2122, [%rd45+-768];
	setp.gt.s32 	%p174, %r2122, -1;
	selp.b32 	%r2123, -2147483648, -1, %p174;
	xor.b32  	%r2124, %r2123, %r2122;
	setp.eq.s32 	%p175, %r2124, 2147483647;
	selp.b32 	%r2106, -2147483648, %r2124, %p175;
	// begin inline asm
	shr.b32 %r2105, %r2106, %r1056;
	// end inline asm
	and.b32  	%r2125, %r2083, %r2105;
	and.b32  	%r2126, %r2125, 3;
	shr.u32 	%r2127, %r2125, 2;
	mad.lo.s32 	%r2128, %r2127, 768, %r5;
	add.s32 	%r2129, %r2128, %r2126;
	ld.shared.u8 	%rs239, [%r2129];
	add.s16 	%rs240, %rs239, 1;
	st.shared.u8 	[%r2129], %rs240;
	ld.global.u32 	%r2130, [%rd45];
	setp.gt.s32 	%p176, %r2130, -1;
	selp.b32 	%r2131, -2147483648, -1, %p176;
	xor.b32  	%r2132, %r2131, %r2130;
	setp.eq.s32 	%p177, %r2132, 2147483647;
	selp.b32 	%r2109, -2147483648, %r2132, %p177;
	// begin inline asm
	shr.b32 %r2108, %r2109, %r1056;
	// end inline asm
	and.b32  	%r2133, %r2083, %r2108;
	and.b32  	%r2134, %r2133, 3;
	shr.u32 	%r2135, %r2133, 2;
	mad.lo.s32 	%r2136, %r2135, 768, %r5;
	add.s32 	%r2137, %r2136, %r2134;
	ld.shared.u8 	%rs241, [%r2137];
	add.s16 	%rs242, %rs241, 1;
	st.shared.u8 	[%r2137], %rs242;
	ld.global.u32 	%r2138, [%rd45+768];
	setp.gt.s32 	%p178, %r2138, -1;
	selp.b32 	%r2139, -2147483648, -1, %p178;
	xor.b32  	%r2140, %r2139, %r2138;
	setp.eq.s32 	%p179, %r2140, 2147483647;
	selp.b32 	%r2112, -2147483648, %r2140, %p179;
	// begin inline asm
	shr.b32 %r2111, %r2112, %r1056;
	// end inline asm
	and.b32  	%r2141, %r2083, %r2111;
	and.b32  	%r2142, %r2141, 3;
	shr.u32 	%r2143, %r2141, 2;
	mad.lo.s32 	%r2144, %r2143, 768, %r5;
	add.s32 	%r2145, %r2144, %r2142;
	ld.shared.u8 	%rs243, [%r2145];
	add.s16 	%rs244, %rs243, 1;
	st.shared.u8 	[%r2145], %rs244;
	add.s32 	%r5207, %r5207, 768;
	add.s32 	%r5206, %r5206, 768;
	setp.lt.s32 	%p180, %r5207, %r5202;
	@%p180 bra 	$L__BB2_21;
$L__BB2_22:
	bar.sync 	0;
	shr.u32 	%r88, %r4, 5;
	// begin inline asm
	mov.u32 %r2146, %laneid;
	// end inline asm
	setp.gt.u32 	%p181, %r4, 511;
	@%p181 bra 	$L__BB2_24;
	mad.lo.s32 	%r2148, %r88, 768, %r1061;
	shl.b32 	%r2149, %r2146, 2;
	add.s32 	%r2150, %r2148, %r2149;
	ld.shared.u32 	%r2151, [%r2150];
	bfe.u32 	%r2152, %r2151, 0, 8;
	add.s32 	%r2153, %r5169, %r2152;
	bfe.u32 	%r2154, %r2151, 8, 8;
	add.s32 	%r2155, %r5168, %r2154;
	bfe.u32 	%r2156, %r2151, 16, 8;
	add.s32 	%r2157, %r5167, %r2156;
	bfe.u32 	%r2158, %r2151, 24, 8;
	add.s32 	%r2159, %r5166, %r2158;
	ld.shared.u32 	%r2160, [%r2150+128];
	bfe.u32 	%r2161, %r2160, 0, 8;
	add.s32 	%r2162, %r2153, %r2161;
	bfe.u32 	%r2163, %r2160, 8, 8;
	add.s32 	%r2164, %r2155, %r2163;
	bfe.u32 	%r2165, %r2160, 16, 8;
	add.s32 	%r2166, %r2157, %r2165;
	bfe.u32 	%r2167, %r2160, 24, 8;
	add.s32 	%r2168, %r2159, %r2167;
	ld.shared.u32 	%r2169, [%r2150+256];
	bfe.u32 	%r2170, %r2169, 0, 8;
	add.s32 	%r2171, %r2162, %r2170;
	bfe.u32 	%r2172, %r2169, 8, 8;
	add.s32 	%r2173, %r2164, %r2172;
	bfe.u32 	%r2174, %r2169, 16, 8;
	add.s32 	%r2175, %r2166, %r2174;
	bfe.u32 	%r2176, %r2169, 24, 8;
	add.s32 	%r2177, %r2168, %r2176;
	ld.shared.u32 	%r2178, [%r2150+384];
	bfe.u32 	%r2179, %r2178, 0, 8;
	add.s32 	%r2180, %r2171, %r2179;
	bfe.u32 	%r2181, %r2178, 8, 8;
	add.s32 	%r2182, %r2173, %r2181;
	bfe.u32 	%r2183, %r2178, 16, 8;
	add.s32 	%r2184, %r2175, %r2183;
	bfe.u32 	%r2185, %r2178, 24, 8;
	add.s32 	%r2186, %r2177, %r2185;
	ld.shared.u32 	%r2187, [%r2150+512];
	bfe.u32 	%r2188, %r2187, 0, 8;
	add.s32 	%r2189, %r2180, %r2188;
	bfe.u32 	%r2190, %r2187, 8, 8;
	add.s32 	%r2191, %r2182, %r2190;
	bfe.u32 	%r2192, %r2187, 16, 8;
	add.s32 	%r2193, %r2184, %r2192;
	bfe.u32 	%r2194, %r2187, 24, 8;
	add.s32 	%r2195, %r2186, %r2194;
	ld.shared.u32 	%r2196, [%r2150+640];
	bfe.u32 	%r2197, %r2196, 0, 8;
	add.s32 	%r5169, %r2189, %r2197;
	bfe.u32 	%r2198, %r2196, 8, 8;
	add.s32 	%r5168, %r2191, %r2198;
	bfe.u32 	%r2199, %r2196, 16, 8;
	add.s32 	%r5167, %r2193, %r2199;
	bfe.u32 	%r2200, %r2196, 24, 8;
	add.s32 	%r5166, %r2195, %r2200;
$L__BB2_24:
	setp.gt.u32 	%p182, %r4, 319;
	@%p182 bra 	$L__BB2_26;
	mad.lo.s32 	%r2202, %r88, 768, %r1061;
	shl.b32 	%r2203, %r2146, 2;
	add.s32 	%r2204, %r2202, %r2203;
	ld.shared.u32 	%r2205, [%r2204+4608];
	bfe.u32 	%r2206, %r2205, 0, 8;
	add.s32 	%r2207, %r5194, %r2206;
	bfe.u32 	%r2208, %r2205, 8, 8;
	add.s32 	%r2209, %r5193, %r2208;
	bfe.u32 	%r2210, %r2205, 16, 8;
	add.s32 	%r2211, %r5192, %r2210;
	bfe.u32 	%r2212, %r2205, 24, 8;
	add.s32 	%r2213, %r5191, %r2212;
	ld.shared.u32 	%r2214, [%r2204+4736];
	bfe.u32 	%r2215, %r2214, 0, 8;
	add.s32 	%r2216, %r2207, %r2215;
	bfe.u32 	%r2217, %r2214, 8, 8;
	add.s32 	%r2218, %r2209, %r2217;
	bfe.u32 	%r2219, %r2214, 16, 8;
	add.s32 	%r2220, %r2211, %r2219;
	bfe.u32 	%r2221, %r2214, 24, 8;
	add.s32 	%r2222, %r2213, %r2221;
	ld.shared.u32 	%r2223, [%r2204+4864];
	bfe.u32 	%r2224, %r2223, 0, 8;
	add.s32 	%r2225, %r2216, %r2224;
	bfe.u32 	%r2226, %r2223, 8, 8;
	add.s32 	%r2227, %r2218, %r2226;
	bfe.u32 	%r2228, %r2223, 16, 8;
	add.s32 	%r2229, %r2220, %r2228;
	bfe.u32 	%r2230, %r2223, 24, 8;
	add.s32 	%r2231, %r2222, %r2230;
	ld.shared.u32 	%r2232, [%r2204+4992];
	bfe.u32 	%r2233, %r2232, 0, 8;
	add.s32 	%r2234, %r2225, %r2233;
	bfe.u32 	%r2235, %r2232, 8, 8;
	add.s32 	%r2236, %r2227, %r2235;
	bfe.u32 	%r2237, %r2232, 16, 8;
	add.s32 	%r2238, %r2229, %r2237;
	bfe.u32 	%r2239, %r2232, 24, 8;
	add.s32 	%r2240, %r2231, %r2239;
	ld.shared.u32 	%r2241, [%r2204+5120];
	bfe.u32 	%r2242, %r2241, 0, 8;
	add.s32 	%r2243, %r2234, %r2242;
	bfe.u32 	%r2244, %r2241, 8, 8;
	add.s32 	%r2245, %r2236, %r2244;
	bfe.u32 	%r2246, %r2241, 16, 8;
	add.s32 	%r2247, %r2238, %r2246;
	bfe.u32 	%r2248, %r2241, 24, 8;
	add.s32 	%r2249, %r2240, %r2248;
	ld.shared.u32 	%r2250, [%r2204+5248];
	bfe.u32 	%r2251, %r2250, 0, 8;
	add.s32 	%r5194, %r2243, %r2251;
	bfe.u32 	%r2252, %r2250, 8, 8;
	add.s32 	%r5193, %r2245, %r2252;
	bfe.u32 	%r2253, %r2250, 16, 8;
	add.s32 	%r5192, %r2247, %r2253;
	bfe.u32 	%r2254, %r2250, 24, 8;
	add.s32 	%r5191, %r2249, %r2254;
$L__BB2_26:
	setp.gt.u32 	%p183, %r4, 127;
	@%p183 bra 	$L__BB2_28;
	mad.lo.s32 	%r2256, %r88, 768, %r1061;
	shl.b32 	%r2257, %r2146, 2;
	add.s32 	%r2258, %r2256, %r2257;
	ld.shared.u32 	%r2259, [%r2258+9216];
	bfe.u32 	%r2260, %r2259, 0, 8;
	add.s32 	%r2261, %r5198, %r2260;
	bfe.u32 	%r2262, %r2259, 8, 8;
	add.s32 	%r2263, %r5197, %r2262;
	bfe.u32 	%r2264, %r2259, 16, 8;
	add.s32 	%r2265, %r5196, %r2264;
	bfe.u32 	%r2266, %r2259, 24, 8;
	add.s32 	%r2267, %r5195, %r2266;
	ld.shared.u32 	%r2268, [%r2258+9344];
	bfe.u32 	%r2269, %r2268, 0, 8;
	add.s32 	%r2270, %r2261, %r2269;
	bfe.u32 	%r2271, %r2268, 8, 8;
	add.s32 	%r2272, %r2263, %r2271;
	bfe.u32 	%r2273, %r2268, 16, 8;
	add.s32 	%r2274, %r2265, %r2273;
	bfe.u32 	%r2275, %r2268, 24, 8;
	add.s32 	%r2276, %r2267, %r2275;
	ld.shared.u32 	%r2277, [%r2258+9472];
	bfe.u32 	%r2278, %r2277, 0, 8;
	add.s32 	%r2279, %r2270, %r2278;
	bfe.u32 	%r2280, %r2277, 8, 8;
	add.s32 	%r2281, %r2272, %r2280;
	bfe.u32 	%r2282, %r2277, 16, 8;
	add.s32 	%r2283, %r2274, %r2282;
	bfe.u32 	%r2284, %r2277, 24, 8;
	add.s32 	%r2285, %r2276, %r2284;
	ld.shared.u32 	%r2286, [%r2258+9600];
	bfe.u32 	%r2287, %r2286, 0, 8;
	add.s32 	%r2288, %r2279, %r2287;
	bfe.u32 	%r2289, %r2286, 8, 8;
	add.s32 	%r2290, %r2281, %r2289;
	bfe.u32 	%r2291, %r2286, 16, 8;
	add.s32 	%r2292, %r2283, %r2291;
	bfe.u32 	%r2293, %r2286, 24, 8;
	add.s32 	%r2294, %r2285, %r2293;
	ld.shared.u32 	%r2295, [%r2258+9728];
	bfe.u32 	%r2296, %r2295, 0, 8;
	add.s32 	%r2297, %r2288, %r2296;
	bfe.u32 	%r2298, %r2295, 8, 8;
	add.s32 	%r2299, %r2290, %r2298;
	bfe.u32 	%r2300, %r2295, 16, 8;
	add.s32 	%r2301, %r2292, %r2300;
	bfe.u32 	%r2302, %r2295, 24, 8;
	add.s32 	%r2303, %r2294, %r2302;
	ld.shared.u32 	%r2304, [%r2258+9856];
	bfe.u32 	%r2305, %r2304, 0, 8;
	add.s32 	%r5198, %r2297, %r2305;
	bfe.u32 	%r2306, %r2304, 8, 8;
	add.s32 	%r5197, %r2299, %r2306;
	bfe.u32 	%r2307, %r2304, 16, 8;
	add.s32 	%r5196, %r2301, %r2307;
	bfe.u32 	%r2308, %r2304, 24, 8;
	add.s32 	%r5195, %r2303, %r2308;
$L__BB2_28:
	setp.gt.u32 	%p184, %r4, 511;
	bar.sync 	0;
	shl.b32 	%r2309, %r2146, 8;
	add.s32 	%r2311, %r1061, %r2309;
	shl.b32 	%r2312, %r88, 4;
	add.s32 	%r114, %r2311, %r2312;
	@%p184 bra 	$L__BB2_30;
	st.shared.v4.u32 	[%r114], {%r5169, %r5168, %r5167, %r5166};
$L__BB2_30:
	setp.gt.u32 	%p185, %r4, 319;
	@%p185 bra 	$L__BB2_32;
	st.shared.v4.u32 	[%r114+96], {%r5194, %r5193, %r5192, %r5191};
$L__BB2_32:
	setp.gt.u32 	%p186, %r4, 127;
	@%p186 bra 	$L__BB2_34;
	st.shared.v4.u32 	[%r114+192], {%r5198, %r5197, %r5196, %r5195};
$L__BB2_34:
	bar.sync 	0;
	setp.gt.u32 	%p187, %r4, 63;
	@%p187 bra 	$L__BB2_36;
	ld.shared.u32 	%r2314, [%r5];
	ld.shared.u32 	%r2315, [%r5+256];
	add.s32 	%r2316, %r2315, %r2314;
	ld.shared.u32 	%r2317, [%r5+512];
	add.s32 	%r2318, %r2317, %r2316;
	ld.shared.u32 	%r2319, [%r5+768];
	add.s32 	%r2320, %r2319, %r2318;
	ld.shared.u32 	%r2321, [%r5+1024];
	add.s32 	%r2322, %r2321, %r2320;
	ld.shared.u32 	%r2323, [%r5+1280];
	add.s32 	%r2324, %r2323, %r2322;
	ld.shared.u32 	%r2325, [%r5+1536];
	add.s32 	%r2326, %r2325, %r2324;
	ld.shared.u32 	%r2327, [%r5+1792];
	add.s32 	%r2328, %r2327, %r2326;
	ld.shared.u32 	%r2329, [%r5+2048];
	add.s32 	%r2330, %r2329, %r2328;
	ld.shared.u32 	%r2331, [%r5+2304];
	add.s32 	%r2332, %r2331, %r2330;
	ld.shared.u32 	%r2333, [%r5+2560];
	add.s32 	%r2334, %r2333, %r2332;
	ld.shared.u32 	%r2335, [%r5+2816];
	add.s32 	%r2336, %r2335, %r2334;
	ld.shared.u32 	%r2337, [%r5+3072];
	add.s32 	%r2338, %r2337, %r2336;
	ld.shared.u32 	%r2339, [%r5+3328];
	add.s32 	%r2340, %r2339, %r2338;
	ld.shared.u32 	%r2341, [%r5+3584];
	add.s32 	%r2342, %r2341, %r2340;
	ld.shared.u32 	%r2343, [%r5+3840];
	add.s32 	%r2344, %r2343, %r2342;
	ld.shared.u32 	%r2345, [%r5+4096];
	add.s32 	%r2346, %r2345, %r2344;
	ld.shared.u32 	%r2347, [%r5+4352];
	add.s32 	%r2348, %r2347, %r2346;
	ld.shared.u32 	%r2349, [%r5+4608];
	add.s32 	%r2350, %r2349, %r2348;
	ld.shared.u32 	%r2351, [%r5+4864];
	add.s32 	%r2352, %r2351, %r2350;
	ld.shared.u32 	%r2353, [%r5+5120];
	add.s32 	%r2354, %r2353, %r2352;
	ld.shared.u32 	%r2355, [%r5+5376];
	add.s32 	%r2356, %r2355, %r2354;
	ld.shared.u32 	%r2357, [%r5+5632];
	add.s32 	%r2358, %r2357, %r2356;
	ld.shared.u32 	%r2359, [%r5+5888];
	add.s32 	%r2360, %r2359, %r2358;
	ld.shared.u32 	%r2361, [%r5+6144];
	add.s32 	%r2362, %r2361, %r2360;
	ld.shared.u32 	%r2363, [%r5+6400];
	add.s32 	%r2364, %r2363, %r2362;
	ld.shared.u32 	%r2365, [%r5+6656];
	add.s32 	%r2366, %r2365, %r2364;
	ld.shared.u32 	%r2367, [%r5+6912];
	add.s32 	%r2368, %r2367, %r2366;
	ld.shared.u32 	%r2369, [%r5+7168];
	add.s32 	%r2370, %r2369, %r2368;
	ld.shared.u32 	%r2371, [%r5+7424];
	add.s32 	%r2372, %r2371, %r2370;
	ld.shared.u32 	%r2373, [%r5+7680];
	add.s32 	%r2374, %r2373, %r2372;
	ld.shared.u32 	%r2375, [%r5+7936];
	add.s32 	%r5221, %r2375, %r2374;
$L__BB2_36:
	setp.gt.u32 	%p188, %r4, 63;
	bar.sync 	0;
	@%p188 bra 	$L__BB2_38;
	st.volatile.shared.u32 	[%r5], %r5221;
$L__BB2_38:
	setp.gt.u32 	%p189, %r4, 63;
	bar.sync 	0;
	sub.s32 	%r117, %r1061, %r1060;
	@%p189 bra 	$L__BB2_40;
	ld.volatile.shared.u32 	%r5221, [%r117+252];
$L__BB2_40:
	mul.hi.u32 	%r2378, %r4, 715827883;
	add.s32 	%r2379, %r2378, %r4;
	shl.b32 	%r2380, %r2379, 2;
	add.s32 	%r2382, %r1061, %r2380;
	add.s32 	%r120, %r2382, 528;
	st.shared.u32 	[%r2382+528], %r5221;
	bar.sync 	0;
	setp.gt.u32 	%p190, %r4, 31;
	@%p190 bra 	$L__BB2_42;
	mad.lo.s32 	%r2414, %r4, 28, %r1061;
	ld.shared.u32 	%r2415, [%r2414+528];
	ld.shared.u32 	%r2416, [%r2414+532];
	ld.shared.u32 	%r2417, [%r2414+536];
	ld.shared.u32 	%r2418, [%r2414+540];
	ld.shared.u32 	%r2419, [%r2414+544];
	ld.shared.u32 	%r2420, [%r2414+548];
	add.s32 	%r2421, %r2416, %r2415;
	add.s32 	%r2422, %r2421, %r2417;
	add.s32 	%r2423, %r2422, %r2418;
	add.s32 	%r2424, %r2423, %r2419;
	add.s32 	%r2387, %r2424, %r2420;
	mov.b32 	%r2385, 1;
	mov.b32 	%r2410, 0;
	mov.b32 	%r2412, -1;
	// begin inline asm
	{  .reg .s32 r0;  .reg .pred p;  shfl.sync.up.b32 r0|p, %r2387, %r2385, %r2410, %r2412;  @p add.s32 r0, r0, %r2387;  mov.s32 %r2383, r0;}
	// end inline asm
	mov.b32 	%r2391, 2;
	// begin inline asm
	{  .reg .s32 r0;  .reg .pred p;  shfl.sync.up.b32 r0|p, %r2383, %r2391, %r2410, %r2412;  @p add.s32 r0, r0, %r2383;  mov.s32 %r2389, r0;}
	// end inline asm
	mov.b32 	%r2397, 4;
	// begin inline asm
	{  .reg .s32 r0;  .reg .pred p;  shfl.sync.up.b32 r0|p, %r2389, %r2397, %r2410, %r2412;  @p add.s32 r0, r0, %r2389;  mov.s32 %r2395, r0;}
	// end inline asm
	mov.b32 	%r2403, 8;
	// begin inline asm
	{  .reg .s32 r0;  .reg .pred p;  shfl.sync.up.b32 r0|p, %r2395, %r2403, %r2410, %r2412;  @p add.s32 r0, r0, %r2395;  mov.s32 %r2401, r0;}
	// end inline asm
	mov.b32 	%r2409, 16;
	// begin inline asm
	{  .reg .s32 r0;  .reg .pred p;  shfl.sync.up.b32 r0|p, %r2401, %r2409, %r2410, %r2412;  @p add.s32 r0, r0, %r2401;  mov.s32 %r2407, r0;}
	// end inline asm
	sub.s32 	%r2425, %r2407, %r2387;
	ld.shared.u32 	%r2426, [%r2414+528];
	ld.shared.u32 	%r2427, [%r2414+532];
	ld.shared.u32 	%r2428, [%r2414+536];
	ld.shared.u32 	%r2429, [%r2414+540];
	ld.shared.u32 	%r2430, [%r2414+544];
	add.s32 	%r2431, %r2426, %r2425;
	add.s32 	%r2432, %r2427, %r2431;
	add.s32 	%r2433, %r2428, %r2432;
	add.s32 	%r2434, %r2429, %r2433;
	add.s32 	%r2435, %r2430, %r2434;
	st.shared.u32 	[%r2414+528], %r2425;
	st.shared.u32 	[%r2414+532], %r2431;
	st.shared.u32 	[%r2414+536], %r2432;
	st.shared.u32 	[%r2414+540], %r2433;
	st.shared.u32 	[%r2414+544], %r2434;
	st.shared.u32 	[%r2414+548], %r2435;
$L__BB2_42:
	setp.gt.u32 	%p191, %r4, 63;
	bar.sync 	0;
	ld.shared.u32 	%r2436, [%r120];
	add.s32 	%r5320, %r2436, %r5322;
	@%p191 bra 	$L__BB2_44;
	st.volatile.shared.u32 	[%r5+256], %r5320;
$L__BB2_44:
	setp.gt.u32 	%p192, %r4, 63;
	bar.sync 	0;
	@%p192 bra 	$L__BB2_46;
	ld.volatile.shared.u32 	%r5320, [%r117+508];
$L__BB2_46:
	setp.gt.u32 	%p193, %r4, 63;
	bar.sync 	0;
	setp.eq.s32 	%p194, %r5320, 0;
	setp.eq.s32 	%p195, %r5320, %r5323;
	or.pred  	%p196, %p194, %p195;
	or.pred  	%p197, %p193, %p196;
	selp.u32 	%r2437, 1, 0, %p197;
	{ 
	.reg .pred 	%p1; 
	.reg .pred 	%p2; 
	setp.ne.u32 	%p1, %r2437, 0; 
	bar.red.and.pred 	%p2, 0, %p1; 
	selp.u32 	%r2438, 1, 0, %p2; 
	}
	setp.ne.s32 	%p198, %r2438, 0;
	@%p198 bra 	$L__BB2_389;
	setp.lt.s32 	%p361, %r5323, 7488;
	shl.b32 	%r2595, %r88, 2;
	add.s32 	%r2597, %r1061, %r2595;
	add.s32 	%r124, %r2597, 25344;
	@%p361 bra 	$L__BB2_64;
	add.s32 	%r125, %r4, -64;
	add.s32 	%r126, %r4, 192;
	add.s32 	%r127, %r4, 384;
	add.s32 	%r128, %r4, 576;
	add.s32 	%r129, %r4, 768;
	add.s32 	%r130, %r4, 960;
	add.s32 	%r131, %r4, 1152;
	add.s32 	%r132, %r4, 1344;
	add.s32 	%r133, %r4, 1536;
	add.s32 	%r134, %r4, 1728;
	add.s32 	%r135, %r4, 1920;
	add.s32 	%r136, %r4, 2112;
	add.s32 	%r137, %r4, 2304;
	add.s32 	%r138, %r4, 2496;
	add.s32 	%r139, %r4, 2880;
	or.b32  	%r140, %r4, 3072;
	add.s32 	%r141, %r4, 3264;
	add.s32 	%r142, %r4, 3456;
	add.s32 	%r143, %r4, 3648;
	add.s32 	%r144, %r4, 3840;
	add.s32 	%r145, %r4, 4032;
	add.s32 	%r146, %r4, 4608;
	add.s32 	%r147, %r4, 4800;
	add.s32 	%r148, %r4, 5760;
	add.s32 	%r149, %r4, 5952;
	or.b32  	%r150, %r4, 6144;
	add.s32 	%r151, %r4, 6336;
	add.s32 	%r152, %r4, 6528;
	add.s32 	%r153, %r4, 6720;
	add.s32 	%r154, %r4, 6912;
	add.s32 	%r155, %r4, 7104;
	add.s32 	%r156, %r4, 7296;
	mad.lo.s32 	%r157, %r4, 152, %r5;
	shl.b32 	%r2599, %r4, 7;
	add.s32 	%r158, %r5, %r2599;
	sub.s32 	%r2600, 63, %r4;
	and.b32  	%r2601, %r2600, 31;
	mad.lo.s32 	%r2603, %r2601, 768, %r1061;
	shr.u32 	%r2604, %r2600, 4;
	and.b32  	%r2605, %r2604, 2;
	add.s32 	%r159, %r2603, %r2605;
$L__BB2_49:
	.pragma "nounroll";
	setp.ne.s32 	%p362, %r2146, 31;
	cvt.s64.s32 	%rd62, %r5322;
	add.s64 	%rd63, %rd5, %rd62;
	shl.b64 	%rd19, %rd63, 2;
	add.s64 	%rd64, %rd1, %rd19;
	ld.global.u32 	%r2756, [%rd64];
	ld.global.u32 	%r2757, [%rd64+768];
	ld.global.u32 	%r2758, [%rd64+1536];
	ld.global.u32 	%r2759, [%rd64+2304];
	ld.global.u32 	%r2760, [%rd64+3072];
	ld.global.u32 	%r2761, [%rd64+3840];
	ld.global.u32 	%r2762, [%rd64+4608];
	ld.global.u32 	%r2763, [%rd64+5376];
	ld.global.u32 	%r2764, [%rd64+6144];
	ld.global.u32 	%r2765, [%rd64+6912];
	ld.global.u32 	%r2766, [%rd64+7680];
	ld.global.u32 	%r2767, [%rd64+8448];
	ld.global.u32 	%r2768, [%rd64+9216];
	ld.global.u32 	%r2769, [%rd64+9984];
	ld.global.u32 	%r2770, [%rd64+10752];
	ld.global.u32 	%r2771, [%rd64+11520];
	ld.global.u32 	%r2772, [%rd64+12288];
	ld.global.u32 	%r2773, [%rd64+13056];
	ld.global.u32 	%r2774, [%rd64+13824];
	ld.global.u32 	%r2775, [%rd64+14592];
	ld.global.u32 	%r2776, [%rd64+15360];
	ld.global.u32 	%r2777, [%rd64+16128];
	ld.global.u32 	%r2778, [%rd64+16896];
	ld.global.u32 	%r2779, [%rd64+17664];
	ld.global.u32 	%r2780, [%rd64+18432];
	ld.global.u32 	%r2781, [%rd64+19200];
	ld.global.u32 	%r2782, [%rd64+19968];
	ld.global.u32 	%r2783, [%rd64+20736];
	ld.global.u32 	%r2784, [%rd64+21504];
	ld.global.u32 	%r2785, [%rd64+22272];
	ld.global.u32 	%r2786, [%rd64+23040];
	ld.global.u32 	%r2787, [%rd64+23808];
	ld.global.u32 	%r2788, [%rd64+24576];
	ld.global.u32 	%r2789, [%rd64+25344];
	ld.global.u32 	%r2790, [%rd64+26112];
	ld.global.u32 	%r2791, [%rd64+26880];
	ld.global.u32 	%r2792, [%rd64+27648];
	ld.global.u32 	%r2793, [%rd64+28416];
	ld.global.u32 	%r2794, [%rd64+29184];
	st.shared.u32 	[%r5], %r2756;
	st.shared.u32 	[%r5+768], %r2757;
	st.shared.u32 	[%r5+1536], %r2758;
	st.shared.u32 	[%r5+2304], %r2759;
	st.shared.u32 	[%r5+3072], %r2760;
	st.shared.u32 	[%r5+3840], %r2761;
	st.shared.u32 	[%r5+4608], %r2762;
	st.shared.u32 	[%r5+5376], %r2763;
	st.shared.u32 	[%r5+6144], %r2764;
	st.shared.u32 	[%r5+6912], %r2765;
	st.shared.u32 	[%r5+7680], %r2766;
	st.shared.u32 	[%r5+8448], %r2767;
	st.shared.u32 	[%r5+9216], %r2768;
	st.shared.u32 	[%r5+9984], %r2769;
	st.shared.u32 	[%r5+10752], %r2770;
	st.shared.u32 	[%r5+11520], %r2771;
	st.shared.u32 	[%r5+12288], %r2772;
	st.shared.u32 	[%r5+13056], %r2773;
	st.shared.u32 	[%r5+13824], %r2774;
	st.shared.u32 	[%r5+14592], %r2775;
	st.shared.u32 	[%r5+15360], %r2776;
	st.shared.u32 	[%r5+16128], %r2777;
	st.shared.u32 	[%r5+16896], %r2778;
	st.shared.u32 	[%r5+17664], %r2779;
	st.shared.u32 	[%r5+18432], %r2780;
	st.shared.u32 	[%r5+19200], %r2781;
	st.shared.u32 	[%r5+19968], %r2782;
	st.shared.u32 	[%r5+20736], %r2783;
	st.shared.u32 	[%r5+21504], %r2784;
	st.shared.u32 	[%r5+22272], %r2785;
	st.shared.u32 	[%r5+23040], %r2786;
	st.shared.u32 	[%r5+23808], %r2787;
	st.shared.u32 	[%r5+24576], %r2788;
	st.shared.u32 	[%r5+25344], %r2789;
	st.shared.u32 	[%r5+26112], %r2790;
	st.shared.u32 	[%r5+26880], %r2791;
	st.shared.u32 	[%r5+27648], %r2792;
	st.shared.u32 	[%r5+28416], %r2793;
	st.shared.u32 	[%r5+29184], %r2794;
	bar.sync 	0;
	ld.shared.u32 	%r2795, [%r157];
	ld.shared.u32 	%r2796, [%r157+4];
	ld.shared.u32 	%r2797, [%r157+8];
	ld.shared.u32 	%r2798, [%r157+12];
	ld.shared.u32 	%r2799, [%r157+16];
	ld.shared.u32 	%r2800, [%r157+20];
	ld.shared.u32 	%r2801, [%r157+24];
	ld.shared.u32 	%r2802, [%r157+28];
	ld.shared.u32 	%r2803, [%r157+32];
	ld.shared.u32 	%r2804, [%r157+36];
	ld.shared.u32 	%r2805, [%r157+40];
	ld.shared.u32 	%r2806, [%r157+44];
	ld.shared.u32 	%r2807, [%r157+48];
	ld.shared.u32 	%r2808, [%r157+52];
	ld.shared.u32 	%r2809, [%r157+56];
	ld.shared.u32 	%r2810, [%r157+60];
	ld.shared.u32 	%r2811, [%r157+64];
	ld.shared.u32 	%r2812, [%r157+68];
	ld.shared.u32 	%r2813, [%r157+72];
	ld.shared.u32 	%r2814, [%r157+76];
	ld.shared.u32 	%r2815, [%r157+80];
	ld.shared.u32 	%r2816, [%r157+84];
	ld.shared.u32 	%r2817, [%r157+88];
	ld.shared.u32 	%r2818, [%r157+92];
	ld.shared.u32 	%r2819, [%r157+96];
	ld.shared.u32 	%r2820, [%r157+100];
	ld.shared.u32 	%r2821, [%r157+104];
	ld.shared.u32 	%r2822, [%r157+108];
	ld.shared.u32 	%r2823, [%r157+112];
	ld.shared.u32 	%r2824, [%r157+116];
	ld.shared.u32 	%r2825, [%r157+120];
	ld.shared.u32 	%r2826, [%r157+124];
	ld.shared.u32 	%r2827, [%r157+128];
	ld.shared.u32 	%r2828, [%r157+132];
	ld.shared.u32 	%r2829, [%r157+136];
	ld.shared.u32 	%r2830, [%r157+140];
	ld.shared.u32 	%r2831, [%r157+144];
	ld.shared.u32 	%r2832, [%r157+148];
	ld.shared.u32 	%r2833, [%r157+152];
	bar.sync 	0;
	setp.gt.s32 	%p363, %r2795, -1;
	selp.b32 	%r2834, -2147483648, -1, %p363;
	xor.b32  	%r410, %r2834, %r2795;
	setp.gt.s32 	%p364, %r2796, -1;
	selp.b32 	%r2835, -2147483648, -1, %p364;
	xor.b32  	%r411, %r2835, %r2796;
	setp.gt.s32 	%p365, %r2797, -1;
	selp.b32 	%r2836, -2147483648, -1, %p365;
	xor.b32  	%r412, %r2836, %r2797;
	setp.gt.s32 	%p366, %r2798, -1;
	selp.b32 	%r2837, -2147483648, -1, %p366;
	xor.b32  	%r413, %r2837, %r2798;
	setp.gt.s32 	%p367, %r2799, -1;
	selp.b32 	%r2838, -2147483648, -1, %p367;
	xor.b32  	%r414, %r2838, %r2799;
	setp.gt.s32 	%p368, %r2800, -1;
	selp.b32 	%r2839, -2147483648, -1, %p368;
	xor.b32  	%r415, %r2839, %r2800;
	setp.gt.s32 	%p369, %r2801, -1;
	selp.b32 	%r2840, -2147483648, -1, %p369;
	xor.b32  	%r416, %r2840, %r2801;
	setp.gt.s32 	%p370, %r2802, -1;
	selp.b32 	%r2841, -2147483648, -1, %p370;
	xor.b32  	%r417, %r2841, %r2802;
	setp.gt.s32 	%p371, %r2803, -1;
	selp.b32 	%r2842, -2147483648, -1, %p371;
	xor.b32  	%r418, %r2842, %r2803;
	setp.gt.s32 	%p372, %r2804, -1;
	selp.b32 	%r2843, -2147483648, -1, %p372;
	xor.b32  	%r419, %r2843, %r2804;
	setp.gt.s32 	%p373, %r2805, -1;
	selp.b32 	%r2844, -2147483648, -1, %p373;
	xor.b32  	%r420, %r2844, %r2805;
	setp.gt.s32 	%p374, %r2806, -1;
	selp.b32 	%r2845, -2147483648, -1, %p374;
	xor.b32  	%r421, %r2845, %r2806;
	setp.gt.s32 	%p375, %r2807, -1;
	selp.b32 	%r2846, -2147483648, -1, %p375;
	xor.b32  	%r422, %r2846, %r2807;
	setp.gt.s32 	%p376, %r2808, -1;
	selp.b32 	%r2847, -2147483648, -1, %p376;
	xor.b32  	%r423, %r2847, %r2808;
	setp.gt.s32 	%p377, %r2809, -1;
	selp.b32 	%r2848, -2147483648, -1, %p377;
	xor.b32  	%r424, %r2848, %r2809;
	setp.gt.s32 	%p378, %r2810, -1;
	selp.b32 	%r2849, -2147483648, -1, %p378;
	xor.b32  	%r425, %r2849, %r2810;
	setp.gt.s32 	%p379, %r2811, -1;
	selp.b32 	%r2850, -2147483648, -1, %p379;
	xor.b32  	%r426, %r2850, %r2811;
	setp.gt.s32 	%p380, %r2812, -1;
	selp.b32 	%r2851, -2147483648, -1, %p380;
	xor.b32  	%r427, %r2851, %r2812;
	setp.gt.s32 	%p381, %r2813, -1;
	selp.b32 	%r2852, -2147483648, -1, %p381;
	xor.b32  	%r428, %r2852, %r2813;
	setp.gt.s32 	%p382, %r2814, -1;
	selp.b32 	%r2853, -2147483648, -1, %p382;
	xor.b32  	%r429, %r2853, %r2814;
	setp.gt.s32 	%p383, %r2815, -1;
	selp.b32 	%r2854, -2147483648, -1, %p383;
	xor.b32  	%r430, %r2854, %r2815;
	setp.gt.s32 	%p384, %r2816, -1;
	selp.b32 	%r2855, -2147483648, -1, %p384;
	xor.b32  	%r431, %r2855, %r2816;
	setp.gt.s32 	%p385, %r2817, -1;
	selp.b32 	%r2856, -2147483648, -1, %p385;
	xor.b32  	%r432, %r2856, %r2817;
	setp.gt.s32 	%p386, %r2818, -1;
	selp.b32 	%r2857, -2147483648, -1, %p386;
	xor.b32  	%r433, %r2857, %r2818;
	setp.gt.s32 	%p387, %r2819, -1;
	selp.b32 	%r2858, -2147483648, -1, %p387;
	xor.b32  	%r434, %r2858, %r2819;
	setp.gt.s32 	%p388, %r2820, -1;
	selp.b32 	%r2859, -2147483648, -1, %p388;
	xor.b32  	%r435, %r2859, %r2820;
	setp.gt.s32 	%p389, %r2821, -1;
	selp.b32 	%r2860, -2147483648, -1, %p389;
	xor.b32  	%r436, %r2860, %r2821;
	setp.gt.s32 	%p390, %r2822, -1;
	selp.b32 	%r2861, -2147483648, -1, %p390;
	xor.b32  	%r437, %r2861, %r2822;
	setp.gt.s32 	%p391, %r2823, -1;
	selp.b32 	%r2862, -2147483648, -1, %p391;
	xor.b32  	%r438, %r2862, %r2823;
	setp.gt.s32 	%p392, %r2824, -1;
	selp.b32 	%r2863, -2147483648, -1, %p392;
	xor.b32  	%r439, %r2863, %r2824;
	setp.gt.s32 	%p393, %r2825, -1;
	selp.b32 	%r2864, -2147483648, -1, %p393;
	xor.b32  	%r440, %r2864, %r2825;
	setp.gt.s32 	%p394, %r2826, -1;
	selp.b32 	%r2865, -2147483648, -1, %p394;
	xor.b32  	%r441, %r2865, %r2826;
	setp.gt.s32 	%p395, %r2827, -1;
	selp.b32 	%r2866, -2147483648, -1, %p395;
	xor.b32  	%r442, %r2866, %r2827;
	setp.gt.s32 	%p396, %r2828, -1;
	selp.b32 	%r2867, -2147483648, -1, %p396;
	xor.b32  	%r443, %r2867, %r2828;
	setp.gt.s32 	%p397, %r2829, -1;
	selp.b32 	%r2868, -2147483648, -1, %p397;
	xor.b32  	%r444, %r2868, %r2829;
	setp.gt.s32 	%p398, %r2830, -1;
	selp.b32 	%r2869, -2147483648, -1, %p398;
	xor.b32  	%r445, %r2869, %r2830;
	setp.gt.s32 	%p399, %r2831, -1;
	selp.b32 	%r2870, -2147483648, -1, %p399;
	xor.b32  	%r446, %r2870, %r2831;
	setp.gt.s32 	%p400, %r2832, -1;
	selp.b32 	%r2871, -2147483648, -1, %p400;
	xor.b32  	%r447, %r2871, %r2832;
	setp.gt.s32 	%p401, %r2833, -1;
	selp.b32 	%r2872, -2147483648, -1, %p401;
	xor.b32  	%r448, %r2872, %r2833;
	mov.b32 	%r2753, 0;
	st.shared.u32 	[%r5], %r2753;
	st.shared.u32 	[%r5+768], %r2753;
	st.shared.u32 	[%r5+1536], %r2753;
	st.shared.u32 	[%r5+2304], %r2753;
	st.shared.u32 	[%r5+3072], %r2753;
	st.shared.u32 	[%r5+3840], %r2753;
	st.shared.u32 	[%r5+4608], %r2753;
	st.shared.u32 	[%r5+5376], %r2753;
	st.shared.u32 	[%r5+6144], %r2753;
	st.shared.u32 	[%r5+6912], %r2753;
	st.shared.u32 	[%r5+7680], %r2753;
	st.shared.u32 	[%r5+8448], %r2753;
	st.shared.u32 	[%r5+9216], %r2753;
	st.shared.u32 	[%r5+9984], %r2753;
	st.shared.u32 	[%r5+10752], %r2753;
	st.shared.u32 	[%r5+11520], %r2753;
	st.shared.u32 	[%r5+12288], %r2753;
	st.shared.u32 	[%r5+13056], %r2753;
	st.shared.u32 	[%r5+13824], %r2753;
	st.shared.u32 	[%r5+14592], %r2753;
	st.shared.u32 	[%r5+15360], %r2753;
	st.shared.u32 	[%r5+16128], %r2753;
	st.shared.u32 	[%r5+16896], %r2753;
	st.shared.u32 	[%r5+17664], %r2753;
	st.shared.u32 	[%r5+18432], %r2753;
	st.shared.u32 	[%r5+19200], %r2753;
	st.shared.u32 	[%r5+19968], %r2753;
	st.shared.u32 	[%r5+20736], %r2753;
	st.shared.u32 	[%r5+21504], %r2753;
	st.shared.u32 	[%r5+22272], %r2753;
	st.shared.u32 	[%r5+23040], %r2753;
	st.shared.u32 	[%r5+23808], %r2753;
	st.shared.u32 	[%r5+24576], %r2753;
	// begin inline asm
	bmsk.clamp.b32 %r2606, %r2753, %r1057;
	// end inline asm
	setp.eq.s32 	%p402, %r410, 2147483647;
	selp.b32 	%r2610, -2147483648, %r410, %p402;
	// begin inline asm
	shr.b32 %r2609, %r2610, %r1056;
	// end inline asm
	and.b32  	%r2873, %r2606, %r2609;
	not.b32 	%r2874, %r2873;
	and.b32  	%r2875, %r2874, 31;
	mad.lo.s32 	%r2876, %r2875, 768, %r5;
	shr.u32 	%r2877, %r2873, 4;
	and.b32  	%r2878, %r2877, 268435454;
	sub.s32 	%r450, %r2876, %r2878;
	ld.shared.u16 	%rs1, [%r450+2];
	add.s16 	%rs245, %rs1, 1;
	st.shared.u16 	[%r450+2], %rs245;
	setp.eq.s32 	%p403, %r411, 2147483647;
	selp.b32 	%r2613, -2147483648, %r411, %p403;
	// begin inline asm
	shr.b32 %r2612, %r2613, %r1056;
	// end inline asm
	and.b32  	%r2879, %r2606, %r2612;
	not.b32 	%r2880, %r2879;
	and.b32  	%r2881, %r2880, 31;
	mad.lo.s32 	%r2882, %r2881, 768, %r5;
	shr.u32 	%r2883, %r2879, 4;
	and.b32  	%r2884, %r2883, 268435454;
	sub.s32 	%r451, %r2882, %r2884;
	ld.shared.u16 	%rs2, [%r451+2];
	add.s16 	%rs246, %rs2, 1;
	st.shared.u16 	[%r451+2], %rs246;
	setp.eq.s32 	%p404, %r412, 2147483647;
	selp.b32 	%r2616, -2147483648, %r412, %p404;
	// begin inline asm
	shr.b32 %r2615, %r2616, %r1056;
	// end inline asm
	and.b32  	%r2885, %r2606, %r2615;
	not.b32 	%r2886, %r2885;
	and.b32  	%r2887, %r2886, 31;
	mad.lo.s32 	%r2888, %r2887, 768, %r5;
	shr.u32 	%r2889, %r2885, 4;
	and.b32  	%r2890, %r2889, 268435454;
	sub.s32 	%r452, %r2888, %r2890;
	ld.shared.u16 	%rs3, [%r452+2];
	add.s16 	%rs247, %rs3, 1;
	st.shared.u16 	[%r452+2], %rs247;
	setp.eq.s32 	%p405, %r413, 2147483647;
	selp.b32 	%r2619, -2147483648, %r413, %p405;
	// begin inline asm
	shr.b32 %r2618, %r2619, %r1056;
	// end inline asm
	and.b32  	%r2891, %r2606, %r2618;
	not.b32 	%r2892, %r2891;
	and.b32  	%r2893, %r2892, 31;
	mad.lo.s32 	%r2894, %r2893, 768, %r5;
	shr.u32 	%r2895, %r2891, 4;
	and.b32  	%r2896, %r2895, 268435454;
	sub.s32 	%r453, %r2894, %r2896;
	ld.shared.u16 	%rs4, [%r453+2];
	add.s16 	%rs248, %rs4, 1;
	st.shared.u16 	[%r453+2], %rs248;
	setp.eq.s32 	%p406, %r414, 2147483647;
	selp.b32 	%r2622, -2147483648, %r414, %p406;
	// begin inline asm
	shr.b32 %r2621, %r2622, %r1056;
	// end inline asm
	and.b32  	%r2897, %r2606, %r2621;
	not.b32 	%r2898, %r2897;
	and.b32  	%r2899, %r2898, 31;
	mad.lo.s32 	%r2900, %r2899, 768, %r5;
	shr.u32 	%r2901, %r2897, 4;
	and.b32  	%r2902, %r2901, 268435454;
	sub.s32 	%r454, %r2900, %r2902;
	ld.shared.u16 	%rs5, [%r454+2];
	add.s16 	%rs249, %rs5, 1;
	st.shared.u16 	[%r454+2], %rs249;
	setp.eq.s32 	%p407, %r415, 2147483647;
	selp.b32 	%r2625, -2147483648, %r415, %p407;
	// begin inline asm
	shr.b32 %r2624, %r2625, %r1056;
	// end inline asm
	and.b32  	%r2903, %r2606, %r2624;
	not.b32 	%r2904, %r2903;
	and.b32  	%r2905, %r2904, 31;
	mad.lo.s32 	%r2906, %r2905, 768, %r5;
	shr.u32 	%r2907, %r2903, 4;
	and.b32  	%r2908, %r2907, 268435454;
	sub.s32 	%r455, %r2906, %r2908;
	ld.shared.u16 	%rs6, [%r455+2];
	add.s16 	%rs250, %rs6, 1;
	st.shared.u16 	[%r455+2], %rs250;
	setp.eq.s32 	%p408, %r416, 2147483647;
	selp.b32 	%r2628, -2147483648, %r416, %p408;
	// begin inline asm
	shr.b32 %r2627, %r2628, %r1056;
	// end inline asm
	and.b32  	%r2909, %r2606, %r2627;
	not.b32 	%r2910, %r2909;
	and.b32  	%r2911, %r2910, 31;
	mad.lo.s32 	%r2912, %r2911, 768, %r5;
	shr.u32 	%r2913, %r2909, 4;
	and.b32  	%r2914, %r2913, 268435454;
	sub.s32 	%r456, %r2912, %r2914;
	ld.shared.u16 	%rs7, [%r456+2];
	add.s16 	%rs251, %rs7, 1;
	st.shared.u16 	[%r456+2], %rs251;
	setp.eq.s32 	%p409, %r417, 2147483647;
	selp.b32 	%r2631, -2147483648, %r417, %p409;
	// begin inline asm
	shr.b32 %r2630, %r2631, %r1056;
	// end inline asm
	and.b32  	%r2915, %r2606, %r2630;
	not.b32 	%r2916, %r2915;
	and.b32  	%r2917, %r2916, 31;
	mad.lo.s32 	%r2918, %r2917, 768, %r5;
	shr.u32 	%r2919, %r2915, 4;
	and.b32  	%r2920, %r2919, 268435454;
	sub.s32 	%r457, %r2918, %r2920;
	ld.shared.u16 	%rs8, [%r457+2];
	add.s16 	%rs252, %rs8, 1;
	st.shared.u16 	[%r457+2], %rs252;
	setp.eq.s32 	%p410, %r418, 2147483647;
	selp.b32 	%r2634, -2147483648, %r418, %p410;
	// begin inline asm
	shr.b32 %r2633, %r2634, %r1056;
	// end inline asm
	and.b32  	%r2921, %r2606, %r2633;
	not.b32 	%r2922, %r2921;
	and.b32  	%r2923, %r2922, 31;
	mad.lo.s32 	%r2924, %r2923, 768, %r5;
	shr.u32 	%r2925, %r2921, 4;
	and.b32  	%r2926, %r2925, 268435454;
	sub.s32 	%r458, %r2924, %r2926;
	ld.shared.u16 	%rs9, [%r458+2];
	add.s16 	%rs253, %rs9, 1;
	st.shared.u16 	[%r458+2], %rs253;
	setp.eq.s32 	%p411, %r419, 2147483647;
	selp.b32 	%r2637, -2147483648, %r419, %p411;
	// begin inline asm
	shr.b32 %r2636, %r2637, %r1056;
	// end inline asm
	and.b32  	%r2927, %r2606, %r2636;
	not.b32 	%r2928, %r2927;
	and.b32  	%r2929, %r2928, 31;
	mad.lo.s32 	%r2930, %r2929, 768, %r5;
	shr.u32 	%r2931, %r2927, 4;
	and.b32  	%r2932, %r2931, 268435454;
	sub.s32 	%r459, %r2930, %r2932;
	ld.shared.u16 	%rs10, [%r459+2];
	add.s16 	%rs254, %rs10, 1;
	st.shared.u16 	[%r459+2], %rs254;
	setp.eq.s32 	%p412, %r420, 2147483647;
	selp.b32 	%r2640, -2147483648, %r420, %p412;
	// begin inline asm
	shr.b32 %r2639, %r2640, %r1056;
	// end inline asm
	and.b32  	%r2933, %r2606, %r2639;
	not.b32 	%r2934, %r2933;
	and.b32  	%r2935, %r2934, 31;
	mad.lo.s32 	%r2936, %r2935, 768, %r5;
	shr.u32 	%r2937, %r2933, 4;
	and.b32  	%r2938, %r2937, 268435454;
	sub.s32 	%r460, %r2936, %r2938;
	ld.shared.u16 	%rs11, [%r460+2];
	add.s16 	%rs255, %rs11, 1;
	st.shared.u16 	[%r460+2], %rs255;
	setp.eq.s32 	%p413, %r421, 2147483647;
	selp.b32 	%r2643, -2147483648, %r421, %p413;
	// begin inline asm
	shr.b32 %r2642, %r2643, %r1056;
	// end inline asm
	and.b32  	%r2939, %r2606, %r2642;
	not.b32 	%r2940, %r2939;
	and.b32  	%r2941, %r2940, 31;
	mad.lo.s32 	%r2942, %r2941, 768, %r5;
	shr.u32 	%r2943, %r2939, 4;
	and.b32  	%r2944, %r2943, 268435454;
	sub.s32 	%r461, %r2942, %r2944;
	ld.shared.u16 	%rs12, [%r461+2];
	add.s16 	%rs256, %rs12, 1;
	st.shared.u16 	[%r461+2], %rs256;
	setp.eq.s32 	%p414, %r422, 2147483647;
	selp.b32 	%r2646, -2147483648, %r422, %p414;
	// begin inline asm
	shr.b32 %r2645, %r2646, %r1056;
	// end inline asm
	and.b32  	%r2945, %r2606, %r2645;
	not.b32 	%r2946, %r2945;
	and.b32  	%r2947, %r2946, 31;
	mad.lo.s32 	%r2948, %r2947, 768, %r5;
	shr.u32 	%r2949, %r2945, 4;
	and.b32  	%r2950, %r2949, 268435454;
	sub.s32 	%r462, %r2948, %r2950;
	ld.shared.u16 	%rs13, [%r462+2];
	add.s16 	%rs257, %rs13, 1;
	st.shared.u16 	[%r462+2], %rs257;
	setp.eq.s32 	%p415, %r423, 2147483647;
	selp.b32 	%r2649, -2147483648, %r423, %p415;
	// begin inline asm
	shr.b32 %r2648, %r2649, %r1056;
	// end inline asm
	and.b32  	%r2951, %r2606, %r2648;
	not.b32 	%r2952, %r2951;
	and.b32  	%r2953, %r2952, 31;
	mad.lo.s32 	%r2954, %r2953, 768, %r5;
	shr.u32 	%r2955, %r2951, 4;
	and.b32  	%r2956, %r2955, 268435454;
	sub.s32 	%r463, %r2954, %r2956;
	ld.shared.u16 	%rs14, [%r463+2];
	add.s16 	%rs258, %rs14, 1;
	st.shared.u16 	[%r463+2], %rs258;
	setp.eq.s32 	%p416, %r424, 2147483647;
	selp.b32 	%r2652, -2147483648, %r424, %p416;
	// begin inline asm
	shr.b32 %r2651, %r2652, %r1056;
	// end inline asm
	and.b32  	%r2957, %r2606, %r2651;
	not.b32 	%r2958, %r2957;
	and.b32  	%r2959, %r2958, 31;
	mad.lo.s32 	%r2960, %r2959, 768, %r5;
	shr.u32 	%r2961, %r2957, 4;
	and.b32  	%r2962, %r2961, 268435454;
	sub.s32 	%r464, %r2960, %r2962;
	ld.shared.u16 	%rs15, [%r464+2];
	add.s16 	%rs259, %rs15, 1;
	st.shared.u16 	[%r464+2], %rs259;
	setp.eq.s32 	%p417, %r425, 2147483647;
	selp.b32 	%r2655, -2147483648, %r425, %p417;
	// begin inline asm
	shr.b32 %r2654, %r2655, %r1056;
	// end inline asm
	and.b32  	%r2963, %r2606, %r2654;
	not.b32 	%r2964, %r2963;
	and.b32  	%r2965, %r2964, 31;
	mad.lo.s32 	%r2966, %r2965, 768, %r5;
	shr.u32 	%r2967, %r2963, 4;
	and.b32  	%r2968, %r2967, 268435454;
	sub.s32 	%r465, %r2966, %r2968;
	ld.shared.u16 	%rs16, [%r465+2];
	add.s16 	%rs260, %rs16, 1;
	st.shared.u16 	[%r465+2], %rs260;
	setp.eq.s32 	%p418, %r426, 2147483647;
	selp.b32 	%r2658, -2147483648, %r426, %p418;
	// begin inline asm
	shr.b32 %r2657, %r2658, %r1056;
	// end inline asm
	and.b32  	%r2969, %r2606, %r2657;
	not.b32 	%r2970, %r2969;
	and.b32  	%r2971, %r2970, 31;
	mad.lo.s32 	%r2972, %r2971, 768, %r5;
	shr.u32 	%r2973, %r2969, 4;
	and.b32  	%r2974, %r2973, 268435454;
	sub.s32 	%r466, %r2972, %r2974;
	ld.shared.u16 	%rs17, [%r466+2];
	add.s16 	%rs261, %rs17, 1;
	st.shared.u16 	[%r466+2], %rs261;
	setp.eq.s32 	%p419, %r427, 2147483647;
	selp.b32 	%r2661, -2147483648, %r427, %p419;
	// begin inline asm
	shr.b32 %r2660, %r2661, %r1056;
	// end inline asm
	and.b32  	%r2975, %r2606, %r2660;
	not.b32 	%r2976, %r2975;
	and.b32  	%r2977, %r2976, 31;
	mad.lo.s32 	%r2978, %r2977, 768, %r5;
	shr.u32 	%r2979, %r2975, 4;
	and.b32  	%r2980, %r2979, 268435454;
	sub.s32 	%r467, %r2978, %r2980;
	ld.shared.u16 	%rs18, [%r467+2];
	add.s16 	%rs262, %rs18, 1;
	st.shared.u16 	[%r467+2], %rs262;
	setp.eq.s32 	%p420, %r428, 2147483647;
	selp.b32 	%r2664, -2147483648, %r428, %p420;
	// begin inline asm
	shr.b32 %r2663, %r2664, %r1056;
	// end inline asm
	and.b32  	%r2981, %r2606, %r2663;
	not.b32 	%r2982, %r2981;
	and.b32  	%r2983, %r2982, 31;
	mad.lo.s32 	%r2984, %r2983, 768, %r5;
	shr.u32 	%r2985, %r2981, 4;
	and.b32  	%r2986, %r2985, 268435454;
	sub.s32 	%r468, %r2984, %r2986;
	ld.shared.u16 	%rs19, [%r468+2];
	add.s16 	%rs263, %rs19, 1;
	st.shared.u16 	[%r468+2], %rs263;
	setp.eq.s32 	%p421, %r429, 2147483647;
	selp.b32 	%r2667, -2147483648, %r429, %p421;
	// begin inline asm
	shr.b32 %r2666, %r2667, %r1056;
	// end inline asm
	and.b32  	%r2987, %r2606, %r2666;
	not.b32 	%r2988, %r2987;
	and.b32  	%r2989, %r2988, 31;
	mad.lo.s32 	%r2990, %r2989, 768, %r5;
	shr.u32 	%r2991, %r2987, 4;
	and.b32  	%r2992, %r2991, 268435454;
	sub.s32 	%r469, %r2990, %r2992;
	ld.shared.u16 	%rs20, [%r469+2];
	add.s16 	%rs264, %rs20, 1;
	st.shared.u16 	[%r469+2], %rs264;
	setp.eq.s32 	%p422, %r430, 2147483647;
	selp.b32 	%r2670, -2147483648, %r430, %p422;
	// begin inline asm
	shr.b32 %r2669, %r2670, %r1056;
	// end inline asm
	and.b32  	%r2993, %r2606, %r2669;
	not.b32 	%r2994, %r2993;
	and.b32  	%r2995, %r2994, 31;
	mad.lo.s32 	%r2996, %r2995, 768, %r5;
	shr.u32 	%r2997, %r2993, 4;
	and.b32  	%r2998, %r2997, 268435454;
	sub.s32 	%r470, %r2996, %r2998;
	ld.shared.u16 	%rs21, [%r470+2];
	add.s16 	%rs265, %rs21, 1;
	st.shared.u16 	[%r470+2], %rs265;
	setp.eq.s32 	%p423, %r431, 2147483647;
	selp.b32 	%r2673, -2147483648, %r431, %p423;
	// begin inline asm
	shr.b32 %r2672, %r2673, %r1056;
	// end inline asm
	and.b32  	%r2999, %r2606, %r2672;
	not.b32 	%r3000, %r2999;
	and.b32  	%r3001, %r3000, 31;
	mad.lo.s32 	%r3002, %r3001, 768, %r5;
	shr.u32 	%r3003, %r2999, 4;
	and.b32  	%r3004, %r3003, 268435454;
	sub.s32 	%r471, %r3002, %r3004;
	ld.shared.u16 	%rs22, [%r471+2];
	add.s16 	%rs266, %rs22, 1;
	st.shared.u16 	[%r471+2], %rs266;
	setp.eq.s32 	%p424, %r432, 2147483647;
	selp.b32 	%r2676, -2147483648, %r432, %p424;
	// begin inline asm
	shr.b32 %r2675, %r2676, %r1056;
	// end inline asm
	and.b32  	%r3005, %r2606, %r2675;
	not.b32 	%r3006, %r3005;
	and.b32  	%r3007, %r3006, 31;
	mad.lo.s32 	%r3008, %r3007, 768, %r5;
	shr.u32 	%r3009, %r3005, 4;
	and.b32  	%r3010, %r3009, 268435454;
	sub.s32 	%r472, %r3008, %r3010;
	ld.shared.u16 	%rs23, [%r472+2];
	add.s16 	%rs267, %rs23, 1;
	st.shared.u16 	[%r472+2], %rs267;
	setp.eq.s32 	%p425, %r433, 2147483647;
	selp.b32 	%r2679, -2147483648, %r433, %p425;
	// begin inline asm
	shr.b32 %r2678, %r2679, %r1056;
	// end inline asm
	and.b32  	%r3011, %r2606, %r2678;
	not.b32 	%r3012, %r3011;
	and.b32  	%r3013, %r3012, 31;
	mad.lo.s32 	%r3014, %r3013, 768, %r5;
	shr.u32 	%r3015, %r3011, 4;
	and.b32  	%r3016, %r3015, 268435454;
	sub.s32 	%r473, %r3014, %r3016;
	ld.shared.u16 	%rs24, [%r473+2];
	add.s16 	%rs268, %rs24, 1;
	st.shared.u16 	[%r473+2], %rs268;
	setp.eq.s32 	%p426, %r434, 2147483647;
	selp.b32 	%r2682, -2147483648, %r434, %p426;
	// begin inline asm
	shr.b32 %r2681, %r2682, %r1056;
	// end inline asm
	and.b32  	%r3017, %r2606, %r2681;
	not.b32 	%r3018, %r3017;
	and.b32  	%r3019, %r3018, 31;
	mad.lo.s32 	%r3020, %r3019, 768, %r5;
	shr.u32 	%r3021, %r3017, 4;
	and.b32  	%r3022, %r3021, 268435454;
	sub.s32 	%r474, %r3020, %r3022;
	ld.shared.u16 	%rs25, [%r474+2];
	add.s16 	%rs269, %rs25, 1;
	st.shared.u16 	[%r474+2], %rs269;
	setp.eq.s32 	%p427, %r435, 2147483647;
	selp.b32 	%r2685, -2147483648, %r435, %p427;
	// begin inline asm
	shr.b32 %r2684, %r2685, %r1056;
	// end inline asm
	and.b32  	%r3023, %r2606, %r2684;
	not.b32 	%r3024, %r3023;
	and.b32  	%r3025, %r3024, 31;
	mad.lo.s32 	%r3026, %r3025, 768, %r5;
	shr.u32 	%r3027, %r3023, 4;
	and.b32  	%r3028, %r3027, 268435454;
	sub.s32 	%r475, %r3026, %r3028;
	ld.shared.u16 	%rs26, [%r475+2];
	add.s16 	%rs270, %rs26, 1;
	st.shared.u16 	[%r475+2], %rs270;
	setp.eq.s32 	%p428, %r436, 2147483647;
	selp.b32 	%r2688, -2147483648, %r436, %p428;
	// begin inline asm
	shr.b32 %r2687, %r2688, %r1056;
	// end inline asm
	and.b32  	%r3029, %r2606, %r2687;
	not.b32 	%r3030, %r3029;
	and.b32  	%r3031, %r3030, 31;
	mad.lo.s32 	%r3032, %r3031, 768, %r5;
	shr.u32 	%r3033, %r3029, 4;
	and.b32  	%r3034, %r3033, 268435454;
	sub.s32 	%r476, %r3032, %r3034;
	ld.shared.u16 	%rs27, [%r476+2];
	add.s16 	%rs271, %rs27, 1;
	st.shared.u16 	[%r476+2], %rs271;
	setp.eq.s32 	%p429, %r437, 2147483647;
	selp.b32 	%r2691, -2147483648, %r437, %p429;
	// begin inline asm
	shr.b32 %r2690, %r2691, %r1056;
	// end inline asm
	and.b32  	%r3035, %r2606, %r2690;
	not.b32 	%r3036, %r3035;
	and.b32  	%r3037, %r3036, 31;
	mad.lo.s32 	%r3038, %r3037, 768, %r5;
	shr.u32 	%r3039, %r3035, 4;
	and.b32  	%r3040, %r3039, 268435454;
	sub.s32 	%r477, %r3038, %r3040;
	ld.shared.u16 	%rs28, [%r477+2];
	add.s16 	%rs272, %rs28, 1;
	st.shared.u16 	[%r477+2], %rs272;
	setp.eq.s32 	%p430, %r438, 2147483647;
	selp.b32 	%r2694, -2147483648, %r438, %p430;
	// begin inline asm
	shr.b32 %r2693, %r2694, %r1056;
	// end inline asm
	and.b32  	%r3041, %r2606, %r2693;
	not.b32 	%r3042, %r3041;
	and.b32  	%r3043, %r3042, 31;
	mad.lo.s32 	%r3044, %r3043, 768, %r5;
	shr.u32 	%r3045, %r3041, 4;
	and.b32  	%r3046, %r3045, 268435454;
	sub.s32 	%r478, %r3044, %r3046;
	ld.shared.u16 	%rs29, [%r478+2];
	add.s16 	%rs273, %rs29, 1;
	st.shared.u16 	[%r478+2], %rs273;
	setp.eq.s32 	%p431, %r439, 2147483647;
	selp.b32 	%r2697, -2147483648, %r439, %p431;
	// begin inline asm
	shr.b32 %r2696, %r2697, %r1056;
	// end inline asm
	and.b32  	%r3047, %r2606, %r2696;
	not.b32 	%r3048, %r3047;
	and.b32  	%r3049, %r3048, 31;
	mad.lo.s32 	%r3050, %r3049, 768, %r5;
	shr.u32 	%r3051, %r3047, 4;
	and.b32  	%r3052, %r3051, 268435454;
	sub.s32 	%r479, %r3050, %r3052;
	ld.shared.u16 	%rs30, [%r479+2];
	add.s16 	%rs274, %rs30, 1;
	st.shared.u16 	[%r479+2], %rs274;
	setp.eq.s32 	%p432, %r440, 2147483647;
	selp.b32 	%r2700, -2147483648, %r440, %p432;
	// begin inline asm
	shr.b32 %r2699, %r2700, %r1056;
	// end inline asm
	and.b32  	%r3053, %r2606, %r2699;
	not.b32 	%r3054, %r3053;
	and.b32  	%r3055, %r3054, 31;
	mad.lo.s32 	%r3056, %r3055, 768, %r5;
	shr.u32 	%r3057, %r3053, 4;
	and.b32  	%r3058, %r3057, 268435454;
	sub.s32 	%r480, %r3056, %r3058;
	ld.shared.u16 	%rs31, [%r480+2];
	add.s16 	%rs275, %rs31, 1;
	st.shared.u16 	[%r480+2], %rs275;
	setp.eq.s32 	%p433, %r441, 2147483647;
	selp.b32 	%r2703, -2147483648, %r441, %p433;
	// begin inline asm
	shr.b32 %r2702, %r2703, %r1056;
	// end inline asm
	and.b32  	%r3059, %r2606, %r2702;
	not.b32 	%r3060, %r3059;
	and.b32  	%r3061, %r3060, 31;
	mad.lo.s32 	%r3062, %r3061, 768, %r5;
	shr.u32 	%r3063, %r3059, 4;
	and.b32  	%r3064, %r3063, 268435454;
	sub.s32 	%r481, %r3062, %r3064;
	ld.shared.u16 	%rs32, [%r481+2];
	add.s16 	%rs276, %rs32, 1;
	st.shared.u16 	[%r481+2], %rs276;
	setp.eq.s32 	%p434, %r442, 2147483647;
	selp.b32 	%r2706, -2147483648, %r442, %p434;
	// begin inline asm
	shr.b32 %r2705, %r2706, %r1056;
	// end inline asm
	and.b32  	%r3065, %r2606, %r2705;
	not.b32 	%r3066, %r3065;
	and.b32  	%r3067, %r3066, 31;
	mad.lo.s32 	%r3068, %r3067, 768, %r5;
	shr.u32 	%r3069, %r3065, 4;
	and.b32  	%r3070, %r3069, 268435454;
	sub.s32 	%r482, %r3068, %r3070;
	ld.shared.u16 	%rs33, [%r482+2];
	add.s16 	%rs277, %rs33, 1;
	st.shared.u16 	[%r482+2], %rs277;
	setp.eq.s32 	%p435, %r443, 2147483647;
	selp.b32 	%r2709, -2147483648, %r443, %p435;
	// begin inline asm
	shr.b32 %r2708, %r2709, %r1056;
	// end inline asm
	and.b32  	%r3071, %r2606, %r2708;
	not.b32 	%r3072, %r3071;
	and.b32  	%r3073, %r3072, 31;
	mad.lo.s32 	%r3074, %r3073, 768, %r5;
	shr.u32 	%r3075, %r3071, 4;
	and.b32  	%r3076, %r3075, 268435454;
	sub.s32 	%r483, %r3074, %r3076;
	ld.shared.u16 	%rs34, [%r483+2];
	add.s16 	%rs278, %rs34, 1;
	st.shared.u16 	[%r483+2], %rs278;
	setp.eq.s32 	%p436, %r444, 2147483647;
	selp.b32 	%r2712, -2147483648, %r444, %p436;
	// begin inline asm
	shr.b32 %r2711, %r2712, %r1056;
	// end inline asm
	and.b32  	%r3077, %r2606, %r2711;
	not.b32 	%r3078, %r3077;
	and.b32  	%r3079, %r3078, 31;
	mad.lo.s32 	%r3080, %r3079, 768, %r5;
	shr.u32 	%r3081, %r3077, 4;
	and.b32  	%r3082, %r3081, 268435454;
	sub.s32 	%r484, %r3080, %r3082;
	ld.shared.u16 	%rs35, [%r484+2];
	add.s16 	%rs279, %rs35, 1;
	st.shared.u16 	[%r484+2], %rs279;
	setp.eq.s32 	%p437, %r445, 2147483647;
	selp.b32 	%r2715, -2147483648, %r445, %p437;
	// begin inline asm
	shr.b32 %r2714, %r2715, %r1056;
	// end inline asm
	and.b32  	%r3083, %r2606, %r2714;
	not.b32 	%r3084, %r3083;
	and.b32  	%r3085, %r3084, 31;
	mad.lo.s32 	%r3086, %r3085, 768, %r5;
	shr.u32 	%r3087, %r3083, 4;
	and.b32  	%r3088, %r3087, 268435454;
	sub.s32 	%r485, %r3086, %r3088;
	ld.shared.u16 	%rs36, [%r485+2];
	add.s16 	%rs280, %rs36, 1;
	st.shared.u16 	[%r485+2], %rs280;
	setp.eq.s32 	%p438, %r446, 2147483647;
	selp.b32 	%r2718, -2147483648, %r446, %p438;
	// begin inline asm
	shr.b32 %r2717, %r2718, %r1056;
	// end inline asm
	and.b32  	%r3089, %r2606, %r2717;
	not.b32 	%r3090, %r3089;
	and.b32  	%r3091, %r3090, 31;
	mad.lo.s32 	%r3092, %r3091, 768, %r5;
	shr.u32 	%r3093, %r3089, 4;
	and.b32  	%r3094, %r3093, 268435454;
	sub.s32 	%r486, %r3092, %r3094;
	ld.shared.u16 	%rs37, [%r486+2];
	add.s16 	%rs281, %rs37, 1;
	st.shared.u16 	[%r486+2], %rs281;
	setp.eq.s32 	%p439, %r447, 2147483647;
	selp.b32 	%r2721, -2147483648, %r447, %p439;
	// begin inline asm
	shr.b32 %r2720, %r2721, %r1056;
	// end inline asm
	and.b32  	%r3095, %r2606, %r2720;
	not.b32 	%r3096, %r3095;
	and.b32  	%r3097, %r3096, 31;
	mad.lo.s32 	%r3098, %r3097, 768, %r5;
	shr.u32 	%r3099, %r3095, 4;
	and.b32  	%r3100, %r3099, 268435454;
	sub.s32 	%r487, %r3098, %r3100;
	ld.shared.u16 	%rs38, [%r487+2];
	add.s16 	%rs282, %rs38, 1;
	st.shared.u16 	[%r487+2], %rs282;
	setp.eq.s32 	%p440, %r448, 2147483647;
	selp.b32 	%r2724, -2147483648, %r448, %p440;
	// begin inline asm
	shr.b32 %r2723, %r2724, %r1056;
	// end inline asm
	and.b32  	%r3101, %r2606, %r2723;
	not.b32 	%r3102, %r3101;
	and.b32  	%r3103, %r3102, 31;
	mad.lo.s32 	%r3104, %r3103, 768, %r5;
	shr.u32 	%r3105, %r3101, 4;
	and.b32  	%r3106, %r3105, 268435454;
	sub.s32 	%r488, %r3104, %r3106;
	ld.shared.u16 	%rs39, [%r488+2];
	add.s16 	%rs283, %rs39, 1;
	st.shared.u16 	[%r488+2], %rs283;
	bar.sync 	0;
	ld.shared.u32 	%r489, [%r158];
	ld.shared.u32 	%r3107, [%r158+4];
	ld.shared.u32 	%r3108, [%r158+8];
	ld.shared.u32 	%r3109, [%r158+12];
	ld.shared.u32 	%r3110, [%r158+16];
	ld.shared.u32 	%r3111, [%r158+20];
	ld.shared.u32 	%r3112, [%r158+24];
	ld.shared.u32 	%r3113, [%r158+28];
	ld.shared.u32 	%r3114, [%r158+32];
	ld.shared.u32 	%r3115, [%r158+36];
	ld.shared.u32 	%r3116, [%r158+40];
	ld.shared.u32 	%r3117, [%r158+44];
	ld.shared.u32 	%r3118, [%r158+48];
	ld.shared.u32 	%r3119, [%r158+52];
	ld.shared.u32 	%r3120, [%r158+56];
	ld.shared.u32 	%r3121, [%r158+60];
	ld.shared.u32 	%r3122, [%r158+64];
	ld.shared.u32 	%r3123, [%r158+68];
	ld.shared.u32 	%r3124, [%r158+72];
	ld.shared.u32 	%r3125, [%r158+76];
	ld.shared.u32 	%r3126, [%r158+80];
	ld.shared.u32 	%r3127, [%r158+84];
	ld.shared.u32 	%r3128, [%r158+88];
	ld.shared.u32 	%r3129, [%r158+92];
	ld.shared.u32 	%r3130, [%r158+96];
	ld.shared.u32 	%r3131, [%r158+100];
	ld.shared.u32 	%r3132, [%r158+104];
	ld.shared.u32 	%r3133, [%r158+108];
	ld.shared.u32 	%r3134, [%r158+112];
	ld.shared.u32 	%r3135, [%r158+116];
	ld.shared.u32 	%r3136, [%r158+120];
	ld.shared.u32 	%r3137, [%r158+124];
	ld.shared.u32 	%r3138, [%r158+128];
	add.s32 	%r490, %r3107, %r489;
	add.s32 	%r491, %r3108, %r490;
	add.s32 	%r492, %r3109, %r491;
	add.s32 	%r493, %r3110, %r492;
	add.s32 	%r494, %r3111, %r493;
	add.s32 	%r495, %r3112, %r494;
	add.s32 	%r496, %r3113, %r495;
	add.s32 	%r497, %r3114, %r496;
	add.s32 	%r498, %r3115, %r497;
	add.s32 	%r499, %r3116, %r498;
	add.s32 	%r500, %r3117, %r499;
	add.s32 	%r501, %r3118, %r500;
	add.s32 	%r502, %r3119, %r501;
	add.s32 	%r503, %r3120, %r502;
	add.s32 	%r504, %r3121, %r503;
	add.s32 	%r505, %r3122, %r504;
	add.s32 	%r506, %r3123, %r505;
	add.s32 	%r507, %r3124, %r506;
	add.s32 	%r508, %r3125, %r507;
	add.s32 	%r509, %r3126, %r508;
	add.s32 	%r510, %r3127, %r509;
	add.s32 	%r511, %r3128, %r510;
	add.s32 	%r512, %r3129, %r511;
	add.s32 	%r513, %r3130, %r512;
	add.s32 	%r514, %r3131, %r513;
	add.s32 	%r515, %r3132, %r514;
	add.s32 	%r516, %r3133, %r515;
	add.s32 	%r517, %r3134, %r516;
	add.s32 	%r518, %r3135, %r517;
	add.s32 	%r519, %r3136, %r518;
	add.s32 	%r520, %r3137, %r519;
	add.s32 	%r2730, %r3138, %r520;
	mov.b32 	%r2728, 1;
	mov.b32 	%r2755, -1;
	// begin inline asm
	{  .reg .u32 r0;  .reg .pred p;  shfl.sync.up.b32 r0|p, %r2730, %r2728, %r2753, %r2755;  @p add.u32 r0, r0, %r2730;  mov.u32 %r2726, r0;}
	// end inline asm
	mov.b32 	%r2734, 2;
	// begin inline asm
	{  .reg .u32 r0;  .reg .pred p;  shfl.sync.up.b32 r0|p, %r2726, %r2734, %r2753, %r2755;  @p add.u32 r0, r0, %r2726;  mov.u32 %r2732, r0;}
	// end inline asm
	mov.b32 	%r2740, 4;
	// begin inline asm
	{  .reg .u32 r0;  .reg .pred p;  shfl.sync.up.b32 r0|p, %r2732, %r2740, %r2753, %r2755;  @p add.u32 r0, r0, %r2732;  mov.u32 %r2738, r0;}
	// end inline asm
	mov.b32 	%r2746, 8;
	// begin inline asm
	{  .reg .u32 r0;  .reg .pred p;  shfl.sync.up.b32 r0|p, %r2738, %r2746, %r2753, %r2755;  @p add.u32 r0, r0, %r2738;  mov.u32 %r2744, r0;}
	// end inline asm
	mov.b32 	%r2752, 16;
	// begin inline asm
	{  .reg .u32 r0;  .reg .pred p;  shfl.sync.up.b32 r0|p, %r2744, %r2752, %r2753, %r2755;  @p add.u32 r0, r0, %r2744;  mov.u32 %r2750, r0;}
	// end inline asm
	@%p362 bra 	$L__BB2_51;
	st.shared.u32 	[%r124], %r2750;
$L__BB2_51:
	sub.s32 	%r3139, %r2750, %r2730;
	setp.ne.s32 	%p441, %r2146, 0;
	setp.gt.u32 	%p442, %r4, 31;
	setp.eq.s32 	%p443, %r88, 5;
	setp.eq.s32 	%p444, %r88, 4;
	setp.eq.s32 	%p445, %r88, 3;
	setp.eq.s32 	%p446, %r88, 2;
	setp.eq.s32 	%p447, %r88, 1;
	bar.sync 	0;
	ld.shared.v4.u32 	{%r3140, %r3141, %r3142, %r3143}, [_ZZN3cub18CUB_300001_SM_10006detail10radix_sort30DeviceSegmentedRadixSortKernelINS1_5radix10policy_hubIfiiE10Policy1000ELb0ELNS0_9SortOrderE1EfiPiS9_iNS1_21identity_decomposer_tEEEvPKT2_PSB_PKT3_PSF_T4_T5_iiiT7_E12temp_storage+25344];
	selp.b32 	%r3144, %r3140, %r5311, %p447;
	add.s32 	%r3145, %r3141, %r3140;
	selp.b32 	%r3146, %r3145, %r3144, %p446;
	add.s32 	%r3147, %r3145, %r3142;
	selp.b32 	%r3148, %r3147, %r3146, %p445;
	add.s32 	%r3149, %r3147, %r3143;
	selp.b32 	%r3150, %r3149, %r3148, %p444;
	ld.shared.v2.u32 	{%r3151, %r3152}, [_ZZN3cub18CUB_300001_SM_10006detail10radix_sort30DeviceSegmentedRadixSortKernelINS1_5radix10policy_hubIfiiE10Policy1000ELb0ELNS0_9SortOrderE1EfiPiS9_iNS1_21identity_decomposer_tEEEvPKT2_PSB_PKT3_PSF_T4_T5_iiiT7_E12temp_storage+25360];
	add.s32 	%r3153, %r3149, %r3151;
	selp.b32 	%r5311, %r3153, %r3150, %p443;
	add.s32 	%r524, %r3153, %r3152;
	selp.b32 	%r3154, %r3139, 0, %p441;
	add.s32 	%r3155, %r5311, %r3154;
	selp.b32 	%r5316, %r3155, %r3139, %p442;
	or.pred  	%p448, %p442, %p441;
	@%p448 bra 	$L__BB2_53;
	shl.b32 	%r5316, %r524, 16;
	st.shared.u32 	[_ZZN3cub18CUB_300001_SM_10006detail10radix_sort30DeviceSegmentedRadixSortKernelINS1_5radix10policy_hubIfiiE10Policy1000ELb0ELNS0_9SortOrderE1EfiPiS9_iNS1_21identity_decomposer_tEEEvPKT2_PSB_PKT3_PSF_T4_T5_iiiT7_E12temp_storage+25376], %r5316;
$L__BB2_53:
	setp.eq.s32 	%p449, %r4, 0;
	bar.sync 	0;
	@%p449 bra 	$L__BB2_55;
	ld.shared.u32 	%r3156, [_ZZN3cub18CUB_300001_SM_10006detail10radix_sort30DeviceSegmentedRadixSortKernelINS1_5radix10policy_hubIfiiE10Policy1000ELb0ELNS0_9SortOrderE1EfiPiS9_iNS1_21identity_decomposer_tEEEvPKT2_PSB_PKT3_PSF_T4_T5_iiiT7_E12temp_storage+25376];
	add.s32 	%r5316, %r3156, %r5316;
$L__BB2_55:
	setp.gt.u32 	%p450, %r4, 63;
	add.s32 	%r3157, %r489, %r5316;
	add.s32 	%r3158, %r490, %r5316;
	add.s32 	%r3159, %r491, %r5316;
	add.s32 	%r3160, %r492, %r5316;
	add.s32 	%r3161, %r493, %r5316;
	add.s32 	%r3162, %r494, %r5316;
	add.s32 	%r3163, %r495, %r5316;
	add.s32 	%r3164, %r496, %r5316;
	add.s32 	%r3165, %r497, %r5316;
	add.s32 	%r3166, %r498, %r5316;
	add.s32 	%r3167, %r499, %r5316;
	add.s32 	%r3168, %r500, %r5316;
	add.s32 	%r3169, %r501, %r5316;
	add.s32 	%r3170, %r502, %r5316;
	add.s32 	%r3171, %r503, %r5316;
	add.s32 	%r3172, %r504, %r5316;
	add.s32 	%r3173, %r505, %r5316;
	add.s32 	%r3174, %r506, %r5316;
	add.s32 	%r3175, %r507, %r5316;
	add.s32 	%r3176, %r508, %r5316;
	add.s32 	%r3177, %r509, %r5316;
	add.s32 	%r3178, %r510, %r5316;
	add.s32 	%r3179, %r511, %r5316;
	add.s32 	%r3180, %r512, %r5316;
	add.s32 	%r3181, %r513, %r5316;
	add.s32 	%r3182, %r514, %r5316;
	add.s32 	%r3183, %r515, %r5316;
	add.s32 	%r3184, %r516, %r5316;
	add.s32 	%r3185, %r517, %r5316;
	add.s32 	%r3186, %r518, %r5316;
	add.s32 	%r3187, %r519, %r5316;
	add.s32 	%r3188, %r520, %r5316;
	st.shared.u32 	[%r158], %r5316;
	st.shared.u32 	[%r158+4], %r3157;
	st.shared.u32 	[%r158+8], %r3158;
	st.shared.u32 	[%r158+12], %r3159;
	st.shared.u32 	[%r158+16], %r3160;
	st.shared.u32 	[%r158+20], %r3161;
	st.shared.u32 	[%r158+24], %r3162;
	st.shared.u32 	[%r158+28], %r3163;
	st.shared.u32 	[%r158+32], %r3164;
	st.shared.u32 	[%r158+36], %r3165;
	st.shared.u32 	[%r158+40], %r3166;
	st.shared.u32 	[%r158+44], %r3167;
	st.shared.u32 	[%r158+48], %r3168;
	st.shared.u32 	[%r158+52], %r3169;
	st.shared.u32 	[%r158+56], %r3170;
	st.shared.u32 	[%r158+60], %r3171;
	st.shared.u32 	[%r158+64], %r3172;
	st.shared.u32 	[%r158+68], %r3173;
	st.shared.u32 	[%r158+72], %r3174;
	st.shared.u32 	[%r158+76], %r3175;
	st.shared.u32 	[%r158+80], %r3176;
	st.shared.u32 	[%r158+84], %r3177;
	st.shared.u32 	[%r158+88], %r3178;
	st.shared.u32 	[%r158+92], %r3179;
	st.shared.u32 	[%r158+96], %r3180;
	st.shared.u32 	[%r158+100], %r3181;
	st.shared.u32 	[%r158+104], %r3182;
	st.shared.u32 	[%r158+108], %r3183;
	st.shared.u32 	[%r158+112], %r3184;
	st.shared.u32 	[%r158+116], %r3185;
	st.shared.u32 	[%r158+120], %r3186;
	st.shared.u32 	[%r158+124], %r3187;
	st.shared.u32 	[%r158+128], %r3188;
	bar.sync 	0;
	cvt.u32.u16 	%r3189, %rs1;
	ld.shared.u16 	%r3190, [%r450+2];
	add.s32 	%r530, %r3190, %r3189;
	cvt.u32.u16 	%r3191, %rs2;
	ld.shared.u16 	%r3192, [%r451+2];
	add.s32 	%r531, %r3192, %r3191;
	cvt.u32.u16 	%r3193, %rs3;
	ld.shared.u16 	%r3194, [%r452+2];
	add.s32 	%r532, %r3194, %r3193;
	cvt.u32.u16 	%r3195, %rs4;
	ld.shared.u16 	%r3196, [%r453+2];
	add.s32 	%r533, %r3196, %r3195;
	cvt.u32.u16 	%r3197, %rs5;
	ld.shared.u16 	%r3198, [%r454+2];
	add.s32 	%r534, %r3198, %r3197;
	cvt.u32.u16 	%r3199, %rs6;
	ld.shared.u16 	%r3200, [%r455+2];
	add.s32 	%r535, %r3200, %r3199;
	cvt.u32.u16 	%r3201, %rs7;
	ld.shared.u16 	%r3202, [%r456+2];
	add.s32 	%r536, %r3202, %r3201;
	cvt.u32.u16 	%r3203, %rs8;
	ld.shared.u16 	%r3204, [%r457+2];
	add.s32 	%r537, %r3204, %r3203;
	cvt.u32.u16 	%r3205, %rs9;
	ld.shared.u16 	%r3206, [%r458+2];
	add.s32 	%r538, %r3206, %r3205;
	cvt.u32.u16 	%r3207, %rs10;
	ld.shared.u16 	%r3208, [%r459+2];
	add.s32 	%r539, %r3208, %r3207;
	cvt.u32.u16 	%r3209, %rs11;
	ld.shared.u16 	%r3210, [%r460+2];
	add.s32 	%r540, %r3210, %r3209;
	cvt.u32.u16 	%r3211, %rs12;
	ld.shared.u16 	%r3212, [%r461+2];
	add.s32 	%r541, %r3212, %r3211;
	cvt.u32.u16 	%r3213, %rs13;
	ld.shared.u16 	%r3214, [%r462+2];
	add.s32 	%r542, %r3214, %r3213;
	cvt.u32.u16 	%r3215, %rs14;
	ld.shared.u16 	%r3216, [%r463+2];
	add.s32 	%r543, %r3216, %r3215;
	cvt.u32.u16 	%r3217, %rs15;
	ld.shared.u16 	%r3218, [%r464+2];
	add.s32 	%r544, %r3218, %r3217;
	cvt.u32.u16 	%r3219, %rs16;
	ld.shared.u16 	%r3220, [%r465+2];
	add.s32 	%r545, %r3220, %r3219;
	cvt.u32.u16 	%r3221, %rs17;
	ld.shared.u16 	%r3222, [%r466+2];
	add.s32 	%r546, %r3222, %r3221;
	cvt.u32.u16 	%r3223, %rs18;
	ld.shared.u16 	%r3224, [%r467+2];
	add.s32 	%r547, %r3224, %r3223;
	cvt.u32.u16 	%r3225, %rs19;
	ld.shared.u16 	%r3226, [%r468+2];
	add.s32 	%r548, %r3226, %r3225;
	cvt.u32.u16 	%r3227, %rs20;
	ld.shared.u16 	%r3228, [%r469+2];
	add.s32 	%r549, %r3228, %r3227;
	cvt.u32.u16 	%r3229, %rs21;
	ld.shared.u16 	%r3230, [%r470+2];
	add.s32 	%r550, %r3230, %r3229;
	cvt.u32.u16 	%r3231, %rs22;
	ld.shared.u16 	%r3232, [%r471+2];
	add.s32 	%r551, %r3232, %r3231;
	cvt.u32.u16 	%r3233, %rs23;
	ld.shared.u16 	%r3234, [%r472+2];
	add.s32 	%r552, %r3234, %r3233;
	cvt.u32.u16 	%r3235, %rs24;
	ld.shared.u16 	%r3236, [%r473+2];
	add.s32 	%r553, %r3236, %r3235;
	cvt.u32.u16 	%r3237, %rs25;
	ld.shared.u16 	%r3238, [%r474+2];
	add.s32 	%r554, %r3238, %r3237;
	cvt.u32.u16 	%r3239, %rs26;
	ld.shared.u16 	%r3240, [%r475+2];
	add.s32 	%r555, %r3240, %r3239;
	cvt.u32.u16 	%r3241, %rs27;
	ld.shared.u16 	%r3242, [%r476+2];
	add.s32 	%r556, %r3242, %r3241;
	cvt.u32.u16 	%r3243, %rs28;
	ld.shared.u16 	%r3244, [%r477+2];
	add.s32 	%r557, %r3244, %r3243;
	cvt.u32.u16 	%r3245, %rs29;
	ld.shared.u16 	%r3246, [%r478+2];
	add.s32 	%r558, %r3246, %r3245;
	cvt.u32.u16 	%r3247, %rs30;
	ld.shared.u16 	%r3248, [%r479+2];
	add.s32 	%r559, %r3248, %r3247;
	cvt.u32.u16 	%r3249, %rs31;
	ld.shared.u16 	%r3250, [%r480+2];
	add.s32 	%r560, %r3250, %r3249;
	cvt.u32.u16 	%r3251, %rs32;
	ld.shared.u16 	%r3252, [%r481+2];
	add.s32 	%r561, %r3252, %r3251;
	cvt.u32.u16 	%r3253, %rs33;
	ld.shared.u16 	%r3254, [%r482+2];
	add.s32 	%r562, %r3254, %r3253;
	cvt.u32.u16 	%r3255, %rs34;
	ld.shared.u16 	%r3256, [%r483+2];
	add.s32 	%r563, %r3256, %r3255;
	cvt.u32.u16 	%r3257, %rs35;
	ld.shared.u16 	%r3258, [%r484+2];
	add.s32 	%r564, %r3258, %r3257;
	cvt.u32.u16 	%r3259, %rs36;
	ld.shared.u16 	%r3260, [%r485+2];
	add.s32 	%r565, %r3260, %r3259;
	cvt.u32.u16 	%r3261, %rs37;
	ld.shared.u16 	%r3262, [%r486+2];
	add.s32 	%r566, %r3262, %r3261;
	cvt.u32.u16 	%r3263, %rs38;
	ld.shared.u16 	%r3264, [%r487+2];
	add.s32 	%r567, %r3264, %r3263;
	cvt.u32.u16 	%r3265, %rs39;
	ld.shared.u16 	%r3266, [%r488+2];
	add.s32 	%r568, %r3266, %r3265;
	@%p450 bra 	$L__BB2_57;
	ld.shared.u16 	%r5317, [%r159];
$L__BB2_57:
	bar.sync 	0;
	@%p450 bra 	$L__BB2_59;
	st.shared.u32 	[%r5], %r5317;
	mov.b32 	%r5318, 7488;
$L__BB2_59:
	setp.lt.u32 	%p452, %r125, -63;
	bar.sync 	0;
	@%p452 bra 	$L__BB2_61;
	ld.shared.u32 	%r5318, [%r5+-4];
$L__BB2_61:
	bar.sync 	0;
	@%p450 bra 	$L__BB2_63;
	sub.s32 	%r3268, %r5320, %r5317;
	st.shared.u32 	[%r5+29952], %r3268;
	add.s32 	%r5320, %r5318, %r3268;
$L__BB2_63:
	add.s64 	%rd65, %rd3, %rd19;
	bar.sync 	0;
	shl.b32 	%r3386, %r530, 2;
	mov.u32 	%r3387, _ZZN3cub18CUB_300001_SM_10006detail10radix_sort30DeviceSegmentedRadixSortKernelINS1_5radix10policy_hubIfiiE10Policy1000ELb0ELNS0_9SortOrderE1EfiPiS9_iNS1_21identity_decomposer_tEEEvPKT2_PSB_PKT3_PSF_T4_T5_iiiT7_E12temp_storage;
	add.s32 	%r3388, %r3387, %r3386;
	st.shared.u32 	[%r3388], %r410;
	shl.b32 	%r3389, %r531, 2;
	add.s32 	%r3390, %r3387, %r3389;
	st.shared.u32 	[%r3390], %r411;
	shl.b32 	%r3391, %r532, 2;
	add.s32 	%r3392, %r3387, %r3391;
	st.shared.u32 	[%r3392], %r412;
	shl.b32 	%r3393, %r533, 2;
	add.s32 	%r3394, %r3387, %r3393;
	st.shared.u32 	[%r3394], %r413;
	shl.b32 	%r3395, %r534, 2;
	add.s32 	%r3396, %r3387, %r3395;
	st.shared.u32 	[%r3396], %r414;
	shl.b32 	%r3397, %r535, 2;
	add.s32 	%r3398, %r3387, %r3397;
	st.shared.u32 	[%r3398], %r415;
	shl.b32 	%r3399, %r536, 2;
	add.s32 	%r3400, %r3387, %r3399;
	st.shared.u32 	[%r3400], %r416;
	shl.b32 	%r3401, %r537, 2;
	add.s32 	%r3402, %r3387, %r3401;
	st.shared.u32 	[%r3402], %r417;
	shl.b32 	%r3403, %r538, 2;
	add.s32 	%r3404, %r3387, %r3403;
	st.shared.u32 	[%r3404], %r418;
	shl.b32 	%r3405, %r539, 2;
	add.s32 	%r3406, %r3387, %r3405;
	st.shared.u32 	[%r3406], %r419;
	shl.b32 	%r3407, %r540, 2;
	add.s32 	%r3408, %r3387, %r3407;
	st.shared.u32 	[%r3408], %r420;
	shl.b32 	%r3409, %r541, 2;
	add.s32 	%r3410, %r3387, %r3409;
	st.shared.u32 	[%r3410], %r421;
	shl.b32 	%r3411, %r542, 2;
	add.s32 	%r3412, %r3387, %r3411;
	st.shared.u32 	[%r3412], %r422;
	shl.b32 	%r3413, %r543, 2;
	add.s32 	%r3414, %r3387, %r3413;
	st.shared.u32 	[%r3414], %r423;
	shl.b32 	%r3415, %r544, 2;
	add.s32 	%r3416, %r3387, %r3415;
	st.shared.u32 	[%r3416], %r424;
	shl.b32 	%r3417, %r545, 2;
	add.s32 	%r3418, %r3387, %r3417;
	st.shared.u32 	[%r3418], %r425;
	shl.b32 	%r3419, %r546, 2;
	add.s32 	%r3420, %r3387, %r3419;
	st.shared.u32 	[%r3420], %r426;
	shl.b32 	%r3421, %r547, 2;
	add.s32 	%r3422, %r3387, %r3421;
	st.shared.u32 	[%r3422], %r427;
	shl.b32 	%r3423, %r548, 2;
	add.s32 	%r3424, %r3387, %r3423;
	st.shared.u32 	[%r3424], %r428;
	shl.b32 	%r3425, %r549, 2;
	add.s32 	%r3426, %r3387, %r3425;
	st.shared.u32 	[%r3426], %r429;
	shl.b32 	%r3427, %r550, 2;
	add.s32 	%r3428, %r3387, %r3427;
	st.shared.u32 	[%r3428], %r430;
	shl.b32 	%r3429, %r551, 2;
	add.s32 	%r3430, %r3387, %r3429;
	st.shared.u32 	[%r3430], %r431;
	shl.b32 	%r3431, %r552, 2;
	add.s32 	%r3432, %r3387, %r3431;
	st.shared.u32 	[%r3432], %r432;
	shl.b32 	%r3433, %r553, 2;
	add.s32 	%r3434, %r3387, %r3433;
	st.shared.u32 	[%r3434], %r433;
	shl.b32 	%r3435, %r554, 2;
	add.s32 	%r3436, %r3387, %r3435;
	st.shared.u32 	[%r3436], %r434;
	shl.b32 	%r3437, %r555, 2;
	add.s32 	%r3438, %r3387, %r3437;
	st.shared.u32 	[%r3438], %r435;
	shl.b32 	%r3439, %r556, 2;
	add.s32 	%r3440, %r3387, %r3439;
	st.shared.u32 	[%r3440], %r436;
	shl.b32 	%r3441, %r557, 2;
	add.s32 	%r3442, %r3387, %r3441;
	st.shared.u32 	[%r3442], %r437;
	shl.b32 	%r3443, %r558, 2;
	add.s32 	%r3444, %r3387, %r3443;
	st.shared.u32 	[%r3444], %r438;
	shl.b32 	%r3445, %r559, 2;
	add.s32 	%r3446, %r3387, %r3445;
	st.shared.u32 	[%r3446], %r439;
	shl.b32 	%r3447, %r560, 2;
	add.s32 	%r3448, %r3387, %r3447;
	st.shared.u32 	[%r3448], %r440;
	shl.b32 	%r3449, %r561, 2;
	add.s32 	%r3450, %r3387, %r3449;
	st.shared.u32 	[%r3450], %r441;
	shl.b32 	%r3451, %r562, 2;
	add.s32 	%r3452, %r3387, %r3451;
	st.shared.u32 	[%r3452], %r442;
	shl.b32 	%r3453, %r563, 2;
	add.s32 	%r3454, %r3387, %r3453;
	st.shared.u32 	[%r3454], %r443;
	shl.b32 	%r3455, %r564, 2;
	add.s32 	%r3456, %r3387, %r3455;
	st.shared.u32 	[%r3456], %r444;
	shl.b32 	%r3457, %r565, 2;
	add.s32 	%r3458, %r3387, %r3457;
	st.shared.u32 	[%r3458], %r445;
	shl.b32 	%r3459, %r566, 2;
	add.s32 	%r3460, %r3387, %r3459;
	st.shared.u32 	[%r3460], %r446;
	shl.b32 	%r3461, %r567, 2;
	add.s32 	%r3462, %r3387, %r3461;
	st.shared.u32 	[%r3462], %r447;
	shl.b32 	%r3463, %r568, 2;
	add.s32 	%r3464, %r3387, %r3463;
	st.shared.u32 	[%r3464], %r448;
	bar.sync 	0;
	ld.shared.u32 	%r3465, [%r5];
	setp.eq.s32 	%p454, %r3465, 2147483647;
	selp.b32 	%r3270, -2147483648, %r3465, %p454;
	// begin inline asm
	shr.b32 %r3269, %r3270, %r1056;
	// end inline asm
	and.b32  	%r3466, %r2606, %r3269;
	shl.b32 	%r3467, %r3466, 2;
	add.s32 	%r3468, %r3387, 29952;
	add.s32 	%r3469, %r3468, %r3467;
	ld.shared.u32 	%r3470, [%r3469];
	setp.gt.s32 	%p455, %r3465, -1;
	selp.b32 	%r3471, -1, -2147483648, %p455;
	xor.b32  	%r3472, %r3471, %r3465;
	add.s32 	%r3473, %r4, %r3470;
	mul.wide.u32 	%rd66, %r3473, 4;
	add.s64 	%rd67, %rd4, %rd66;
	st.global.u32 	[%rd67], %r3472;
	ld.shared.u32 	%r3474, [%r5+768];
	setp.eq.s32 	%p456, %r3474, 2147483647;
	selp.b32 	%r3273, -2147483648, %r3474, %p456;
	// begin inline asm
	shr.b32 %r3272, %r3273, %r1056;
	// end inline asm
	and.b32  	%r3475, %r2606, %r3272;
	shl.b32 	%r3476, %r3475, 2;
	add.s32 	%r3477, %r3468, %r3476;
	ld.shared.u32 	%r3478, [%r3477];
	setp.gt.s32 	%p457, %r3474, -1;
	selp.b32 	%r3479, -1, -2147483648, %p457;
	xor.b32  	%r3480, %r3479, %r3474;
	add.s32 	%r3481, %r126, %r3478;
	mul.wide.u32 	%rd68, %r3481, 4;
	add.s64 	%rd69, %rd4, %rd68;
	st.global.u32 	[%rd69], %r3480;
	ld.shared.u32 	%r3482, [%r5+1536];
	setp.eq.s32 	%p458, %r3482, 2147483647;
	selp.b32 	%r3276, -2147483648, %r3482, %p458;
	// begin inline asm
	shr.b32 %r3275, %r3276, %r1056;
	// end inline asm
	and.b32  	%r3483, %r2606, %r3275;
	shl.b32 	%r3484, %r3483, 2;
	add.s32 	%r3485, %r3468, %r3484;
	ld.shared.u32 	%r3486, [%r3485];
	setp.gt.s32 	%p459, %r3482, -1;
	selp.b32 	%r3487, -1, -2147483648, %p459;
	xor.b32  	%r3488, %r3487, %r3482;
	add.s32 	%r3489, %r127, %r3486;
	mul.wide.u32 	%rd70, %r3489, 4;
	add.s64 	%rd71, %rd4, %rd70;
	st.global.u32 	[%rd71], %r3488;
	ld.shared.u32 	%r3490, [%r5+2304];
	setp.eq.s32 	%p460, %r3490, 2147483647;
	selp.b32 	%r3279, -2147483648, %r3490, %p460;
	// begin inline asm
	shr.b32 %r3278, %r3279, %r1056;
	// end inline asm
	and.b32  	%r3491, %r2606, %r3278;
	shl.b32 	%r3492, %r3491, 2;
	add.s32 	%r3493, %r3468, %r3492;
	ld.shared.u32 	%r3494, [%r3493];
	setp.gt.s32 	%p461, %r3490, -1;
	selp.b32 	%r3495, -1, -2147483648, %p461;
	xor.b32  	%r3496, %r3495, %r3490;
	add.s32 	%r3497, %r128, %r3494;
	mul.wide.u32 	%rd72, %r3497, 4;
	add.s64 	%rd73, %rd4, %rd72;
	st.global.u32 	[%rd73], %r3496;
	ld.shared.u32 	%r3498, [%r5+3072];
	setp.eq.s32 	%p462, %r3498, 2147483647;
	selp.b32 	%r3282, -2147483648, %r3498, %p462;
	// begin inline asm
	shr.b32 %r3281, %r3282, %r1056;
	// end inline asm
	and.b32  	%r3499, %r2606, %r3281;
	shl.b32 	%r3500, %r3499, 2;
	add.s32 	%r3501, %r3468, %r3500;
	ld.shared.u32 	%r3502, [%r3501];
	setp.gt.s32 	%p463, %r3498, -1;
	selp.b32 	%r3503, -1, -2147483648, %p463;
	xor.b32  	%r3504, %r3503, %r3498;
	add.s32 	%r3505, %r129, %r3502;
	mul.wide.u32 	%rd74, %r3505, 4;
	add.s64 	%rd75, %rd4, %rd74;
	st.global.u32 	[%rd75], %r3504;
	ld.shared.u32 	%r3506, [%r5+3840];
	setp.eq.s32 	%p464, %r3506, 2147483647;
	selp.b32 	%r3285, -2147483648, %r3506, %p464;
	// begin inline asm
	shr.b32 %r3284, %r3285, %r1056;
	// end inline asm
	and.b32  	%r3507, %r2606, %r3284;
	shl.b32 	%r3508, %r3507, 2;
	add.s32 	%r3509, %r3468, %r3508;
	ld.shared.u32 	%r3510, [%r3509];
	setp.gt.s32 	%p465, %r3506, -1;
	selp.b32 	%r3511, -1, -2147483648, %p465;
	xor.b32  	%r3512, %r3511, %r3506;
	add.s32 	%r3513, %r130, %r3510;
	mul.wide.u32 	%rd76, %r3513, 4;
	add.s64 	%rd77, %rd4, %rd76;
	st.global.u32 	[%rd77], %r3512;
	ld.shared.u32 	%r3514, [%r5+4608];
	setp.eq.s32 	%p466, %r3514, 2147483647;
	selp.b32 	%r3288, -2147483648, %r3514, %p466;
	// begin inline asm
	shr.b32 %r3287, %r3288, %r1056;
	// end inline asm
	and.b32  	%r3515, %r2606, %r3287;
	shl.b32 	%r3516, %r3515, 2;
	add.s32 	%r3517, %r3468, %r3516;
	ld.shared.u32 	%r3518, [%r3517];
	setp.gt.s32 	%p467, %r3514, -1;
	selp.b32 	%r3519, -1, -2147483648, %p467;
	xor.b32  	%r3520, %r3519, %r3514;
	add.s32 	%r3521, %r131, %r3518;
	mul.wide.u32 	%rd78, %r3521, 4;
	add.s64 	%rd79, %rd4, %rd78;
	st.global.u32 	[%rd79], %r3520;
	ld.shared.u32 	%r3522, [%r5+5376];
	setp.eq.s32 	%p468, %r3522, 2147483647;
	selp.b32 	%r3291, -2147483648, %r3522, %p468;
	// begin inline asm
	shr.b32 %r3290, %r3291, %r1056;
	// end inline asm
	and.b32  	%r3523, %r2606, %r3290;
	shl.b32 	%r3524, %r3523, 2;
	add.s32 	%r3525, %r3468, %r3524;
	ld.shared.u32 	%r3526, [%r3525];
	setp.gt.s32 	%p469, %r3522, -1;
	selp.b32 	%r3527, -1, -2147483648, %p469;
	xor.b32  	%r3528, %r3527, %r3522;
	add.s32 	%r3529, %r132, %r3526;
	mul.wide.u32 	%rd80, %r3529, 4;
	add.s64 	%rd81, %rd4, %rd80;
	st.global.u32 	[%rd81], %r3528;
	ld.shared.u32 	%r3530, [%r5+6144];
	setp.eq.s32 	%p470, %r3530, 2147483647;
	selp.b32 	%r3294, -2147483648, %r3530, %p470;
	// begin inline asm
	shr.b32 %r3293, %r3294, %r1056;
	// end inline asm
	and.b32  	%r3531, %r2606, %r3293;
	shl.b32 	%r3532, %r3531, 2;
	add.s32 	%r3533, %r3468, %r3532;
	ld.shared.u32 	%r3534, [%r3533];
	setp.gt.s32 	%p471, %r3530, -1;
	selp.b32 	%r3535, -1, -2147483648, %p471;
	xor.b32  	%r3536, %r3535, %r3530;
	add.s32 	%r3537, %r133, %r3534;
	mul.wide.u32 	%rd82, %r3537, 4;
	add.s64 	%rd83, %rd4, %rd82;
	st.global.u32 	[%rd83], %r3536;
	ld.shared.u32 	%r3538, [%r5+6912];
	setp.eq.s32 	%p472, %r3538, 2147483647;
	selp.b32 	%r3297, -2147483648, %r3538, %p472;
	// begin inline asm
	shr.b32 %r3296, %r3297, %r1056;
	// end inline asm
	and.b32  	%r3539, %r2606, %r3296;
	shl.b32 	%r3540, %r3539, 2;
	add.s32 	%r3541, %r3468, %r3540;
	ld.shared.u32 	%r3542, [%r3541];
	setp.gt.s32 	%p473, %r3538, -1;
	selp.b32 	%r3543, -1, -2147483648, %p473;
	xor.b32  	%r3544, %r3543, %r3538;
	add.s32 	%r3545, %r134, %r3542;
	mul.wide.u32 	%rd84, %r3545, 4;
	add.s64 	%rd85, %rd4, %rd84;
	st.global.u32 	[%rd85], %r3544;
	ld.shared.u32 	%r3546, [%r5+7680];
	setp.eq.s32 	%p474, %r3546, 2147483647;
	selp.b32 	%r3300, -2147483648, %r3546, %p474;
	// begin inline asm
	shr.b32 %r3299, %r3300, %r1056;
	// end inline asm
	and.b32  	%r3547, %r2606, %r3299;
	shl.b32 	%r3548, %r3547, 2;
	add.s32 	%r3549, %r3468, %r3548;
	ld.shared.u32 	%r3550, [%r3549];
	setp.gt.s32 	%p475, %r3546, -1;
	selp.b32 	%r3551, -1, -2147483648, %p475;
	xor.b32  	%r3552, %r3551, %r3546;
	add.s32 	%r3553, %r135, %r3550;
	mul.wide.u32 	%rd86, %r3553, 4;
	add.s64 	%rd87, %rd4, %rd86;
	st.global.u32 	[%rd87], %r3552;
	ld.shared.u32 	%r3554, [%r5+8448];
	setp.eq.s32 	%p476, %r3554, 2147483647;
	selp.b32 	%r3303, -2147483648, %r3554, %p476;
	// begin inline asm
	shr.b32 %r3302, %r3303, %r1056;
	// end inline asm
	and.b32  	%r3555, %r2606, %r3302;
	shl.b32 	%r3556, %r3555, 2;
	add.s32 	%r3557, %r3468, %r3556;
	ld.shared.u32 	%r3558, [%r3557];
	setp.gt.s32 	%p477, %r3554, -1;
	selp.b32 	%r3559, -1, -2147483648, %p477;
	xor.b32  	%r3560, %r3559, %r3554;
	add.s32 	%r3561, %r136, %r3558;
	mul.wide.u32 	%rd88, %r3561, 4;
	add.s64 	%rd89, %rd4, %rd88;
	st.global.u32 	[%rd89], %r3560;
	ld.shared.u32 	%r3562, [%r5+9216];
	setp.eq.s32 	%p478, %r3562, 2147483647;
	selp.b32 	%r3306, -2147483648, %r3562, %p478;
	// begin inline asm
	shr.b32 %r3305, %r3306, %r1056;
	// end inline asm
	and.b32  	%r3563, %r2606, %r3305;
	shl.b32 	%r3564, %r3563, 2;
	add.s32 	%r3565, %r3468, %r3564;
	ld.shared.u32 	%r3566, [%r3565];
	setp.gt.s32 	%p479, %r3562, -1;
	selp.b32 	%r3567, -1, -2147483648, %p479;
	xor.b32  	%r3568, %r3567, %r3562;
	add.s32 	%r3569, %r137, %r3566;
	mul.wide.u32 	%rd90, %r3569, 4;
	add.s64 	%rd91, %rd4, %rd90;
	st.global.u32 	[%rd91], %r3568;
	ld.shared.u32 	%r3570, [%r5+9984];
	setp.eq.s32 	%p480, %r3570, 2147483647;
	selp.b32 	%r3309, -2147483648, %r3570, %p480;
	// begin inline asm
	shr.b32 %r3308, %r3309, %r1056;
	// end inline asm
	and.b32  	%r3571, %r2606, %r3308;
	shl.b32 	%r3572, %r3571, 2;
	add.s32 	%r3573, %r3468, %r3572;
	ld.shared.u32 	%r3574, [%r3573];
	setp.gt.s32 	%p481, %r3570, -1;
	selp.b32 	%r3575, -1, -2147483648, %p481;
	xor.b32  	%r3576, %r3575, %r3570;
	add.s32 	%r3577, %r138, %r3574;
	mul.wide.u32 	%rd92, %r3577, 4;
	add.s64 	%rd93, %rd4, %rd92;
	st.global.u32 	[%rd93], %r3576;
	ld.shared.u32 	%r3578, [%r5+10752];
	setp.eq.s32 	%p482, %r3578, 2147483647;
	selp.b32 	%r3312, -2147483648, %r3578, %p482;
	// begin inline asm
	shr.b32 %r3311, %r3312, %r1056;
	// end inline asm
	and.b32  	%r3579, %r2606, %r3311;
	shl.b32 	%r3580, %r3579, 2;
	add.s32 	%r3581, %r3468, %r3580;
	ld.shared.u32 	%r3582, [%r3581];
	setp.gt.s32 	%p483, %r3578, -1;
	selp.b32 	%r3583, -1, -2147483648, %p483;
	xor.b32  	%r3584, %r3583, %r3578;
	add.s32 	%r3585, %r4, %r3582;
	add.s32 	%r3586, %r3585, 2688;
	mul.wide.u32 	%rd94, %r3586, 4;
	add.s64 	%rd95, %rd4, %rd94;
	st.global.u32 	[%rd95], %r3584;
	ld.shared.u32 	%r3587, [%r5+11520];
	setp.eq.s32 	%p484, %r3587, 2147483647;
	selp.b32 	%r3315, -2147483648, %r3587, %p484;
	// begin inline asm
	shr.b32 %r3314, %r3315, %r1056;
	// end inline asm
	and.b32  	%r3588, %r2606, %r3314;
	shl.b32 	%r3589, %r3588, 2;
	add.s32 	%r3590, %r3468, %r3589;
	ld.shared.u32 	%r3591, [%r3590];
	setp.gt.s32 	%p485, %r3587, -1;
	selp.b32 	%r3592, -1, -2147483648, %p485;
	xor.b32  	%r3593, %r3592, %r3587;
	add.s32 	%r3594, %r139, %r3591;
	mul.wide.u32 	%rd96, %r3594, 4;
	add.s64 	%rd97, %rd4, %rd96;
	st.global.u32 	[%rd97], %r3593;
	ld.shared.u32 	%r3595, [%r5+12288];
	setp.eq.s32 	%p486, %r3595, 2147483647;
	selp.b32 	%r3318, -2147483648, %r3595, %p486;
	// begin inline asm
	shr.b32 %r3317, %r3318, %r1056;
	// end inline asm
	and.b32  	%r3596, %r2606, %r3317;
	shl.b32 	%r3597, %r3596, 2;
	add.s32 	%r3598, %r3468, %r3597;
	ld.shared.u32 	%r3599, [%r3598];
	setp.gt.s32 	%p487, %r3595, -1;
	selp.b32 	%r3600, -1, -2147483648, %p487;
	xor.b32  	%r3601, %r3600, %r3595;
	add.s32 	%r3602, %r140, %r3599;
	mul.wide.u32 	%rd98, %r3602, 4;
	add.s64 	%rd99, %rd4, %rd98;
	st.global.u32 	[%rd99], %r3601;
	ld.shared.u32 	%r3603, [%r5+13056];
	setp.eq.s32 	%p488, %r3603, 2147483647;
	selp.b32 	%r3321, -2147483648, %r3603, %p488;
	// begin inline asm
	shr.b32 %r3320, %r3321, %r1056;
	// end inline asm
	and.b32  	%r3604, %r2606, %r3320;
	shl.b32 	%r3605, %r3604, 2;
	add.s32 	%r3606, %r3468, %r3605;
	ld.shared.u32 	%r3607, [%r3606];
	setp.gt.s32 	%p489, %r3603, -1;
	selp.b32 	%r3608, -1, -2147483648, %p489;
	xor.b32  	%r3609, %r3608, %r3603;
	add.s32 	%r3610, %r141, %r3607;
	mul.wide.u32 	%rd100, %r3610, 4;
	add.s64 	%rd101, %rd4, %rd100;
	st.global.u32 	[%rd101], %r3609;
	ld.shared.u32 	%r3611, [%r5+13824];
	setp.eq.s32 	%p490, %r3611, 2147483647;
	selp.b32 	%r3324, -2147483648, %r3611, %p490;
	// begin inline asm
	shr.b32 %r3323, %r3324, %r1056;
	// end inline asm
	and.b32  	%r3612, %r2606, %r3323;
	shl.b32 	%r3613, %r3612, 2;
	add.s32 	%r3614, %r3468, %r3613;
	ld.shared.u32 	%r3615, [%r3614];
	setp.gt.s32 	%p491, %r3611, -1;
	selp.b32 	%r3616, -1, -2147483648, %p491;
	xor.b32  	%r3617, %r3616, %r3611;
	add.s32 	%r3618, %r142, %r3615;
	mul.wide.u32 	%rd102, %r3618, 4;
	add.s64 	%rd103, %rd4, %rd102;
	st.global.u32 	[%rd103], %r3617;
	ld.shared.u32 	%r3619, [%r5+14592];
	setp.eq.s32 	%p492, %r3619, 2147483647;
	selp.b32 	%r3327, -2147483648, %r3619, %p492;
	// begin inline asm
	shr.b32 %r3326, %r3327, %r1056;
	// end inline asm
	and.b32  	%r3620, %r2606, %r3326;
	shl.b32 	%r3621, %r3620, 2;
	add.s32 	%r3622, %r3468, %r3621;
	ld.shared.u32 	%r3623, [%r3622];
	setp.gt.s32 	%p493, %r3619, -1;
	selp.b32 	%r3624, -1, -2147483648, %p493;
	xor.b32  	%r3625, %r3624, %r3619;
	add.s32 	%r3626, %r143, %r3623;
	mul.wide.u32 	%rd104, %r3626, 4;
	add.s64 	%rd105, %rd4, %rd104;
	st.global.u32 	[%rd105], %r3625;
	ld.shared.u32 	%r3627, [%r5+15360];
	setp.eq.s32 	%p494, %r3627, 2147483647;
	selp.b32 	%r3330, -2147483648, %r3627, %p494;
	// begin inline asm
	shr.b32 %r3329, %r3330, %r1056;
	// end inline asm
	and.b32  	%r3628, %r2606, %r3329;
	shl.b32 	%r3629, %r3628, 2;
	add.s32 	%r3630, %r3468, %r3629;
	ld.shared.u32 	%r3631, [%r3630];
	setp.gt.s32 	%p495, %r3627, -1;
	selp.b32 	%r3632, -1, -2147483648, %p495;
	xor.b32  	%r3633, %r3632, %r3627;
	add.s32 	%r3634, %r144, %r3631;
	mul.wide.u32 	%rd106, %r3634, 4;
	add.s64 	%rd107, %rd4, %rd106;
	st.global.u32 	[%rd107], %r3633;
	ld.shared.u32 	%r3635, [%r5+16128];
	setp.eq.s32 	%p496, %r3635, 2147483647;
	selp.b32 	%r3333, -2147483648, %r3635, %p496;
	// begin inline asm
	shr.b32 %r3332, %r3333, %r1056;
	// end inline asm
	and.b32  	%r3636, %r2606, %r3332;
	shl.b32 	%r3637, %r3636, 2;
	add.s32 	%r3638, %r3468, %r3637;
	ld.shared.u32 	%r3639, [%r3638];
	setp.gt.s32 	%p497, %r3635, -1;
	selp.b32 	%r3640, -1, -2147483648, %p497;
	xor.b32  	%r3641, %r3640, %r3635;
	add.s32 	%r3642, %r145, %r3639;
	mul.wide.u32 	%rd108, %r3642, 4;
	add.s64 	%rd109, %rd4, %rd108;
	st.global.u32 	[%rd109], %r3641;
	ld.shared.u32 	%r3643, [%r5+16896];
	setp.eq.s32 	%p498, %r3643, 2147483647;
	selp.b32 	%r3336, -2147483648, %r3643, %p498;
	// begin inline asm
	shr.b32 %r3335, %r3336, %r1056;
	// end inline asm
	and.b32  	%r3644, %r2606, %r3335;
	shl.b32 	%r3645, %r3644, 2;
	add.s32 	%r3646, %r3468, %r3645;
	ld.shared.u32 	%r3647, [%r3646];
	setp.gt.s32 	%p499, %r3643, -1;
	selp.b32 	%r3648, -1, -2147483648, %p499;
	xor.b32  	%r3649, %r3648, %r3643;
	add.s32 	%r3650, %r4, %r3647;
	add.s32 	%r3651, %r3650, 4224;
	mul.wide.u32 	%rd110, %r3651, 4;
	add.s64 	%rd111, %rd4, %rd110;
	st.global.u32 	[%rd111], %r3649;
	ld.shared.u32 	%r3652, [%r5+17664];
	setp.eq.s32 	%p500, %r3652, 2147483647;
	selp.b32 	%r3339, -2147483648, %r3652, %p500;
	// begin inline asm
	shr.b32 %r3338, %r3339, %r1056;
	// end inline asm
	and.b32  	%r3653, %r2606, %r3338;
	shl.b32 	%r3654, %r3653, 2;
	add.s32 	%r3655, %r3468, %r3654;
	ld.shared.u32 	%r3656, [%r3655];
	setp.gt.s32 	%p501, %r3652, -1;
	selp.b32 	%r3657, -1, -2147483648, %p501;
	xor.b32  	%r3658, %r3657, %r3652;
	add.s32 	%r3659, %r4, %r3656;
	add.s32 	%r3660, %r3659, 4416;
	mul.wide.u32 	%rd112, %r3660, 4;
	add.s64 	%rd113, %rd4, %rd112;
	st.global.u32 	[%rd113], %r3658;
	ld.shared.u32 	%r3661, [%r5+18432];
	setp.eq.s32 	%p502, %r3661, 2147483647;
	selp.b32 	%r3342, -2147483648, %r3661, %p502;
	// begin inline asm
	shr.b32 %r3341, %r3342, %r1056;
	// end inline asm
	and.b32  	%r3662, %r2606, %r3341;
	shl.b32 	%r3663, %r3662, 2;
	add.s32 	%r3664, %r3468, %r3663;
	ld.shared.u32 	%r3665, [%r3664];
	setp.gt.s32 	%p503, %r3661, -1;
	selp.b32 	%r3666, -1, -2147483648, %p503;
	xor.b32  	%r3667, %r3666, %r3661;
	add.s32 	%r3668, %r146, %r3665;
	mul.wide.u32 	%rd114, %r3668, 4;
	add.s64 	%rd115, %rd4, %rd114;
	st.global.u32 	[%rd115], %r3667;
	ld.shared.u32 	%r3669, [%r5+19200];
	setp.eq.s32 	%p504, %r3669, 2147483647;
	selp.b32 	%r3345, -2147483648, %r3669, %p504;
	// begin inline asm
	shr.b32 %r3344, %r3345, %r1056;
	// end inline asm
	and.b32  	%r3670, %r2606, %r3344;
	shl.b32 	%r3671, %r3670, 2;
	add.s32 	%r3672, %r3468, %r3671;
	ld.shared.u32 	%r3673, [%r3672];
	setp.gt.s32 	%p505, %r3669, -1;
	selp.b32 	%r3674, -1, -2147483648, %p505;
	xor.b32  	%r3675, %r3674, %r3669;
	add.s32 	%r3676, %r147, %r3673;
	mul.wide.u32 	%rd116, %r3676, 4;
	add.s64 	%rd117, %rd4, %rd116;
	st.global.u32 	[%rd117], %r3675;
	ld.shared.u32 	%r3677, [%r5+19968];
	setp.eq.s32 	%p506, %r3677, 2147483647;
	selp.b32 	%r3348, -2147483648, %r3677, %p506;
	// begin inline asm
	shr.b32 %r3347, %r3348, %r1056;
	// end inline asm
	and.b32  	%r3678, %r2606, %r3347;
	shl.b32 	%r3679, %r3678, 2;
	add.s32 	%r3680, %r3468, %r3679;
	ld.shared.u32 	%r3681, [%r3680];
	setp.gt.s32 	%p507, %r3677, -1;
	selp.b32 	%r3682, -1, -2147483648, %p507;
	xor.b32  	%r3683, %r3682, %r3677;
	add.s32 	%r3684, %r4, %r3681;
	add.s32 	%r3685, %r3684, 4992;
	mul.wide.u32 	%rd118, %r3685, 4;
	add.s64 	%rd119, %rd4, %rd118;
	st.global.u32 	[%rd119], %r3683;
	ld.shared.u32 	%r3686, [%r5+20736];
	setp.eq.s32 	%p508, %r3686, 2147483647;
	selp.b32 	%r3351, -2147483648, %r3686, %p508;
	// begin inline asm
	shr.b32 %r3350, %r3351, %r1056;
	// end inline asm
	and.b32  	%r3687, %r2606, %r3350;
	shl.b32 	%r3688, %r3687, 2;
	add.s32 	%r3689, %r3468, %r3688;
	ld.shared.u32 	%r3690, [%r3689];
	setp.gt.s32 	%p509, %r3686, -1;
	selp.b32 	%r3691, -1, -2147483648, %p509;
	xor.b32  	%r3692, %r3691, %r3686;
	add.s32 	%r3693, %r4, %r3690;
	add.s32 	%r3694, %r3693, 5184;
	mul.wide.u32 	%rd120, %r3694, 4;
	add.s64 	%rd121, %rd4, %rd120;
	st.global.u32 	[%rd121], %r3692;
	ld.shared.u32 	%r3695, [%r5+21504];
	setp.eq.s32 	%p510, %r3695, 2147483647;
	selp.b32 	%r3354, -2147483648, %r3695, %p510;
	// begin inline asm
	shr.b32 %r3353, %r3354, %r1056;
	// end inline asm
	and.b32  	%r3696, %r2606, %r3353;
	shl.b32 	%r3697, %r3696, 2;
	add.s32 	%r3698, %r3468, %r3697;
	ld.shared.u32 	%r3699, [%r3698];
	setp.gt.s32 	%p511, %r3695, -1;
	selp.b32 	%r3700, -1, -2147483648, %p511;
	xor.b32  	%r3701, %r3700, %r3695;
	add.s32 	%r3702, %r4, %r3699;
	add.s32 	%r3703, %r3702, 5376;
	mul.wide.u32 	%rd122, %r3703, 4;
	add.s64 	%rd123, %rd4, %rd122;
	st.global.u32 	[%rd123], %r3701;
	ld.shared.u32 	%r3704, [%r5+22272];
	setp.eq.s32 	%p512, %r3704, 2147483647;
	selp.b32 	%r3357, -2147483648, %r3704, %p512;
	// begin inline asm
	shr.b32 %r3356, %r3357, %r1056;
	// end inline asm
	and.b32  	%r3705, %r2606, %r3356;
	shl.b32 	%r3706, %r3705, 2;
	add.s32 	%r3707, %r3468, %r3706;
	ld.shared.u32 	%r3708, [%r3707];
	setp.gt.s32 	%p513, %r3704, -1;
	selp.b32 	%r3709, -1, -2147483648, %p513;
	xor.b32  	%r3710, %r3709, %r3704;
	add.s32 	%r3711, %r4, %r3708;
	add.s32 	%r3712, %r3711, 5568;
	mul.wide.u32 	%rd124, %r3712, 4;
	add.s64 	%rd125, %rd4, %rd124;
	st.global.u32 	[%rd125], %r3710;
	ld.shared.u32 	%r3713, [%r5+23040];
	setp.eq.s32 	%p514, %r3713, 2147483647;
	selp.b32 	%r3360, -2147483648, %r3713, %p514;
	// begin inline asm
	shr.b32 %r3359, %r3360, %r1056;
	// end inline asm
	and.b32  	%r3714, %r2606, %r3359;
	shl.b32 	%r3715, %r3714, 2;
	add.s32 	%r3716, %r3468, %r3715;
	ld.shared.u32 	%r3717, [%r3716];
	setp.gt.s32 	%p515, %r3713, -1;
	selp.b32 	%r3718, -1, -2147483648, %p515;
	xor.b32  	%r3719, %r3718, %r3713;
	add.s32 	%r3720, %r148, %r3717;
	mul.wide.u32 	%rd126, %r3720, 4;
	add.s64 	%rd127, %rd4, %rd126;
	st.global.u32 	[%rd127], %r3719;
	ld.shared.u32 	%r3721, [%r5+23808];
	setp.eq.s32 	%p516, %r3721, 2147483647;
	selp.b32 	%r3363, -2147483648, %r3721, %p516;
	// begin inline asm
	shr.b32 %r3362, %r3363, %r1056;
	// end inline asm
	and.b32  	%r3722, %r2606, %r3362;
	shl.b32 	%r3723, %r3722, 2;
	add.s32 	%r3724, %r3468, %r3723;
	ld.shared.u32 	%r3725, [%r3724];
	setp.gt.s32 	%p517, %r3721, -1;
	selp.b32 	%r3726, -1, -2147483648, %p517;
	xor.b32  	%r3727, %r3726, %r3721;
	add.s32 	%r3728, %r149, %r3725;
	mul.wide.u32 	%rd128, %r3728, 4;
	add.s64 	%rd129, %rd4, %rd128;
	st.global.u32 	[%rd129], %r3727;
	ld.shared.u32 	%r3729, [%r5+24576];
	setp.eq.s32 	%p518, %r3729, 2147483647;
	selp.b32 	%r3366, -2147483648, %r3729, %p518;
	// begin inline asm
	shr.b32 %r3365, %r3366, %r1056;
	// end inline asm
	and.b32  	%r3730, %r2606, %r3365;
	shl.b32 	%r3731, %r3730, 2;
	add.s32 	%r3732, %r3468, %r3731;
	ld.shared.u32 	%r3733, [%r3732];
	setp.gt.s32 	%p519, %r3729, -1;
	selp.b32 	%r3734, -1, -2147483648, %p519;
	xor.b32  	%r3735, %r3734, %r3729;
	add.s32 	%r3736, %r150, %r3733;
	mul.wide.u32 	%rd130, %r3736, 4;
	add.s64 	%rd131, %rd4, %rd130;
	st.global.u32 	[%rd131], %r3735;
	ld.shared.u32 	%r3737, [%r5+25344];
	setp.eq.s32 	%p520, %r3737, 2147483647;
	selp.b32 	%r3369, -2147483648, %r3737, %p520;
	// begin inline asm
	shr.b32 %r3368, %r3369, %r1056;
	// end inline asm
	and.b32  	%r3738, %r2606, %r3368;
	shl.b32 	%r3739, %r3738, 2;
	add.s32 	%r3740, %r3468, %r3739;
	ld.shared.u32 	%r3741, [%r3740];
	setp.gt.s32 	%p521, %r3737, -1;
	selp.b32 	%r3742, -1, -2147483648, %p521;
	xor.b32  	%r3743, %r3742, %r3737;
	add.s32 	%r3744, %r151, %r3741;
	mul.wide.u32 	%rd132, %r3744, 4;
	add.s64 	%rd133, %rd4, %rd132;
	st.global.u32 	[%rd133], %r3743;
	ld.shared.u32 	%r3745, [%r5+26112];
	setp.eq.s32 	%p522, %r3745, 2147483647;
	selp.b32 	%r3372, -2147483648, %r3745, %p522;
	// begin inline asm
	shr.b32 %r3371, %r3372, %r1056;
	// end inline asm
	and.b32  	%r3746, %r2606, %r3371;
	shl.b32 	%r3747, %r3746, 2;
	add.s32 	%r3748, %r3468, %r3747;
	ld.shared.u32 	%r3749, [%r3748];
	setp.gt.s32 	%p523, %r3745, -1;
	selp.b32 	%r3750, -1, -2147483648, %p523;
	xor.b32  	%r3751, %r3750, %r3745;
	add.s32 	%r3752, %r152, %r3749;
	mul.wide.u32 	%rd134, %r3752, 4;
	add.s64 	%rd135, %rd4, %rd134;
	st.global.u32 	[%rd135], %r3751;
	ld.shared.u32 	%r3753, [%r5+26880];
	setp.eq.s32 	%p524, %r3753, 2147483647;
	selp.b32 	%r3375, -2147483648, %r3753, %p524;
	// begin inline asm
	shr.b32 %r3374, %r3375, %r1056;
	// end inline asm
	and.b32  	%r3754, %r2606, %r3374;
	shl.b32 	%r3755, %r3754, 2;
	add.s32 	%r3756, %r3468, %r3755;
	ld.shared.u32 	%r3757, [%r3756];
	setp.gt.s32 	%p525, %r3753, -1;
	selp.b32 	%r3758, -1, -2147483648, %p525;
	xor.b32  	%r3759, %r3758, %r3753;
	add.s32 	%r3760, %r153, %r3757;
	mul.wide.u32 	%rd136, %r3760, 4;
	add.s64 	%rd137, %rd4, %rd136;
	st.global.u32 	[%rd137], %r3759;
	ld.shared.u32 	%r3761, [%r5+27648];
	setp.eq.s32 	%p526, %r3761, 2147483647;
	selp.b32 	%r3378, -2147483648, %r3761, %p526;
	// begin inline asm
	shr.b32 %r3377, %r3378, %r1056;
	// end inline asm
	and.b32  	%r3762, %r2606, %r3377;
	shl.b32 	%r3763, %r3762, 2;
	add.s32 	%r3764, %r3468, %r3763;
	ld.shared.u32 	%r3765, [%r3764];
	setp.gt.s32 	%p527, %r3761, -1;
	selp.b32 	%r3766, -1, -2147483648, %p527;
	xor.b32  	%r3767, %r3766, %r3761;
	add.s32 	%r3768, %r154, %r3765;
	mul.wide.u32 	%rd138, %r3768, 4;
	add.s64 	%rd139, %rd4, %rd138;
	st.global.u32 	[%rd139], %r3767;
	ld.shared.u32 	%r3769, [%r5+28416];
	setp.eq.s32 	%p528, %r3769, 2147483647;
	selp.b32 	%r3381, -2147483648, %r3769, %p528;
	// begin inline asm
	shr.b32 %r3380, %r3381, %r1056;
	// end inline asm
	and.b32  	%r3770, %r2606, %r3380;
	shl.b32 	%r3771, %r3770, 2;
	add.s32 	%r3772, %r3468, %r3771;
	ld.shared.u32 	%r3773, [%r3772];
	setp.gt.s32 	%p529, %r3769, -1;
	selp.b32 	%r3774, -1, -2147483648, %p529;
	xor.b32  	%r3775, %r3774, %r3769;
	add.s32 	%r3776, %r155, %r3773;
	mul.wide.u32 	%rd140, %r3776, 4;
	add.s64 	%rd141, %rd4, %rd140;
	st.global.u32 	[%rd141], %r3775;
	ld.shared.u32 	%r3777, [%r5+29184];
	setp.eq.s32 	%p530, %r3777, 2147483647;
	selp.b32 	%r3384, -2147483648, %r3777, %p530;
	// begin inline asm
	shr.b32 %r3383, %r3384, %r1056;
	// end inline asm
	and.b32  	%r3778, %r2606, %r3383;
	shl.b32 	%r3779, %r3778, 2;
	add.s32 	%r3780, %r3468, %r3779;
	ld.shared.u32 	%r3781, [%r3780];
	setp.gt.s32 	%p531, %r3777, -1;
	selp.b32 	%r3782, -1, -2147483648, %p531;
	xor.b32  	%r3783, %r3782, %r3777;
	add.s32 	%r3784, %r156, %r3781;
	mul.wide.u32 	%rd142, %r3784, 4;
	add.s64 	%rd143, %rd4, %rd142;
	st.global.u32 	[%rd143], %r3783;
	bar.sync 	0;
	ld.global.u32 	%r3785, [%rd65];
	ld.global.u32 	%r3786, [%rd65+768];
	ld.global.u32 	%r3787, [%rd65+1536];
	ld.global.u32 	%r3788, [%rd65+2304];
	ld.global.u32 	%r3789, [%rd65+3072];
	ld.global.u32 	%r3790, [%rd65+3840];
	ld.global.u32 	%r3791, [%rd65+4608];
	ld.global.u32 	%r3792, [%rd65+5376];
	ld.global.u32 	%r3793, [%rd65+6144];
	ld.global.u32 	%r3794, [%rd65+6912];
	ld.global.u32 	%r3795, [%rd65+7680];
	ld.global.u32 	%r3796, [%rd65+8448];
	ld.global.u32 	%r3797, [%rd65+9216];
	ld.global.u32 	%r3798, [%rd65+9984];
	ld.global.u32 	%r3799, [%rd65+10752];
	ld.global.u32 	%r3800, [%rd65+11520];
	ld.global.u32 	%r3801, [%rd65+12288];
	ld.global.u32 	%r3802, [%rd65+13056];
	ld.global.u32 	%r3803, [%rd65+13824];
	ld.global.u32 	%r3804, [%rd65+14592];
	ld.global.u32 	%r3805, [%rd65+15360];
	ld.global.u32 	%r3806, [%rd65+16128];
	ld.global.u32 	%r3807, [%rd65+16896];
	ld.global.u32 	%r3808, [%rd65+17664];
	ld.global.u32 	%r3809, [%rd65+18432];
	ld.global.u32 	%r3810, [%rd65+19200];
	ld.global.u32 	%r3811, [%rd65+19968];
	ld.global.u32 	%r3812, [%rd65+20736];
	ld.global.u32 	%r3813, [%rd65+21504];
	ld.global.u32 	%r3814, [%rd65+22272];
	ld.global.u32 	%r3815, [%rd65+23040];
	ld.global.u32 	%r3816, [%rd65+23808];
	ld.global.u32 	%r3817, [%rd65+24576];
	ld.global.u32 	%r3818, [%rd65+25344];
	ld.global.u32 	%r3819, [%rd65+26112];
	ld.global.u32 	%r3820, [%rd65+26880];
	ld.global.u32 	%r3821, [%rd65+27648];
	ld.global.u32 	%r3822, [%rd65+28416];
	ld.global.u32 	%r3823, [%rd65+29184];
	st.shared.u32 	[%r5], %r3785;
	st.shared.u32 	[%r5+768], %r3786;
	st.shared.u32 	[%r5+1536], %r3787;
	st.shared.u32 	[%r5+2304], %r3788;
	st.shared.u32 	[%r5+3072], %r3789;
	st.shared.u32 	[%r5+3840], %r3790;
	st.shared.u32 	[%r5+4608], %r3791;
	st.shared.u32 	[%r5+5376], %r3792;
	st.shared.u32 	[%r5+6144], %r3793;
	st.shared.u32 	[%r5+6912], %r3794;
	st.shared.u32 	[%r5+7680], %r3795;
	st.shared.u32 	[%r5+8448], %r3796;
	st.shared.u32 	[%r5+9216], %r3797;
	st.shared.u32 	[%r5+9984], %r3798;
	st.shared.u32 	[%r5+10752], %r3799;
	st.shared.u32 	[%r5+11520], %r3800;
	st.shared.u32 	[%r5+12288], %r3801;
	st.shared.u32 	[%r5+13056], %r3802;
	st.shared.u32 	[%r5+13824], %r3803;
	st.shared.u32 	[%r5+14592], %r3804;
	st.shared.u32 	[%r5+15360], %r3805;
	st.shared.u32 	[%r5+16128], %r3806;
	st.shared.u32 	[%r5+16896], %r3807;
	st.shared.u32 	[%r5+17664], %r3808;
	st.shared.u32 	[%r5+18432], %r3809;
	st.shared.u32 	[%r5+19200], %r3810;
	st.shared.u32 	[%r5+19968], %r3811;
	st.shared.u32 	[%r5+20736], %r3812;
	st.shared.u32 	[%r5+21504], %r3813;
	st.shared.u32 	[%r5+22272], %r3814;
	st.shared.u32 	[%r5+23040], %r3815;
	st.shared.u32 	[%r5+23808], %r3816;
	st.shared.u32 	[%r5+24576], %r3817;
	st.shared.u32 	[%r5+25344], %r3818;
	st.shared.u32 	[%r5+26112], %r3819;
	st.shared.u32 	[%r5+26880], %r3820;
	st.shared.u32 	[%r5+27648], %r3821;
	st.shared.u32 	[%r5+28416], %r3822;
	st.shared.u32 	[%r5+29184], %r3823;
	bar.sync 	0;
	ld.shared.u32 	%r3824, [%r157];
	ld.shared.u32 	%r3825, [%r157+4];
	ld.shared.u32 	%r3826, [%r157+8];
	ld.shared.u32 	%r3827, [%r157+12];
	ld.shared.u32 	%r3828, [%r157+16];
	ld.shared.u32 	%r3829, [%r157+20];
	ld.shared.u32 	%r3830, [%r157+24];
	ld.shared.u32 	%r3831, [%r157+28];
	ld.shared.u32 	%r3832, [%r157+32];
	ld.shared.u32 	%r3833, [%r157+36];
	ld.shared.u32 	%r3834, [%r157+40];
	ld.shared.u32 	%r3835, [%r157+44];
	ld.shared.u32 	%r3836, [%r157+48];
	ld.shared.u32 	%r3837, [%r157+52];
	ld.shared.u32 	%r3838, [%r157+56];
	ld.shared.u32 	%r3839, [%r157+60];
	ld.shared.u32 	%r3840, [%r157+64];
	ld.shared.u32 	%r3841, [%r157+68];
	ld.shared.u32 	%r3842, [%r157+72];
	ld.shared.u32 	%r3843, [%r157+76];
	ld.shared.u32 	%r3844, [%r157+80];
	ld.shared.u32 	%r3845, [%r157+84];
	ld.shared.u32 	%r3846, [%r157+88];
	ld.shared.u32 	%r3847, [%r157+92];
	ld.shared.u32 	%r3848, [%r157+96];
	ld.shared.u32 	%r3849, [%r157+100];
	ld.shared.u32 	%r3850, [%r157+104];
	ld.shared.u32 	%r3851, [%r157+108];
	ld.shared.u32 	%r3852, [%r157+112];
	ld.shared.u32 	%r3853, [%r157+116];
	ld.shared.u32 	%r3854, [%r157+120];
	ld.shared.u32 	%r3855, [%r157+124];
	ld.shared.u32 	%r3856, [%r157+128];
	ld.shared.u32 	%r3857, [%r157+132];
	ld.shared.u32 	%r3858, [%r157+136];
	ld.shared.u32 	%r3859, [%r157+140];
	ld.shared.u32 	%r3860, [%r157+144];
	ld.shared.u32 	%r3861, [%r157+148];
	ld.shared.u32 	%r3862, [%r157+152];
	bar.sync 	0;
	bar.sync 	0;
	st.shared.u32 	[%r3388], %r3824;
	st.shared.u32 	[%r3390], %r3825;
	st.shared.u32 	[%r3392], %r3826;
	st.shared.u32 	[%r3394], %r3827;
	st.shared.u32 	[%r3396], %r3828;
	st.shared.u32 	[%r3398], %r3829;
	st.shared.u32 	[%r3400], %r3830;
	st.shared.u32 	[%r3402], %r3831;
	st.shared.u32 	[%r3404], %r3832;
	st.shared.u32 	[%r3406], %r3833;
	st.shared.u32 	[%r3408], %r3834;
	st.shared.u32 	[%r3410], %r3835;
	st.shared.u32 	[%r3412], %r3836;
	st.shared.u32 	[%r3414], %r3837;
	st.shared.u32 	[%r3416], %r3838;
	st.shared.u32 	[%r3418], %r3839;
	st.shared.u32 	[%r3420], %r3840;
	st.shared.u32 	[%r3422], %r3841;
	st.shared.u32 	[%r3424], %r3842;
	st.shared.u32 	[%r3426], %r3843;
	st.shared.u32 	[%r3428], %r3844;
	st.shared.u32 	[%r3430], %r3845;
	st.shared.u32 	[%r3432], %r3846;
	st.shared.u32 	[%r3434], %r3847;
	st.shared.u32 	[%r3436], %r3848;
	st.shared.u32 	[%r3438], %r3849;
	st.shared.u32 	[%r3440], %r3850;
	st.shared.u32 	[%r3442], %r3851;
	st.shared.u32 	[%r3444], %r3852;
	st.shared.u32 	[%r3446], %r3853;
	st.shared.u32 	[%r3448], %r3854;
	st.shared.u32 	[%r3450], %r3855;
	st.shared.u32 	[%r3452], %r3856;
	st.shared.u32 	[%r3454], %r3857;
	st.shared.u32 	[%r3456], %r3858;
	st.shared.u32 	[%r3458], %r3859;
	st.shared.u32 	[%r3460], %r3860;
	st.shared.u32 	[%r3462], %r3861;
	st.shared.u32 	[%r3464], %r3862;
	bar.sync 	0;
	ld.shared.u32 	%r3863, [%r5];
	add.s64 	%rd144, %rd2, %rd66;
	st.global.u32 	[%rd144], %r3863;
	ld.shared.u32 	%r3864, [%r5+768];
	add.s64 	%rd145, %rd2, %rd68;
	st.global.u32 	[%rd145], %r3864;
	ld.shared.u32 	%r3865, [%r5+1536];
	add.s64 	%rd146, %rd2, %rd70;
	st.global.u32 	[%rd146], %r3865;
	ld.shared.u32 	%r3866, [%r5+2304];
	add.s64 	%rd147, %rd2, %rd72;
	st.global.u32 	[%rd147], %r3866;
	ld.shared.u32 	%r3867, [%r5+3072];
	add.s64 	%rd148, %rd2, %rd74;
	st.global.u32 	[%rd148], %r3867;
	ld.shared.u32 	%r3868, [%r5+3840];
	add.s64 	%rd149, %rd2, %rd76;
	st.global.u32 	[%rd149], %r3868;
	ld.shared.u32 	%r3869, [%r5+4608];
	add.s64 	%rd150, %rd2, %rd78;
	st.global.u32 	[%rd150], %r3869;
	ld.shared.u32 	%r3870, [%r5+5376];
	add.s64 	%rd151, %rd2, %rd80;
	st.global.u32 	[%rd151], %r3870;
	ld.shared.u32 	%r3871, [%r5+6144];
	add.s64 	%rd152, %rd2, %rd82;
	st.global.u32 	[%rd152], %r3871;
	ld.shared.u32 	%r3872, [%r5+6912];
	add.s64 	%rd153, %rd2, %rd84;
	st.global.u32 	[%rd153], %r3872;
	ld.shared.u32 	%r3873, [%r5+7680];
	add.s64 	%rd154, %rd2, %rd86;
	st.global.u32 	[%rd154], %r3873;
	ld.shared.u32 	%r3874, [%r5+8448];
	add.s64 	%rd155, %rd2, %rd88;
	st.global.u32 	[%rd155], %r3874;
	ld.shared.u32 	%r3875, [%r5+9216];
	add.s64 	%rd156, %rd2, %rd90;
	st.global.u32 	[%rd156], %r3875;
	ld.shared.u32 	%r3876, [%r5+9984];
	add.s64 	%rd157, %rd2, %rd92;
	st.global.u32 	[%rd157], %r3876;
	ld.shared.u32 	%r3877, [%r5+10752];
	add.s64 	%rd158, %rd2, %rd94;
	st.global.u32 	[%rd158], %r3877;
	ld.shared.u32 	%r3878, [%r5+11520];
	add.s64 	%rd159, %rd2, %rd96;
	st.global.u32 	[%rd159], %r3878;
	ld.shared.u32 	%r3879, [%r5+12288];
	add.s64 	%rd160, %rd2, %rd98;
	st.global.u32 	[%rd160], %r3879;
	ld.shared.u32 	%r3880, [%r5+13056];
	add.s64 	%rd161, %rd2, %rd100;
	st.global.u32 	[%rd161], %r3880;
	ld.shared.u32 	%r3881, [%r5+13824];
	add.s64 	%rd162, %rd2, %rd102;
	st.global.u32 	[%rd162], %r3881;
	ld.shared.u32 	%r3882, [%r5+14592];
	add.s64 	%rd163, %rd2, %rd104;
	st.global.u32 	[%rd163], %r3882;
	ld.shared.u32 	%r3883, [%r5+15360];
	add.s64 	%rd164, %rd2, %rd106;
	st.global.u32 	[%rd164], %r3883;
	ld.shared.u32 	%r3884, [%r5+16128];
	add.s64 	%rd165, %rd2, %rd108;
	st.global.u32 	[%rd165], %r3884;
	ld.shared.u32 	%r3885, [%r5+16896];
	add.s64 	%rd166, %rd2, %rd110;
	st.global.u32 	[%rd166], %r3885;
	ld.shared.u32 	%r3886, [%r5+17664];
	add.s64 	%rd167, %rd2, %rd112;
	st.global.u32 	[%rd167], %r3886;
	ld.shared.u32 	%r3887, [%r5+18432];
	add.s64 	%rd168, %rd2, %rd114;
	st.global.u32 	[%rd168], %r3887;
	ld.shared.u32 	%r3888, [%r5+19200];
	add.s64 	%rd169, %rd2, %rd116;
	st.global.u32 	[%rd169], %r3888;
	ld.shared.u32 	%r3889, [%r5+19968];
	add.s64 	%rd170, %rd2, %rd118;
	st.global.u32 	[%rd170], %r3889;
	ld.shared.u32 	%r3890, [%r5+20736];
	add.s64 	%rd171, %rd2, %rd120;
	st.global.u32 	[%rd171], %r3890;
	ld.shared.u32 	%r3891, [%r5+21504];
	add.s64 	%rd172, %rd2, %rd122;
	st.global.u32 	[%rd172], %r3891;
	ld.shared.u32 	%r3892, [%r5+22272];
	add.s64 	%rd173, %rd2, %rd124;
	st.global.u32 	[%rd173], %r3892;
	ld.shared.u32 	%r3893, [%r5+23040];
	add.s64 	%rd174, %rd2, %rd126;
	st.global.u32 	[%rd174], %r3893;
	ld.shared.u32 	%r3894, [%r5+23808];
	add.s64 	%rd175, %rd2, %rd128;
	st.global.u32 	[%rd175], %r3894;
	ld.shared.u32 	%r3895, [%r5+24576];
	add.s64 	%rd176, %rd2, %rd130;
	st.global.u32 	[%rd176], %r3895;
	ld.shared.u32 	%r3896, [%r5+25344];
	add.s64 	%rd177, %rd2, %rd132;
	st.global.u32 	[%rd177], %r3896;
	ld.shared.u32 	%r3897, [%r5+26112];
	add.s64 	%rd178, %rd2, %rd134;
	st.global.u32 	[%rd178], %r3897;
	ld.shared.u32 	%r3898, [%r5+26880];
	add.s64 	%rd179, %rd2, %rd136;
	st.global.u32 	[%rd179], %r3898;
	ld.shared.u32 	%r3899, [%r5+27648];
	add.s64 	%rd180, %rd2, %rd138;
	st.global.u32 	[%rd180], %r3899;
	ld.shared.u32 	%r3900, [%r5+28416];
	add.s64 	%rd181, %rd2, %rd140;
	st.global.u32 	[%rd181], %r3900;
	ld.shared.u32 	%r3901, [%r5+29184];
	add.s64 	%rd182, %rd2, %rd142;
	st.global.u32 	[%rd182], %r3901;
	add.s32 	%r5322, %r5322, 7488;
	bar.sync 	0;
	add.s32 	%r5323, %r5323, -7488;
	setp.gt.s32 	%p532, %r5323, 7487;
	@%p532 bra 	$L__BB2_49;
$L__BB2_64:
	setp.ge.s32 	%p533, %r5322, %r2;
	@%p533 bra 	$L__BB2_709;
	shfl.sync.idx.b32	%r581|%p534, %r5323, 0, 31, -1;
	cvt.s64.s32 	%rd183, %r5322;
	setp.ge.s32 	%p535, %r4, %r581;
	add.s64 	%rd20, %rd5, %rd183;
	shl.b64 	%rd184, %rd20, 2;
	add.s64 	%rd21, %rd1, %rd184;
	mov.b32 	%r5324, -1;
	@%p535 bra 	$L__BB2_67;
	ld.global.u32 	%r5324, [%rd21];
$L__BB2_67:
	add.s32 	%r584, %r4, 192;
	setp.ge.s32 	%p536, %r584, %r581;
	mov.b32 	%r5325, -1;
	@%p536 bra 	$L__BB2_69;
	ld.global.u32 	%r5325, [%rd21+768];
$L__BB2_69:
	add.s32 	%r587, %r4, 384;
	setp.ge.s32 	%p537, %r587, %r581;
	mov.b32 	%r5326, -1;
	@%p537 bra 	$L__BB2_71;
	ld.global.u32 	%r5326, [%rd21+1536];
$L__BB2_71:
	add.s32 	%r590, %r4, 576;
	setp.ge.s32 	%p538, %r590, %r581;
	mov.b32 	%r5327, -1;
	@%p538 bra 	$L__BB2_73;
	ld.global.u32 	%r5327, [%rd21+2304];
$L__BB2_73:
	add.s32 	%r593, %r4, 768;
	setp.ge.s32 	%p539, %r593, %r581;
	mov.b32 	%r5328, -1;
	@%p539 bra 	$L__BB2_75;
	ld.global.u32 	%r5328, [%rd21+3072];
$L__BB2_75:
	add.s32 	%r596, %r4, 960;
	setp.ge.s32 	%p540, %r596, %r581;
	mov.b32 	%r5329, -1;
	@%p540 bra 	$L__BB2_77;
	ld.global.u32 	%r5329, [%rd21+3840];
$L__BB2_77:
	add.s32 	%r599, %r4, 1152;
	setp.ge.s32 	%p541, %r599, %r581;
	mov.b32 	%r5330, -1;
	@%p541 bra 	$L__BB2_79;
	ld.global.u32 	%r5330, [%rd21+4608];
$L__BB2_79:
	add.s32 	%r602, %r4, 1344;
	setp.ge.s32 	%p542, %r602, %r581;
	mov.b32 	%r5331, -1;
	@%p542 bra 	$L__BB2_81;
	ld.global.u32 	%r5331, [%rd21+5376];
$L__BB2_81:
	add.s32 	%r605, %r4, 1536;
	setp.ge.s32 	%p543, %r605, %r581;
	mov.b32 	%r5332, -1;
	@%p543 bra 	$L__BB2_83;
	ld.global.u32 	%r5332, [%rd21+6144];
$L__BB2_83:
	add.s32 	%r608, %r4, 1728;
	setp.ge.s32 	%p544, %r608, %r581;
	mov.b32 	%r5333, -1;
	@%p544 bra 	$L__BB2_85;
	ld.global.u32 	%r5333, [%rd21+6912];
$L__BB2_85:
	add.s32 	%r611, %r4, 1920;
	setp.ge.s32 	%p545, %r611, %r581;
	mov.b32 	%r5334, -1;
	@%p545 bra 	$L__BB2_87;
	ld.global.u32 	%r5334, [%rd21+7680];
$L__BB2_87:
	add.s32 	%r614, %r4, 2112;
	setp.ge.s32 	%p546, %r614, %r581;
	mov.b32 	%r5335, -1;
	@%p546 bra 	$L__BB2_89;
	ld.global.u32 	%r5335, [%rd21+8448];
$L__BB2_89:
	add.s32 	%r617, %r4, 2304;
	setp.ge.s32 	%p547, %r617, %r581;
	mov.b32 	%r5336, -1;
	@%p547 bra 	$L__BB2_91;
	ld.global.u32 	%r5336, [%rd21+9216];
$L__BB2_91:
	add.s32 	%r620, %r4, 2496;
	setp.ge.s32 	%p548, %r620, %r581;
	mov.b32 	%r5337, -1;
	@%p548 bra 	$L__BB2_93;
	ld.global.u32 	%r5337, [%rd21+9984];
$L__BB2_93:
	add.s32 	%r623, %r4, 2688;
	setp.ge.s32 	%p549, %r623, %r581;
	mov.b32 	%r5338, -1;
	@%p549 bra 	$L__BB2_95;
	ld.global.u32 	%r5338, [%rd21+10752];
$L__BB2_95:
	add.s32 	%r626, %r4, 2880;
	setp.ge.s32 	%p550, %r626, %r581;
	mov.b32 	%r5339, -1;
	@%p550 bra 	$L__BB2_97;
	ld.global.u32 	%r5339, [%rd21+11520];
$L__BB2_97:
	or.b32  	%r629, %r4, 3072;
	setp.ge.s32 	%p551, %r629, %r581;
	mov.b32 	%r5340, -1;
	@%p551 bra 	$L__BB2_99;
	ld.global.u32 	%r5340, [%rd21+12288];
$L__BB2_99:
	add.s32 	%r632, %r4, 3264;
	setp.ge.s32 	%p552, %r632, %r581;
	mov.b32 	%r5341, -1;
	@%p552 bra 	$L__BB2_101;
	ld.global.u32 	%r5341, [%rd21+13056];
$L__BB2_101:
	add.s32 	%r635, %r4, 3456;
	setp.ge.s32 	%p553, %r635, %r581;
	mov.b32 	%r5342, -1;
	@%p553 bra 	$L__BB2_103;
	ld.global.u32 	%r5342, [%rd21+13824];
$L__BB2_103:
	add.s32 	%r638, %r4, 3648;
	setp.ge.s32 	%p554, %r638, %r581;
	mov.b32 	%r5343, -1;
	@%p554 bra 	$L__BB2_105;
	ld.global.u32 	%r5343, [%rd21+14592];
$L__BB2_105:
	add.s32 	%r641, %r4, 3840;
	setp.ge.s32 	%p555, %r641, %r581;
	mov.b32 	%r5344, -1;
	@%p555 bra 	$L__BB2_107;
	ld.global.u32 	%r5344, [%rd21+15360];
$L__BB2_107:
	add.s32 	%r644, %r4, 4032;
	setp.ge.s32 	%p556, %r644, %r581;
	mov.b32 	%r5345, -1;
	@%p556 bra 	$L__BB2_109;
	ld.global.u32 	%r5345, [%rd21+16128];
$L__BB2_109:
	add.s32 	%r647, %r4, 4224;
	setp.ge.s32 	%p557, %r647, %r581;
	mov.b32 	%r5346, -1;
	@%p557 bra 	$L__BB2_111;
	ld.global.u32 	%r5346, [%rd21+16896];
$L__BB2_111:
	add.s32 	%r650, %r4, 4416;
	setp.ge.s32 	%p558, %r650, %r581;
	mov.b32 	%r5347, -1;
	@%p558 bra 	$L__BB2_113;
	ld.global.u32 	%r5347, [%rd21+17664];
$L__BB2_113:
	add.s32 	%r653, %r4, 4608;
	setp.ge.s32 	%p559, %r653, %r581;
	mov.b32 	%r5348, -1;
	@%p559 bra 	$L__BB2_115;
	ld.global.u32 	%r5348, [%rd21+18432];
$L__BB2_115:
	add.s32 	%r656, %r4, 4800;
	setp.ge.s32 	%p560, %r656, %r581;
	mov.b32 	%r5349, -1;
	@%p560 bra 	$L__BB2_117;
	ld.global.u32 	%r5349, [%rd21+19200];
$L__BB2_117:
	add.s32 	%r659, %r4, 4992;
	setp.ge.s32 	%p561, %r659, %r581;
	mov.b32 	%r5350, -1;
	@%p561 bra 	$L__BB2_119;
	ld.global.u32 	%r5350, [%rd21+19968];
$L__BB2_119:
	add.s32 	%r662, %r4, 5184;
	setp.ge.s32 	%p562, %r662, %r581;
	mov.b32 	%r5351, -1;
	@%p562 bra 	$L__BB2_121;
	ld.global.u32 	%r5351, [%rd21+20736];
$L__BB2_121:
	add.s32 	%r665, %r4, 5376;
	setp.ge.s32 	%p563, %r665, %r581;
	mov.b32 	%r5352, -1;
	@%p563 bra 	$L__BB2_123;
	ld.global.u32 	%r5352, [%rd21+21504];
$L__BB2_123:
	add.s32 	%r668, %r4, 5568;
	setp.ge.s32 	%p564, %r668, %r581;
	mov.b32 	%r5353, -1;
	@%p564 bra 	$L__BB2_125;
	ld.global.u32 	%r5353, [%rd21+22272];
$L__BB2_125:
	add.s32 	%r671, %r4, 5760;
	setp.ge.s32 	%p565, %r671, %r581;
	mov.b32 	%r5354, -1;
	@%p565 bra 	$L__BB2_127;
	ld.global.u32 	%r5354, [%rd21+23040];
$L__BB2_127:
	add.s32 	%r674, %r4, 5952;
	setp.ge.s32 	%p566, %r674, %r581;
	mov.b32 	%r5355, -1;
	@%p566 bra 	$L__BB2_129;
	ld.global.u32 	%r5355, [%rd21+23808];
$L__BB2_129:
	or.b32  	%r677, %r4, 6144;
	setp.ge.s32 	%p567, %r677, %r581;
	mov.b32 	%r5356, -1;
	@%p567 bra 	$L__BB2_131;
	ld.global.u32 	%r5356, [%rd21+24576];
$L__BB2_131:
	add.s32 	%r680, %r4, 6336;
	setp.ge.s32 	%p568, %r680, %r581;
	mov.b32 	%r5357, -1;
	@%p568 bra 	$L__BB2_133;
	ld.global.u32 	%r5357, [%rd21+25344];
$L__BB2_133:
	add.s32 	%r683, %r4, 6528;
	setp.ge.s32 	%p569, %r683, %r581;
	mov.b32 	%r5358, -1;
	@%p569 bra 	$L__BB2_135;
	ld.global.u32 	%r5358, [%rd21+26112];
$L__BB2_135:
	add.s32 	%r686, %r4, 6720;
	setp.ge.s32 	%p570, %r686, %r581;
	mov.b32 	%r5359, -1;
	@%p570 bra 	$L__BB2_137;
	ld.global.u32 	%r5359, [%rd21+26880];
$L__BB2_137:
	add.s32 	%r689, %r4, 6912;
	setp.ge.s32 	%p571, %r689, %r581;
	mov.b32 	%r5360, -1;
	@%p571 bra 	$L__BB2_139;
	ld.global.u32 	%r5360, [%rd21+27648];
$L__BB2_139:
	add.s32 	%r692, %r4, 7104;
	setp.ge.s32 	%p572, %r692, %r581;
	mov.b32 	%r5361, -1;
	@%p572 bra 	$L__BB2_141;
	ld.global.u32 	%r5361, [%rd21+28416];
$L__BB2_141:
	add.s32 	%r695, %r4, 7296;
	setp.ge.s32 	%p573, %r695, %r581;
	mov.b32 	%r5362, -1;
	@%p573 bra 	$L__BB2_143;
	ld.global.u32 	%r5362, [%rd21+29184];
$L__BB2_143:
	st.shared.u32 	[%r5], %r5324;
	st.shared.u32 	[%r5+768], %r5325;
	st.shared.u32 	[%r5+1536], %r5326;
	st.shared.u32 	[%r5+2304], %r5327;
	st.shared.u32 	[%r5+3072], %r5328;
	st.shared.u32 	[%r5+3840], %r5329;
	st.shared.u32 	[%r5+4608], %r5330;
	st.shared.u32 	[%r5+5376], %r5331;
	st.shared.u32 	[%r5+6144], %r5332;
	st.shared.u32 	[%r5+6912], %r5333;
	st.shared.u32 	[%r5+7680], %r5334;
	st.shared.u32 	[%r5+8448], %r5335;
	st.shared.u32 	[%r5+9216], %r5336;
	st.shared.u32 	[%r5+9984], %r5337;
	st.shared.u32 	[%r5+10752], %r5338;
	st.shared.u32 	[%r5+11520], %r5339;
	st.shared.u32 	[%r5+12288], %r5340;
	st.shared.u32 	[%r5+13056], %r5341;
	st.shared.u32 	[%r5+13824], %r5342;
	st.shared.u32 	[%r5+14592], %r5343;
	st.shared.u32 	[%r5+15360], %r5344;
	st.shared.u32 	[%r5+16128], %r5345;
	st.shared.u32 	[%r5+16896], %r5346;
	st.shared.u32 	[%r5+17664], %r5347;
	st.shared.u32 	[%r5+18432], %r5348;
	st.shared.u32 	[%r5+19200], %r5349;
	st.shared.u32 	[%r5+19968], %r5350;
	st.shared.u32 	[%r5+20736], %r5351;
	st.shared.u32 	[%r5+21504], %r5352;
	st.shared.u32 	[%r5+22272], %r5353;
	st.shared.u32 	[%r5+23040], %r5354;
	st.shared.u32 	[%r5+23808], %r5355;
	st.shared.u32 	[%r5+24576], %r5356;
	st.shared.u32 	[%r5+25344], %r5357;
	st.shared.u32 	[%r5+26112], %r5358;
	st.shared.u32 	[%r5+26880], %r5359;
	st.shared.u32 	[%r5+27648], %r5360;
	st.shared.u32 	[%r5+28416], %r5361;
	st.shared.u32 	[%r5+29184], %r5362;
	bar.sync 	0;
	mad.lo.s32 	%r698, %r4, 152, %r5;
	ld.shared.u32 	%r4091, [%r698];
	ld.shared.u32 	%r4092, [%r698+4];
	ld.shared.u32 	%r4093, [%r698+8];
	ld.shared.u32 	%r4094, [%r698+12];
	ld.shared.u32 	%r4095, [%r698+16];
	ld.shared.u32 	%r4096, [%r698+20];
	ld.shared.u32 	%r4097, [%r698+24];
	ld.shared.u32 	%r4098, [%r698+28];
	ld.shared.u32 	%r4099, [%r698+32];
	ld.shared.u32 	%r4100, [%r698+36];
	ld.shared.u32 	%r4101, [%r698+40];
	ld.shared.u32 	%r4102, [%r698+44];
	ld.shared.u32 	%r4103, [%r698+48];
	ld.shared.u32 	%r4104, [%r698+52];
	ld.shared.u32 	%r4105, [%r698+56];
	ld.shared.u32 	%r4106, [%r698+60];
	ld.shared.u32 	%r4107, [%r698+64];
	ld.shared.u32 	%r4108, [%r698+68];
	ld.shared.u32 	%r4109, [%r698+72];
	ld.shared.u32 	%r4110, [%r698+76];
	ld.shared.u32 	%r4111, [%r698+80];
	ld.shared.u32 	%r4112, [%r698+84];
	ld.shared.u32 	%r4113, [%r698+88];
	ld.shared.u32 	%r4114, [%r698+92];
	ld.shared.u32 	%r4115, [%r698+96];
	ld.shared.u32 	%r4116, [%r698+100];
	ld.shared.u32 	%r4117, [%r698+104];
	ld.shared.u32 	%r4118, [%r698+108];
	ld.shared.u32 	%r4119, [%r698+112];
	ld.shared.u32 	%r4120, [%r698+116];
	ld.shared.u32 	%r4121, [%r698+120];
	ld.shared.u32 	%r4122, [%r698+124];
	ld.shared.u32 	%r4123, [%r698+128];
	ld.shared.u32 	%r4124, [%r698+132];
	ld.shared.u32 	%r4125, [%r698+136];
	ld.shared.u32 	%r4126, [%r698+140];
	ld.shared.u32 	%r4127, [%r698+144];
	ld.shared.u32 	%r4128, [%r698+148];
	ld.shared.u32 	%r4129, [%r698+152];
	bar.sync 	0;
	setp.gt.s32 	%p574, %r4091, -1;
	selp.b32 	%r4130, -2147483648, -1, %p574;
	xor.b32  	%r699, %r4130, %r4091;
	setp.gt.s32 	%p575, %r4092, -1;
	selp.b32 	%r4131, -2147483648, -1, %p575;
	xor.b32  	%r700, %r4131, %r4092;
	setp.gt.s32 	%p576, %r4093, -1;
	selp.b32 	%r4132, -2147483648, -1, %p576;
	xor.b32  	%r701, %r4132, %r4093;
	setp.gt.s32 	%p577, %r4094, -1;
	selp.b32 	%r4133, -2147483648, -1, %p577;
	xor.b32  	%r702, %r4133, %r4094;
	setp.gt.s32 	%p578, %r4095, -1;
	selp.b32 	%r4134, -2147483648, -1, %p578;
	xor.b32  	%r703, %r4134, %r4095;
	setp.gt.s32 	%p579, %r4096, -1;
	selp.b32 	%r4135, -2147483648, -1, %p579;
	xor.b32  	%r704, %r4135, %r4096;
	setp.gt.s32 	%p580, %r4097, -1;
	selp.b32 	%r4136, -2147483648, -1, %p580;
	xor.b32  	%r705, %r4136, %r4097;
	setp.gt.s32 	%p581, %r4098, -1;
	selp.b32 	%r4137, -2147483648, -1, %p581;
	xor.b32  	%r706, %r4137, %r4098;
	setp.gt.s32 	%p582, %r4099, -1;
	selp.b32 	%r4138, -2147483648, -1, %p582;
	xor.b32  	%r707, %r4138, %r4099;
	setp.gt.s32 	%p583, %r4100, -1;
	selp.b32 	%r4139, -2147483648, -1, %p583;
	xor.b32  	%r708, %r4139, %r4100;
	setp.gt.s32 	%p584, %r4101, -1;
	selp.b32 	%r4140, -2147483648, -1, %p584;
	xor.b32  	%r709, %r4140, %r4101;
	setp.gt.s32 	%p585, %r4102, -1;
	selp.b32 	%r4141, -2147483648, -1, %p585;
	xor.b32  	%r710, %r4141, %r4102;
	setp.gt.s32 	%p586, %r4103, -1;
	selp.b32 	%r4142, -2147483648, -1, %p586;
	xor.b32  	%r711, %r4142, %r4103;
	setp.gt.s32 	%p587, %r4104, -1;
	selp.b32 	%r4143, -2147483648, -1, %p587;
	xor.b32  	%r712, %r4143, %r4104;
	setp.gt.s32 	%p588, %r4105, -1;
	selp.b32 	%r4144, -2147483648, -1, %p588;
	xor.b32  	%r713, %r4144, %r4105;
	setp.gt.s32 	%p589, %r4106, -1;
	selp.b32 	%r4145, -2147483648, -1, %p589;
	xor.b32  	%r714, %r4145, %r4106;
	setp.gt.s32 	%p590, %r4107, -1;
	selp.b32 	%r4146, -2147483648, -1, %p590;
	xor.b32  	%r715, %r4146, %r4107;
	setp.gt.s32 	%p591, %r4108, -1;
	selp.b32 	%r4147, -2147483648, -1, %p591;
	xor.b32  	%r716, %r4147, %r4108;
	setp.gt.s32 	%p592, %r4109, -1;
	selp.b32 	%r4148, -2147483648, -1, %p592;
	xor.b32  	%r717, %r4148, %r4109;
	setp.gt.s32 	%p593, %r4110, -1;
	selp.b32 	%r4149, -2147483648, -1, %p593;
	xor.b32  	%r718, %r4149, %r4110;
	setp.gt.s32 	%p594, %r4111, -1;
	selp.b32 	%r4150, -2147483648, -1, %p594;
	xor.b32  	%r719, %r4150, %r4111;
	setp.gt.s32 	%p595, %r4112, -1;
	selp.b32 	%r4151, -2147483648, -1, %p595;
	xor.b32  	%r720, %r4151, %r4112;
	setp.gt.s32 	%p596, %r4113, -1;
	selp.b32 	%r4152, -2147483648, -1, %p596;
	xor.b32  	%r721, %r4152, %r4113;
	setp.gt.s32 	%p597, %r4114, -1;
	selp.b32 	%r4153, -2147483648, -1, %p597;
	xor.b32  	%r722, %r4153, %r4114;
	setp.gt.s32 	%p598, %r4115, -1;
	selp.b32 	%r4154, -2147483648, -1, %p598;
	xor.b32  	%r723, %r4154, %r4115;
	setp.gt.s32 	%p599, %r4116, -1;
	selp.b32 	%r4155, -2147483648, -1, %p599;
	xor.b32  	%r724, %r4155, %r4116;
	setp.gt.s32 	%p600, %r4117, -1;
	selp.b32 	%r4156, -2147483648, -1, %p600;
	xor.b32  	%r725, %r4156, %r4117;
	setp.gt.s32 	%p601, %r4118, -1;
	selp.b32 	%r4157, -2147483648, -1, %p601;
	xor.b32  	%r726, %r4157, %r4118;
	setp.gt.s32 	%p602, %r4119, -1;
	selp.b32 	%r4158, -2147483648, -1, %p602;
	xor.b32  	%r727, %r4158, %r4119;
	setp.gt.s32 	%p603, %r4120, -1;
	selp.b32 	%r4159, -2147483648, -1, %p603;
	xor.b32  	%r728, %r4159, %r4120;
	setp.gt.s32 	%p604, %r4121, -1;
	selp.b32 	%r4160, -2147483648, -1, %p604;
	xor.b32  	%r729, %r4160, %r4121;
	setp.gt.s32 	%p605, %r4122, -1;
	selp.b32 	%r4161, -2147483648, -1, %p605;
	xor.b32  	%r730, %r4161, %r4122;
	setp.gt.s32 	%p606, %r4123, -1;
	selp.b32 	%r4162, -2147483648, -1, %p606;
	xor.b32  	%r731, %r4162, %r4123;
	setp.gt.s32 	%p607, %r4124, -1;
	selp.b32 	%r4163, -2147483648, -1, %p607;
	xor.b32  	%r732, %r4163, %r4124;
	setp.gt.s32 	%p608, %r4125, -1;
	selp.b32 	%r4164, -2147483648, -1, %p608;
	xor.b32  	%r733, %r4164, %r4125;
	setp.gt.s32 	%p609, %r4126, -1;
	selp.b32 	%r4165, -2147483648, -1, %p609;
	xor.b32  	%r734, %r4165, %r4126;
	setp.gt.s32 	%p610, %r4127, -1;
	selp.b32 	%r4166, -2147483648, -1, %p610;
	xor.b32  	%r735, %r4166, %r4127;
	setp.gt.s32 	%p611, %r4128, -1;
	selp.b32 	%r4167, -2147483648, -1, %p611;
	xor.b32  	%r736, %r4167, %r4128;
	setp.gt.s32 	%p612, %r4129, -1;
	selp.b32 	%r4168, -2147483648, -1, %p612;
	xor.b32  	%r737, %r4168, %r4129;
	mov.b32 	%r4088, 0;
	st.shared.u32 	[%r5], %r4088;
	st.shared.u32 	[%r5+768], %r4088;
	st.shared.u32 	[%r5+1536], %r4088;
	st.shared.u32 	[%r5+2304], %r4088;
	st.shared.u32 	[%r5+3072], %r4088;
	st.shared.u32 	[%r5+3840], %r4088;
	st.shared.u32 	[%r5+4608], %r4088;
	st.shared.u32 	[%r5+5376], %r4088;
	st.shared.u32 	[%r5+6144], %r4088;
	st.shared.u32 	[%r5+6912], %r4088;
	st.shared.u32 	[%r5+7680], %r4088;
	st.shared.u32 	[%r5+8448], %r4088;
	st.shared.u32 	[%r5+9216], %r4088;
	st.shared.u32 	[%r5+9984], %r4088;
	st.shared.u32 	[%r5+10752], %r4088;
	st.shared.u32 	[%r5+11520], %r4088;
	st.shared.u32 	[%r5+12288], %r4088;
	st.shared.u32 	[%r5+13056], %r4088;
	st.shared.u32 	[%r5+13824], %r4088;
	st.shared.u32 	[%r5+14592], %r4088;
	st.shared.u32 	[%r5+15360], %r4088;
	st.shared.u32 	[%r5+16128], %r4088;
	st.shared.u32 	[%r5+16896], %r4088;
	st.shared.u32 	[%r5+17664], %r4088;
	st.shared.u32 	[%r5+18432], %r4088;
	st.shared.u32 	[%r5+19200], %r4088;
	st.shared.u32 	[%r5+19968], %r4088;
	st.shared.u32 	[%r5+20736], %r4088;
	st.shared.u32 	[%r5+21504], %r4088;
	st.shared.u32 	[%r5+22272], %r4088;
	st.shared.u32 	[%r5+23040], %r4088;
	st.shared.u32 	[%r5+23808], %r4088;
	st.shared.u32 	[%r5+24576], %r4088;
	// begin inline asm
	bmsk.clamp.b32 %r3941, %r4088, %r1057;
	// end inline asm
	setp.eq.s32 	%p613, %r699, 2147483647;
	selp.b32 	%r3945, -2147483648, %r699, %p613;
	// begin inline asm
	shr.b32 %r3944, %r3945, %r1056;
	// end inline asm
	and.b32  	%r4169, %r3941, %r3944;
	not.b32 	%r4170, %r4169;
	and.b32  	%r4171, %r4170, 31;
	mad.lo.s32 	%r4172, %r4171, 768, %r5;
	shr.u32 	%r4173, %r4169, 4;
	and.b32  	%r4174, %r4173, 268435454;
	sub.s32 	%r739, %r4172, %r4174;
	ld.shared.u16 	%rs40, [%r739+2];
	add.s16 	%rs284, %rs40, 1;
	st.shared.u16 	[%r739+2], %rs284;
	setp.eq.s32 	%p614, %r700, 2147483647;
	selp.b32 	%r3948, -2147483648, %r700, %p614;
	// begin inline asm
	shr.b32 %r3947, %r3948, %r1056;
	// end inline asm
	and.b32  	%r4175, %r3941, %r3947;
	not.b32 	%r4176, %r4175;
	and.b32  	%r4177, %r4176, 31;
	mad.lo.s32 	%r4178, %r4177, 768, %r5;
	shr.u32 	%r4179, %r4175, 4;
	and.b32  	%r4180, %r4179, 268435454;
	sub.s32 	%r740, %r4178, %r4180;
	ld.shared.u16 	%rs41, [%r740+2];
	add.s16 	%rs285, %rs41, 1;
	st.shared.u16 	[%r740+2], %rs285;
	setp.eq.s32 	%p615, %r701, 2147483647;
	selp.b32 	%r3951, -2147483648, %r701, %p615;
	// begin inline asm
	shr.b32 %r3950, %r3951, %r1056;
	// end inline asm
	and.b32  	%r4181, %r3941, %r3950;
	not.b32 	%r4182, %r4181;
	and.b32  	%r4183, %r4182, 31;
	mad.lo.s32 	%r4184, %r4183, 768, %r5;
	shr.u32 	%r4185, %r4181, 4;
	and.b32  	%r4186, %r4185, 268435454;
	sub.s32 	%r741, %r4184, %r4186;
	ld.shared.u16 	%rs42, [%r741+2];
	add.s16 	%rs286, %rs42, 1;
	st.shared.u16 	[%r741+2], %rs286;
	setp.eq.s32 	%p616, %r702, 2147483647;
	selp.b32 	%r3954, -2147483648, %r702, %p616;
	// begin inline asm
	shr.b32 %r3953, %r3954, %r1056;
	// end inline asm
	and.b32  	%r4187, %r3941, %r3953;
	not.b32 	%r4188, %r4187;
	and.b32  	%r4189, %r4188, 31;
	mad.lo.s32 	%r4190, %r4189, 768, %r5;
	shr.u32 	%r4191, %r4187, 4;
	and.b32  	%r4192, %r4191, 268435454;
	sub.s32 	%r742, %r4190, %r4192;
	ld.shared.u16 	%rs43, [%r742+2];
	add.s16 	%rs287, %rs43, 1;
	st.shared.u16 	[%r742+2], %rs287;
	setp.eq.s32 	%p617, %r703, 2147483647;
	selp.b32 	%r3957, -2147483648, %r703, %p617;
	// begin inline asm
	shr.b32 %r3956, %r3957, %r1056;
	// end inline asm
	and.b32  	%r4193, %r3941, %r3956;
	not.b32 	%r4194, %r4193;
	and.b32  	%r4195, %r4194, 31;
	mad.lo.s32 	%r4196, %r4195, 768, %r5;
	shr.u32 	%r4197, %r4193, 4;
	and.b32  	%r4198, %r4197, 268435454;
	sub.s32 	%r743, %r4196, %r4198;
	ld.shared.u16 	%rs44, [%r743+2];
	add.s16 	%rs288, %rs44, 1;
	st.shared.u16 	[%r743+2], %rs288;
	setp.eq.s32 	%p618, %r704, 2147483647;
	selp.b32 	%r3960, -2147483648, %r704, %p618;
	// begin inline asm
	shr.b32 %r3959, %r3960, %r1056;
	// end inline asm
	and.b32  	%r4199, %r3941, %r3959;
	not.b32 	%r4200, %r4199;
	and.b32  	%r4201, %r4200, 31;
	mad.lo.s32 	%r4202, %r4201, 768, %r5;
	shr.u32 	%r4203, %r4199, 4;
	and.b32  	%r4204, %r4203, 268435454;
	sub.s32 	%r744, %r4202, %r4204;
	ld.shared.u16 	%rs45, [%r744+2];
	add.s16 	%rs289, %rs45, 1;
	st.shared.u16 	[%r744+2], %rs289;
	setp.eq.s32 	%p619, %r705, 2147483647;
	selp.b32 	%r3963, -2147483648, %r705, %p619;
	// begin inline asm
	shr.b32 %r3962, %r3963, %r1056;
	// end inline asm
	and.b32  	%r4205, %r3941, %r3962;
	not.b32 	%r4206, %r4205;
	and.b32  	%r4207, %r4206, 31;
	mad.lo.s32 	%r4208, %r4207, 768, %r5;
	shr.u32 	%r4209, %r4205, 4;
	and.b32  	%r4210, %r4209, 268435454;
	sub.s32 	%r745, %r4208, %r4210;
	ld.shared.u16 	%rs46, [%r745+2];
	add.s16 	%rs290, %rs46, 1;
	st.shared.u16 	[%r745+2], %rs290;
	setp.eq.s32 	%p620, %r706, 2147483647;
	selp.b32 	%r3966, -2147483648, %r706, %p620;
	// begin inline asm
	shr.b32 %r3965, %r3966, %r1056;
	// end inline asm
	and.b32  	%r4211, %r3941, %r3965;
	not.b32 	%r4212, %r4211;
	and.b32  	%r4213, %r4212, 31;
	mad.lo.s32 	%r4214, %r4213, 768, %r5;
	shr.u32 	%r4215, %r4211, 4;
	and.b32  	%r4216, %r4215, 268435454;
	sub.s32 	%r746, %r4214, %r4216;
	ld.shared.u16 	%rs47, [%r746+2];
	add.s16 	%rs291, %rs47, 1;
	st.shared.u16 	[%r746+2], %rs291;
	setp.eq.s32 	%p621, %r707, 2147483647;
	selp.b32 	%r3969, -2147483648, %r707, %p621;
	// begin inline asm
	shr.b32 %r3968, %r3969, %r1056;
	// end inline asm
	and.b32  	%r4217, %r3941, %r3968;
	not.b32 	%r4218, %r4217;
	and.b32  	%r4219, %r4218, 31;
	mad.lo.s32 	%r4220, %r4219, 768, %r5;
	shr.u32 	%r4221, %r4217, 4;
	and.b32  	%r4222, %r4221, 268435454;
	sub.s32 	%r747, %r4220, %r4222;
	ld.shared.u16 	%rs48, [%r747+2];
	add.s16 	%rs292, %rs48, 1;
	st.shared.u16 	[%r747+2], %rs292;
	setp.eq.s32 	%p622, %r708, 2147483647;
	selp.b32 	%r3972, -2147483648, %r708, %p622;
	// begin inline asm
	shr.b32 %r3971, %r3972, %r1056;
	// end inline asm
	and.b32  	%r4223, %r3941, %r3971;
	not.b32 	%r4224, %r4223;
	and.b32  	%r4225, %r4224, 31;
	mad.lo.s32 	%r4226, %r4225, 768, %r5;
	shr.u32 	%r4227, %r4223, 4;
	and.b32  	%r4228, %r4227, 268435454;
	sub.s32 	%r748, %r4226, %r4228;
	ld.shared.u16 	%rs49, [%r748+2];
	add.s16 	%rs293, %rs49, 1;
	st.shared.u16 	[%r748+2], %rs293;
	setp.eq.s32 	%p623, %r709, 2147483647;
	selp.b32 	%r3975, -2147483648, %r709, %p623;
	// begin inline asm
	shr.b32 %r3974, %r3975, %r1056;
	// end inline asm
	and.b32  	%r4229, %r3941, %r3974;
	not.b32 	%r4230, %r4229;
	and.b32  	%r4231, %r4230, 31;
	mad.lo.s32 	%r4232, %r4231, 768, %r5;
	shr.u32 	%r4233, %r4229, 4;
	and.b32  	%r4234, %r4233, 268435454;
	sub.s32 	%r749, %r4232, %r4234;
	ld.shared.u16 	%rs50, [%r749+2];
	add.s16 	%rs294, %rs50, 1;
	st.shared.u16 	[%r749+2], %rs294;
	setp.eq.s32 	%p624, %r710, 2147483647;
	selp.b32 	%r3978, -2147483648, %r710, %p624;
	// begin inline asm
	shr.b32 %r3977, %r3978, %r1056;
	// end inline asm
	and.b32  	%r4235, %r3941, %r3977;
	not.b32 	%r4236, %r4235;
	and.b32  	%r4237, %r4236, 31;
	mad.lo.s32 	%r4238, %r4237, 768, %r5;
	shr.u32 	%r4239, %r4235, 4;
	and.b32  	%r4240, %r4239, 268435454;
	sub.s32 	%r750, %r4238, %r4240;
	ld.shared.u16 	%rs51, [%r750+2];
	add.s16 	%rs295, %rs51, 1;
	st.shared.u16 	[%r750+2], %rs295;
	setp.eq.s32 	%p625, %r711, 2147483647;
	selp.b32 	%r3981, -2147483648, %r711, %p625;
	// begin inline asm
	shr.b32 %r3980, %r3981, %r1056;
	// end inline asm
	and.b32  	%r4241, %r3941, %r3980;
	not.b32 	%r4242, %r4241;
	and.b32  	%r4243, %r4242, 31;
	mad.lo.s32 	%r4244, %r4243, 768, %r5;
	shr.u32 	%r4245, %r4241, 4;
	and.b32  	%r4246, %r4245, 268435454;
	sub.s32 	%r751, %r4244, %r4246;
	ld.shared.u16 	%rs52, [%r751+2];
	add.s16 	%rs296, %rs52, 1;
	st.shared.u16 	[%r751+2], %rs296;
	setp.eq.s32 	%p626, %r712, 2147483647;
	selp.b32 	%r3984, -2147483648, %r712, %p626;
	// begin inline asm
	shr.b32 %r3983, %r3984, %r1056;
	// end inline asm
	and.b32  	%r4247, %r3941, %r3983;
	not.b32 	%r4248, %r4247;
	and.b32  	%r4249, %r4248, 31;
	mad.lo.s32 	%r4250, %r4249, 768, %r5;
	shr.u32 	%r4251, %r4247, 4;
	and.b32  	%r4252, %r4251, 268435454;
	sub.s32 	%r752, %r4250, %r4252;
	ld.shared.u16 	%rs53, [%r752+2];
	add.s16 	%rs297, %rs53, 1;
	st.shared.u16 	[%r752+2], %rs297;
	setp.eq.s32 	%p627, %r713, 2147483647;
	selp.b32 	%r3987, -2147483648, %r713, %p627;
	// begin inline asm
	shr.b32 %r3986, %r3987, %r1056;
	// end inline asm
	and.b32  	%r4253, %r3941, %r3986;
	not.b32 	%r4254, %r4253;
	and.b32  	%r4255, %r4254, 31;
	mad.lo.s32 	%r4256, %r4255, 768, %r5;
	shr.u32 	%r4257, %r4253, 4;
	and.b32  	%r4258, %r4257, 268435454;
	sub.s32 	%r753, %r4256, %r4258;
	ld.shared.u16 	%rs54, [%r753+2];
	add.s16 	%rs298, %rs54, 1;
	st.shared.u16 	[%r753+2], %rs298;
	setp.eq.s32 	%p628, %r714, 2147483647;
	selp.b32 	%r3990, -2147483648, %r714, %p628;
	// begin inline asm
	shr.b32 %r3989, %r3990, %r1056;
	// end inline asm
	and.b32  	%r4259, %r3941, %r3989;
	not.b32 	%r4260, %r4259;
	and.b32  	%r4261, %r4260, 31;
	mad.lo.s32 	%r4262, %r4261, 768, %r5;
	shr.u32 	%r4263, %r4259, 4;
	and.b32  	%r4264, %r4263, 268435454;
	sub.s32 	%r754, %r4262, %r4264;
	ld.shared.u16 	%rs55, [%r754+2];
	add.s16 	%rs299, %rs55, 1;
	st.shared.u16 	[%r754+2], %rs299;
	setp.eq.s32 	%p629, %r715, 2147483647;
	selp.b32 	%r3993, -2147483648, %r715, %p629;
	// begin inline asm
	shr.b32 %r3992, %r3993, %r1056;
	// end inline asm
	and.b32  	%r4265, %r3941, %r3992;
	not.b32 	%r4266, %r4265;
	and.b32  	%r4267, %r4266, 31;
	mad.lo.s32 	%r4268, %r4267, 768, %r5;
	shr.u32 	%r4269, %r4265, 4;
	and.b32  	%r4270, %r4269, 268435454;
	sub.s32 	%r755, %r4268, %r4270;
	ld.shared.u16 	%rs56, [%r755+2];
	add.s16 	%rs300, %rs56, 1;
	st.shared.u16 	[%r755+2], %rs300;
	setp.eq.s32 	%p630, %r716, 2147483647;
	selp.b32 	%r3996, -2147483648, %r716, %p630;
	// begin inline asm
	shr.b32 %r3995, %r3996, %r1056;
	// end inline asm
	and.b32  	%r4271, %r3941, %r3995;
	not.b32 	%r4272, %r4271;
	and.b32  	%r4273, %r4272, 31;
	mad.lo.s32 	%r4274, %r4273, 768, %r5;
	shr.u32 	%r4275, %r4271, 4;
	and.b32  	%r4276, %r4275, 268435454;
	sub.s32 	%r756, %r4274, %r4276;
	ld.shared.u16 	%rs57, [%r756+2];
	add.s16 	%rs301, %rs57, 1;
	st.shared.u16 	[%r756+2], %rs301;
	setp.eq.s32 	%p631, %r717, 2147483647;
	selp.b32 	%r3999, -2147483648, %r717, %p631;
	// begin inline asm
	shr.b32 %r3998, %r3999, %r1056;
	// end inline asm
	and.b32  	%r4277, %r3941, %r3998;
	not.b32 	%r4278, %r4277;
	and.b32  	%r4279, %r4278, 31;
	mad.lo.s32 	%r4280, %r4279, 768, %r5;
	shr.u32 	%r4281, %r4277, 4;
	and.b32  	%r4282, %r4281, 268435454;
	sub.s32 	%r757, %r4280, %r4282;
	ld.shared.u16 	%rs58, [%r757+2];
	add.s16 	%rs302, %rs58, 1;
	st.shared.u16 	[%r757+2], %rs302;
	setp.eq.s32 	%p632, %r718, 2147483647;
	selp.b32 	%r4002, -2147483648, %r718, %p632;
	// begin inline asm
	shr.b32 %r4001, %r4002, %r1056;
	// end inline asm
	and.b32  	%r4283, %r3941, %r4001;
	not.b32 	%r4284, %r4283;
	and.b32  	%r4285, %r4284, 31;
	mad.lo.s32 	%r4286, %r4285, 768, %r5;
	shr.u32 	%r4287, %r4283, 4;
	and.b32  	%r4288, %r4287, 268435454;
	sub.s32 	%r758, %r4286, %r4288;
	ld.shared.u16 	%rs59, [%r758+2];
	add.s16 	%rs303, %rs59, 1;
	st.shared.u16 	[%r758+2], %rs303;
	setp.eq.s32 	%p633, %r719, 2147483647;
	selp.b32 	%r4005, -2147483648, %r719, %p633;
	// begin inline asm
	shr.b32 %r4004, %r4005, %r1056;
	// end inline asm
	and.b32  	%r4289, %r3941, %r4004;
	not.b32 	%r4290, %r4289;
	and.b32  	%r4291, %r4290, 31;
	mad.lo.s32 	%r4292, %r4291, 768, %r5;
	shr.u32 	%r4293, %r4289, 4;
	and.b32  	%r4294, %r4293, 268435454;
	sub.s32 	%r759, %r4292, %r4294;
	ld.shared.u16 	%rs60, [%r759+2];
	add.s16 	%rs304, %rs60, 1;
	st.shared.u16 	[%r759+2], %rs304;
	setp.eq.s32 	%p634, %r720, 2147483647;
	selp.b32 	%r4008, -2147483648, %r720, %p634;
	// begin inline asm
	shr.b32 %r4007, %r4008, %r1056;
	// end inline asm
	and.b32  	%r4295, %r3941, %r4007;
	not.b32 	%r4296, %r4295;
	and.b32  	%r4297, %r4296, 31;
	mad.lo.s32 	%r4298, %r4297, 768, %r5;
	shr.u32 	%r4299, %r4295, 4;
	and.b32  	%r4300, %r4299, 268435454;
	sub.s32 	%r760, %r4298, %r4300;
	ld.shared.u16 	%rs61, [%r760+2];
	add.s16 	%rs305, %rs61, 1;
	st.shared.u16 	[%r760+2], %rs305;
	setp.eq.s32 	%p635, %r721, 2147483647;
	selp.b32 	%r4011, -2147483648, %r721, %p635;
	// begin inline asm
	shr.b32 %r4010, %r4011, %r1056;
	// end inline asm
	and.b32  	%r4301, %r3941, %r4010;
	not.b32 	%r4302, %r4301;
	and.b32  	%r4303, %r4302, 31;
	mad.lo.s32 	%r4304, %r4303, 768, %r5;
	shr.u32 	%r4305, %r4301, 4;
	and.b32  	%r4306, %r4305, 268435454;
	sub.s32 	%r761, %r4304, %r4306;
	ld.shared.u16 	%rs62, [%r761+2];
	add.s16 	%rs306, %rs62, 1;
	st.shared.u16 	[%r761+2], %rs306;
	setp.eq.s32 	%p636, %r722, 2147483647;
	selp.b32 	%r4014, -2147483648, %r722, %p636;
	// begin inline asm
	shr.b32 %r4013, %r4014, %r1056;
	// end inline asm
	and.b32  	%r4307, %r3941, %r4013;
	not.b32 	%r4308, %r4307;
	and.b32  	%r4309, %r4308, 31;
	mad.lo.s32 	%r4310, %r4309, 768, %r5;
	shr.u32 	%r4311, %r4307, 4;
	and.b32  	%r4312, %r4311, 268435454;
	sub.s32 	%r762, %r4310, %r4312;
	ld.shared.u16 	%rs63, [%r762+2];
	add.s16 	%rs307, %rs63, 1;
	st.shared.u16 	[%r762+2], %rs307;
	setp.eq.s32 	%p637, %r723, 2147483647;
	selp.b32 	%r4017, -2147483648, %r723, %p637;
	// begin inline asm
	shr.b32 %r4016, %r4017, %r1056;
	// end inline asm
	and.b32  	%r4313, %r3941, %r4016;
	not.b32 	%r4314, %r4313;
	and.b32  	%r4315, %r4314, 31;
	mad.lo.s32 	%r4316, %r4315, 768, %r5;
	shr.u32 	%r4317, %r4313, 4;
	and.b32  	%r4318, %r4317, 268435454;
	sub.s32 	%r763, %r4316, %r4318;
	ld.shared.u16 	%rs64, [%r763+2];
	add.s16 	%rs308, %rs64, 1;
	st.shared.u16 	[%r763+2], %rs308;
	setp.eq.s32 	%p638, %r724, 2147483647;
	selp.b32 	%r4020, -2147483648, %r724, %p638;
	// begin inline asm
	shr.b32 %r4019, %r4020, %r1056;
	// end inline asm
	and.b32  	%r4319, %r3941, %r4019;
	not.b32 	%r4320, %r4319;
	and.b32  	%r4321, %r4320, 31;
	mad.lo.s32 	%r4322, %r4321, 768, %r5;
	shr.u32 	%r4323, %r4319, 4;
	and.b32  	%r4324, %r4323, 268435454;
	sub.s32 	%r764, %r4322, %r4324;
	ld.shared.u16 	%rs65, [%r764+2];
	add.s16 	%rs309, %rs65, 1;
	st.shared.u16 	[%r764+2], %rs309;
	setp.eq.s32 	%p639, %r725, 2147483647;
	selp.b32 	%r4023, -2147483648, %r725, %p639;
	// begin inline asm
	shr.b32 %r4022, %r4023, %r1056;
	// end inline asm
	and.b32  	%r4325, %r3941, %r4022;
	not.b32 	%r4326, %r4325;
	and.b32  	%r4327, %r4326, 31;
	mad.lo.s32 	%r4328, %r4327, 768, %r5;
	shr.u32 	%r4329, %r4325, 4;
	and.b32  	%r4330, %r4329, 268435454;
	sub.s32 	%r765, %r4328, %r4330;
	ld.shared.u16 	%rs66, [%r765+2];
	add.s16 	%rs310, %rs66, 1;
	st.shared.u16 	[%r765+2], %rs310;
	setp.eq.s32 	%p640, %r726, 2147483647;
	selp.b32 	%r4026, -2147483648, %r726, %p640;
	// begin inline asm
	shr.b32 %r4025, %r4026, %r1056;
	// end inline asm
	and.b32  	%r4331, %r3941, %r4025;
	not.b32 	%r4332, %r4331;
	and.b32  	%r4333, %r4332, 31;
	mad.lo.s32 	%r4334, %r4333, 768, %r5;
	shr.u32 	%r4335, %r4331, 4;
	and.b32  	%r4336, %r4335, 268435454;
	sub.s32 	%r766, %r4334, %r4336;
	ld.shared.u16 	%rs67, [%r766+2];
	add.s16 	%rs311, %rs67, 1;
	st.shared.u16 	[%r766+2], %rs311;
	setp.eq.s32 	%p641, %r727, 2147483647;
	selp.b32 	%r4029, -2147483648, %r727, %p641;
	// begin inline asm
	shr.b32 %r4028, %r4029, %r1056;
	// end inline asm
	and.b32  	%r4337, %r3941, %r4028;
	not.b32 	%r4338, %r4337;
	and.b32  	%r4339, %r4338, 31;
	mad.lo.s32 	%r4340, %r4339, 768, %r5;
	shr.u32 	%r4341, %r4337, 4;
	and.b32  	%r4342, %r4341, 268435454;
	sub.s32 	%r767, %r4340, %r4342;
	ld.shared.u16 	%rs68, [%r767+2];
	add.s16 	%rs312, %rs68, 1;
	st.shared.u16 	[%r767+2], %rs312;
	setp.eq.s32 	%p642, %r728, 2147483647;
	selp.b32 	%r4032, -2147483648, %r728, %p642;
	// begin inline asm
	shr.b32 %r4031, %r4032, %r1056;
	// end inline asm
	and.b32  	%r4343, %r3941, %r4031;
	not.b32 	%r4344, %r4343;
	and.b32  	%r4345, %r4344, 31;
	mad.lo.s32 	%r4346, %r4345, 768, %r5;
	shr.u32 	%r4347, %r4343, 4;
	and.b32  	%r4348, %r4347, 268435454;
	sub.s32 	%r768, %r4346, %r4348;
	ld.shared.u16 	%rs69, [%r768+2];
	add.s16 	%rs313, %rs69, 1;
	st.shared.u16 	[%r768+2], %rs313;
	setp.eq.s32 	%p643, %r729, 2147483647;
	selp.b32 	%r4035, -2147483648, %r729, %p643;
	// begin inline asm
	shr.b32 %r4034, %r4035, %r1056;
	// end inline asm
	and.b32  	%r4349, %r3941, %r4034;
	not.b32 	%r4350, %r4349;
	and.b32  	%r4351, %r4350, 31;
	mad.lo.s32 	%r4352, %r4351, 768, %r5;
	shr.u32 	%r4353, %r4349, 4;
	and.b32  	%r4354, %r4353, 268435454;
	sub.s32 	%r769, %r4352, %r4354;
	ld.shared.u16 	%rs70, [%r769+2];
	add.s16 	%rs314, %rs70, 1;
	st.shared.u16 	[%r769+2], %rs314;
	setp.eq.s32 	%p644, %r730, 2147483647;
	selp.b32 	%r4038, -2147483648, %r730, %p644;
	// begin inline asm
	shr.b32 %r4037, %r4038, %r1056;
	// end inline asm
	and.b32  	%r4355, %r3941, %r4037;
	not.b32 	%r4356, %r4355;
	and.b32  	%r4357, %r4356, 31;
	mad.lo.s32 	%r4358, %r4357, 768, %r5;
	shr.u32 	%r4359, %r4355, 4;
	and.b32  	%r4360, %r4359, 268435454;
	sub.s32 	%r770, %r4358, %r4360;
	ld.shared.u16 	%rs71, [%r770+2];
	add.s16 	%rs315, %rs71, 1;
	st.shared.u16 	[%r770+2], %rs315;
	setp.eq.s32 	%p645, %r731, 2147483647;
	selp.b32 	%r4041, -2147483648, %r731, %p645;
	// begin inline asm
	shr.b32 %r4040, %r4041, %r1056;
	// end inline asm
	and.b32  	%r4361, %r3941, %r4040;
	not.b32 	%r4362, %r4361;
	and.b32  	%r4363, %r4362, 31;
	mad.lo.s32 	%r4364, %r4363, 768, %r5;
	shr.u32 	%r4365, %r4361, 4;
	and.b32  	%r4366, %r4365, 268435454;
	sub.s32 	%r771, %r4364, %r4366;
	ld.shared.u16 	%rs72, [%r771+2];
	add.s16 	%rs316, %rs72, 1;
	st.shared.u16 	[%r771+2], %rs316;
	setp.eq.s32 	%p646, %r732, 2147483647;
	selp.b32 	%r4044, -2147483648, %r732, %p646;
	// begin inline asm
	shr.b32 %r4043, %r4044, %r1056;
	// end inline asm
	and.b32  	%r4367, %r3941, %r4043;
	not.b32 	%r4368, %r4367;
	and.b32  	%r4369, %r4368, 31;
	mad.lo.s32 	%r4370, %r4369, 768, %r5;
	shr.u32 	%r4371, %r4367, 4;
	and.b32  	%r4372, %r4371, 268435454;
	sub.s32 	%r772, %r4370, %r4372;
	ld.shared.u16 	%rs73, [%r772+2];
	add.s16 	%rs317, %rs73, 1;
	st.shared.u16 	[%r772+2], %rs317;
	setp.eq.s32 	%p647, %r733, 2147483647;
	selp.b32 	%r4047, -2147483648, %r733, %p647;
	// begin inline asm
	shr.b32 %r4046, %r4047, %r1056;
	// end inline asm
	and.b32  	%r4373, %r3941, %r4046;
	not.b32 	%r4374, %r4373;
	and.b32  	%r4375, %r4374, 31;
	mad.lo.s32 	%r4376, %r4375, 768, %r5;
	shr.u32 	%r4377, %r4373, 4;
	and.b32  	%r4378, %r4377, 268435454;
	sub.s32 	%r773, %r4376, %r4378;
	ld.shared.u16 	%rs74, [%r773+2];
	add.s16 	%rs318, %rs74, 1;
	st.shared.u16 	[%r773+2], %rs318;
	setp.eq.s32 	%p648, %r734, 2147483647;
	selp.b32 	%r4050, -2147483648, %r734, %p648;
	// begin inline asm
	shr.b32 %r4049, %r4050, %r1056;
	// end inline asm
	and.b32  	%r4379, %r3941, %r4049;
	not.b32 	%r4380, %r4379;
	and.b32  	%r4381, %r4380, 31;
	mad.lo.s32 	%r4382, %r4381, 768, %r5;
	shr.u32 	%r4383, %r4379, 4;
	and.b32  	%r4384, %r4383, 268435454;
	sub.s32 	%r774, %r4382, %r4384;
	ld.shared.u16 	%rs75, [%r774+2];
	add.s16 	%rs319, %rs75, 1;
	st.shared.u16 	[%r774+2], %rs319;
	setp.eq.s32 	%p649, %r735, 2147483647;
	selp.b32 	%r4053, -2147483648, %r735, %p649;
	// begin inline asm
	shr.b32 %r4052, %r4053, %r1056;
	// end inline asm
	and.b32  	%r4385, %r3941, %r4052;
	not.b32 	%r4386, %r4385;
	and.b32  	%r4387, %r4386, 31;
	mad.lo.s32 	%r4388, %r4387, 768, %r5;
	shr.u32 	%r4389, %r4385, 4;
	and.b32  	%r4390, %r4389, 268435454;
	sub.s32 	%r775, %r4388, %r4390;
	ld.shared.u16 	%rs76, [%r775+2];
	add.s16 	%rs320, %rs76, 1;
	st.shared.u16 	[%r775+2], %rs320;
	setp.eq.s32 	%p650, %r736, 2147483647;
	selp.b32 	%r4056, -2147483648, %r736, %p650;
	// begin inline asm
	shr.b32 %r4055, %r4056, %r1056;
	// end inline asm
	and.b32  	%r4391, %r3941, %r4055;
	not.b32 	%r4392, %r4391;
	and.b32  	%r4393, %r4392, 31;
	mad.lo.s32 	%r4394, %r4393, 768, %r5;
	shr.u32 	%r4395, %r4391, 4;
	and.b32  	%r4396, %r4395, 268435454;
	sub.s32 	%r776, %r4394, %r4396;
	ld.shared.u16 	%rs77, [%r776+2];
	add.s16 	%rs321, %rs77, 1;
	st.shared.u16 	[%r776+2], %rs321;
	setp.eq.s32 	%p651, %r737, 2147483647;
	selp.b32 	%r4059, -2147483648, %r737, %p651;
	// begin inline asm
	shr.b32 %r4058, %r4059, %r1056;
	// end inline asm
	and.b32  	%r4397, %r3941, %r4058;
	not.b32 	%r4398, %r4397;
	and.b32  	%r4399, %r4398, 31;
	mad.lo.s32 	%r4400, %r4399, 768, %r5;
	shr.u32 	%r4401, %r4397, 4;
	and.b32  	%r4402, %r4401, 268435454;
	sub.s32 	%r777, %r4400, %r4402;
	ld.shared.u16 	%rs78, [%r777+2];
	add.s16 	%rs322, %rs78, 1;
	st.shared.u16 	[%r777+2], %rs322;
	bar.sync 	0;
	shl.b32 	%r4403, %r4, 7;
	add.s32 	%r778, %r5, %r4403;
	ld.shared.u32 	%r779, [%r778];
	ld.shared.u32 	%r4404, [%r778+4];
	ld.shared.u32 	%r4405, [%r778+8];
	ld.shared.u32 	%r4406, [%r778+12];
	ld.shared.u32 	%r4407, [%r778+16];
	ld.shared.u32 	%r4408, [%r778+20];
	ld.shared.u32 	%r4409, [%r778+24];
	ld.shared.u32 	%r4410, [%r778+28];
	ld.shared.u32 	%r4411, [%r778+32];
	ld.shared.u32 	%r4412, [%r778+36];
	ld.shared.u32 	%r4413, [%r778+40];
	ld.shared.u32 	%r4414, [%r778+44];
	ld.shared.u32 	%r4415, [%r778+48];
	ld.shared.u32 	%r4416, [%r778+52];
	ld.shared.u32 	%r4417, [%r778+56];
	ld.shared.u32 	%r4418, [%r778+60];
	ld.shared.u32 	%r4419, [%r778+64];
	ld.shared.u32 	%r4420, [%r778+68];
	ld.shared.u32 	%r4421, [%r778+72];
	ld.shared.u32 	%r4422, [%r778+76];
	ld.shared.u32 	%r4423, [%r778+80];
	ld.shared.u32 	%r4424, [%r778+84];
	ld.shared.u32 	%r4425, [%r778+88];
	ld.shared.u32 	%r4426, [%r778+92];
	ld.shared.u32 	%r4427, [%r778+96];
	ld.shared.u32 	%r4428, [%r778+100];
	ld.shared.u32 	%r4429, [%r778+104];
	ld.shared.u32 	%r4430, [%r778+108];
	ld.shared.u32 	%r4431, [%r778+112];
	ld.shared.u32 	%r4432, [%r778+116];
	ld.shared.u32 	%r4433, [%r778+120];
	ld.shared.u32 	%r4434, [%r778+124];
	ld.shared.u32 	%r4435, [%r778+128];
	add.s32 	%r780, %r4404, %r779;
	add.s32 	%r781, %r4405, %r780;
	add.s32 	%r782, %r4406, %r781;
	add.s32 	%r783, %r4407, %r782;
	add.s32 	%r784, %r4408, %r783;
	add.s32 	%r785, %r4409, %r784;
	add.s32 	%r786, %r4410, %r785;
	add.s32 	%r787, %r4411, %r786;
	add.s32 	%r788, %r4412, %r787;
	add.s32 	%r789, %r4413, %r788;
	add.s32 	%r790, %r4414, %r789;
	add.s32 	%r791, %r4415, %r790;
	add.s32 	%r792, %r4416, %r791;
	add.s32 	%r793, %r4417, %r792;
	add.s32 	%r794, %r4418, %r793;
	add.s32 	%r795, %r4419, %r794;
	add.s32 	%r796, %r4420, %r795;
	add.s32 	%r797, %r4421, %r796;
	add.s32 	%r798, %r4422, %r797;
	add.s32 	%r799, %r4423, %r798;
	add.s32 	%r800, %r4424, %r799;
	add.s32 	%r801, %r4425, %r800;
	add.s32 	%r802, %r4426, %r801;
	add.s32 	%r803, %r4427, %r802;
	add.s32 	%r804, %r4428, %r803;
	add.s32 	%r805, %r4429, %r804;
	add.s32 	%r806, %r4430, %r805;
	add.s32 	%r807, %r4431, %r806;
	add.s32 	%r808, %r4432, %r807;
	add.s32 	%r809, %r4433, %r808;
	add.s32 	%r810, %r4434, %r809;
	add.s32 	%r4065, %r4435, %r810;
	mov.b32 	%r4063, 1;
	mov.b32 	%r4090, -1;
	// begin inline asm
	{  .reg .u32 r0;  .reg .pred p;  shfl.sync.up.b32 r0|p, %r4065, %r4063, %r4088, %r4090;  @p add.u32 r0, r0, %r4065;  mov.u32 %r4061, r0;}
	// end inline asm
	mov.b32 	%r4069, 2;
	// begin inline asm
	{  .reg .u32 r0;  .reg .pred p;  shfl.sync.up.b32 r0|p, %r4061, %r4069, %r4088, %r4090;  @p add.u32 r0, r0, %r4061;  mov.u32 %r4067, r0;}
	// end inline asm
	mov.b32 	%r4075, 4;
	// begin inline asm
	{  .reg .u32 r0;  .reg .pred p;  shfl.sync.up.b32 r0|p, %r4067, %r4075, %r4088, %r4090;  @p add.u32 r0, r0, %r4067;  mov.u32 %r4073, r0;}
	// end inline asm
	mov.b32 	%r4081, 8;
	// begin inline asm
	{  .reg .u32 r0;  .reg .pred p;  shfl.sync.up.b32 r0|p, %r4073, %r4081, %r4088, %r4090;  @p add.u32 r0, r0, %r4073;  mov.u32 %r4079, r0;}
	// end inline asm
	mov.b32 	%r4087, 16;
	// begin inline asm
	{  .reg .u32 r0;  .reg .pred p;  shfl.sync.up.b32 r0|p, %r4079, %r4087, %r4088, %r4090;  @p add.u32 r0, r0, %r4079;  mov.u32 %r4085, r0;}
	// end inline asm
	setp.ne.s32 	%p652, %r2146, 31;
	@%p652 bra 	$L__BB2_145;
	st.shared.u32 	[%r124], %r4085;
$L__BB2_145:
	sub.s32 	%r4436, %r4085, %r4065;
	bar.sync 	0;
	ld.shared.v4.u32 	{%r4437, %r4438, %r4439, %r4440}, [_ZZN3cub18CUB_300001_SM_10006detail10radix_sort30DeviceSegmentedRadixSortKernelINS1_5radix10policy_hubIfiiE10Policy1000ELb0ELNS0_9SortOrderE1EfiPiS9_iNS1_21identity_decomposer_tEEEvPKT2_PSB_PKT3_PSF_T4_T5_iiiT7_E12temp_storage+25344];
	add.s32 	%r4441, %r4438, %r4437;
	setp.eq.s32 	%p653, %r88, 2;
	selp.b32 	%r4442, %r4441, %r4437, %p653;
	add.s32 	%r4443, %r4441, %r4439;
	setp.eq.s32 	%p654, %r88, 3;
	selp.b32 	%r4444, %r4443, %r4442, %p654;
	add.s32 	%r4445, %r4443, %r4440;
	setp.eq.s32 	%p655, %r88, 4;
	selp.b32 	%r4446, %r4445, %r4444, %p655;
	ld.shared.v2.u32 	{%r4447, %r4448}, [_ZZN3cub18CUB_300001_SM_10006detail10radix_sort30DeviceSegmentedRadixSortKernelINS1_5radix10policy_hubIfiiE10Policy1000ELb0ELNS0_9SortOrderE1EfiPiS9_iNS1_21identity_decomposer_tEEEvPKT2_PSB_PKT3_PSF_T4_T5_iiiT7_E12temp_storage+25360];
	add.s32 	%r4449, %r4445, %r4447;
	setp.eq.s32 	%p656, %r88, 5;
	selp.b32 	%r4450, %r4449, %r4446, %p656;
	add.s32 	%r813, %r4449, %r4448;
	setp.gt.u32 	%p657, %r4, 31;
	setp.ne.s32 	%p658, %r2146, 0;
	selp.b32 	%r4451, %r4436, 0, %p658;
	add.s32 	%r4452, %r4450, %r4451;
	or.pred  	%p659, %p657, %p658;
	selp.b32 	%r5364, %r4452, %r4436, %p657;
	@%p659 bra 	$L__BB2_147;
	shl.b32 	%r5364, %r813, 16;
	st.shared.u32 	[_ZZN3cub18CUB_300001_SM_10006detail10radix_sort30DeviceSegmentedRadixSortKernelINS1_5radix10policy_hubIfiiE10Policy1000ELb0ELNS0_9SortOrderE1EfiPiS9_iNS1_21identity_decomposer_tEEEvPKT2_PSB_PKT3_PSF_T4_T5_iiiT7_E12temp_storage+25376], %r5364;
$L__BB2_147:
	bar.sync 	0;
	setp.eq.s32 	%p660, %r4, 0;
	@%p660 bra 	$L__BB2_149;
	ld.shared.u32 	%r4453, [_ZZN3cub18CUB_300001_SM_10006detail10radix_sort30DeviceSegmentedRadixSortKernelINS1_5radix10policy_hubIfiiE10Policy1000ELb0ELNS0_9SortOrderE1EfiPiS9_iNS1_21identity_decomposer_tEEEvPKT2_PSB_PKT3_PSF_T4_T5_iiiT7_E12temp_storage+25376];
	add.s32 	%r5364, %r4453, %r5364;
$L__BB2_149:
	add.s32 	%r4455, %r779, %r5364;
	add.s32 	%r4456, %r780, %r5364;
	add.s32 	%r4457, %r781, %r5364;
	add.s32 	%r4458, %r782, %r5364;
	add.s32 	%r4459, %r783, %r5364;
	add.s32 	%r4460, %r784, %r5364;
	add.s32 	%r4461, %r785, %r5364;
	add.s32 	%r4462, %r786, %r5364;
	add.s32 	%r4463, %r787, %r5364;
	add.s32 	%r4464, %r788, %r5364;
	add.s32 	%r4465, %r789, %r5364;
	add.s32 	%r4466, %r790, %r5364;
	add.s32 	%r4467, %r791, %r5364;
	add.s32 	%r4468, %r792, %r5364;
	add.s32 	%r4469, %r793, %r5364;
	add.s32 	%r4470, %r794, %r5364;
	add.s32 	%r4471, %r795, %r5364;
	add.s32 	%r4472, %r796, %r5364;
	add.s32 	%r4473, %r797, %r5364;
	add.s32 	%r4474, %r798, %r5364;
	add.s32 	%r4475, %r799, %r5364;
	add.s32 	%r4476, %r800, %r5364;
	add.s32 	%r4477, %r801, %r5364;
	add.s32 	%r4478, %r802, %r5364;
	add.s32 	%r4479, %r803, %r5364;
	add.s32 	%r4480, %r804, %r5364;
	add.s32 	%r4481, %r805, %r5364;
	add.s32 	%r4482, %r806, %r5364;
	add.s32 	%r4483, %r807, %r5364;
	add.s32 	%r4484, %r808, %r5364;
	add.s32 	%r4485, %r809, %r5364;
	add.s32 	%r4486, %r810, %r5364;
	st.shared.u32 	[%r778], %r5364;
	st.shared.u32 	[%r778+4], %r4455;
	st.shared.u32 	[%r778+8], %r4456;
	st.shared.u32 	[%r778+12], %r4457;
	st.shared.u32 	[%r778+16], %r4458;
	st.shared.u32 	[%r778+20], %r4459;
	st.shared.u32 	[%r778+24], %r4460;
	st.shared.u32 	[%r778+28], %r4461;
	st.shared.u32 	[%r778+32], %r4462;
	st.shared.u32 	[%r778+36], %r4463;
	st.shared.u32 	[%r778+40], %r4464;
	st.shared.u32 	[%r778+44], %r4465;
	st.shared.u32 	[%r778+48], %r4466;
	st.shared.u32 	[%r778+52], %r4467;
	st.shared.u32 	[%r778+56], %r4468;
	st.shared.u32 	[%r778+60], %r4469;
	st.shared.u32 	[%r778+64], %r4470;
	st.shared.u32 	[%r778+68], %r4471;
	st.shared.u32 	[%r778+72], %r4472;
	st.shared.u32 	[%r778+76], %r4473;
	st.shared.u32 	[%r778+80], %r4474;
	st.shared.u32 	[%r778+84], %r4475;
	st.shared.u32 	[%r778+88], %r4476;
	st.shared.u32 	[%r778+92], %r4477;
	st.shared.u32 	[%r778+96], %r4478;
	st.shared.u32 	[%r778+100], %r4479;
	st.shared.u32 	[%r778+104], %r4480;
	st.shared.u32 	[%r778+108], %r4481;
	st.shared.u32 	[%r778+112], %r4482;
	st.shared.u32 	[%r778+116], %r4483;
	st.shared.u32 	[%r778+120], %r4484;
	st.shared.u32 	[%r778+124], %r4485;
	st.shared.u32 	[%r778+128], %r4486;
	bar.sync 	0;
	cvt.u32.u16 	%r4487, %rs40;
	ld.shared.u16 	%r4488, [%r739+2];
	add.s32 	%r819, %r4488, %r4487;
	cvt.u32.u16 	%r4489, %rs41;
	ld.shared.u16 	%r4490, [%r740+2];
	add.s32 	%r820, %r4490, %r4489;
	cvt.u32.u16 	%r4491, %rs42;
	ld.shared.u16 	%r4492, [%r741+2];
	add.s32 	%r821, %r4492, %r4491;
	cvt.u32.u16 	%r4493, %rs43;
	ld.shared.u16 	%r4494, [%r742+2];
	add.s32 	%r822, %r4494, %r4493;
	cvt.u32.u16 	%r4495, %rs44;
	ld.shared.u16 	%r4496, [%r743+2];
	add.s32 	%r823, %r4496, %r4495;
	cvt.u32.u16 	%r4497, %rs45;
	ld.shared.u16 	%r4498, [%r744+2];
	add.s32 	%r824, %r4498, %r4497;
	cvt.u32.u16 	%r4499, %rs46;
	ld.shared.u16 	%r4500, [%r745+2];
	add.s32 	%r825, %r4500, %r4499;
	cvt.u32.u16 	%r4501, %rs47;
	ld.shared.u16 	%r4502, [%r746+2];
	add.s32 	%r826, %r4502, %r4501;
	cvt.u32.u16 	%r4503, %rs48;
	ld.shared.u16 	%r4504, [%r747+2];
	add.s32 	%r827, %r4504, %r4503;
	cvt.u32.u16 	%r4505, %rs49;
	ld.shared.u16 	%r4506, [%r748+2];
	add.s32 	%r828, %r4506, %r4505;
	cvt.u32.u16 	%r4507, %rs50;
	ld.shared.u16 	%r4508, [%r749+2];
	add.s32 	%r829, %r4508, %r4507;
	cvt.u32.u16 	%r4509, %rs51;
	ld.shared.u16 	%r4510, [%r750+2];
	add.s32 	%r830, %r4510, %r4509;
	cvt.u32.u16 	%r4511, %rs52;
	ld.shared.u16 	%r4512, [%r751+2];
	add.s32 	%r831, %r4512, %r4511;
	cvt.u32.u16 	%r4513, %rs53;
	ld.shared.u16 	%r4514, [%r752+2];
	add.s32 	%r832, %r4514, %r4513;
	cvt.u32.u16 	%r4515, %rs54;
	ld.shared.u16 	%r4516, [%r753+2];
	add.s32 	%r833, %r4516, %r4515;
	cvt.u32.u16 	%r4517, %rs55;
	ld.shared.u16 	%r4518, [%r754+2];
	add.s32 	%r834, %r4518, %r4517;
	cvt.u32.u16 	%r4519, %rs56;
	ld.shared.u16 	%r4520, [%r755+2];
	add.s32 	%r835, %r4520, %r4519;
	cvt.u32.u16 	%r4521, %rs57;
	ld.shared.u16 	%r4522, [%r756+2];
	add.s32 	%r836, %r4522, %r4521;
	cvt.u32.u16 	%r4523, %rs58;
	ld.shared.u16 	%r4524, [%r757+2];
	add.s32 	%r837, %r4524, %r4523;
	cvt.u32.u16 	%r4525, %rs59;
	ld.shared.u16 	%r4526, [%r758+2];
	add.s32 	%r838, %r4526, %r4525;
	cvt.u32.u16 	%r4527, %rs60;
	ld.shared.u16 	%r4528, [%r759+2];
	add.s32 	%r839, %r4528, %r4527;
	cvt.u32.u16 	%r4529, %rs61;
	ld.shared.u16 	%r4530, [%r760+2];
	add.s32 	%r840, %r4530, %r4529;
	cvt.u32.u16 	%r4531, %rs62;
	ld.shared.u16 	%r4532, [%r761+2];
	add.s32 	%r841, %r4532, %r4531;
	cvt.u32.u16 	%r4533, %rs63;
	ld.shared.u16 	%r4534, [%r762+2];
	add.s32 	%r842, %r4534, %r4533;
	cvt.u32.u16 	%r4535, %rs64;
	ld.shared.u16 	%r4536, [%r763+2];
	add.s32 	%r843, %r4536, %r4535;
	cvt.u32.u16 	%r4537, %rs65;
	ld.shared.u16 	%r4538, [%r764+2];
	add.s32 	%r844, %r4538, %r4537;
	cvt.u32.u16 	%r4539, %rs66;
	ld.shared.u16 	%r4540, [%r765+2];
	add.s32 	%r845, %r4540, %r4539;
	cvt.u32.u16 	%r4541, %rs67;
	ld.shared.u16 	%r4542, [%r766+2];
	add.s32 	%r846, %r4542, %r4541;
	cvt.u32.u16 	%r4543, %rs68;
	ld.shared.u16 	%r4544, [%r767+2];
	add.s32 	%r847, %r4544, %r4543;
	cvt.u32.u16 	%r4545, %rs69;
	ld.shared.u16 	%r4546, [%r768+2];
	add.s32 	%r848, %r4546, %r4545;
	cvt.u32.u16 	%r4547, %rs70;
	ld.shared.u16 	%r4548, [%r769+2];
	add.s32 	%r849, %r4548, %r4547;
	cvt.u32.u16 	%r4549, %rs71;
	ld.shared.u16 	%r4550, [%r770+2];
	add.s32 	%r850, %r4550, %r4549;
	cvt.u32.u16 	%r4551, %rs72;
	ld.shared.u16 	%r4552, [%r771+2];
	add.s32 	%r851, %r4552, %r4551;
	cvt.u32.u16 	%r4553, %rs73;
	ld.shared.u16 	%r4554, [%r772+2];
	add.s32 	%r852, %r4554, %r4553;
	cvt.u32.u16 	%r4555, %rs74;
	ld.shared.u16 	%r4556, [%r773+2];
	add.s32 	%r853, %r4556, %r4555;
	cvt.u32.u16 	%r4557, %rs75;
	ld.shared.u16 	%r4558, [%r774+2];
	add.s32 	%r854, %r4558, %r4557;
	cvt.u32.u16 	%r4559, %rs76;
	ld.shared.u16 	%r4560, [%r775+2];
	add.s32 	%r855, %r4560, %r4559;
	cvt.u32.u16 	%r4561, %rs77;
	ld.shared.u16 	%r4562, [%r776+2];
	add.s32 	%r856, %r4562, %r4561;
	cvt.u32.u16 	%r4563, %rs78;
	ld.shared.u16 	%r4564, [%r777+2];
	add.s32 	%r857, %r4564, %r4563;
	setp.gt.u32 	%p661, %r4, 63;
	@%p661 bra 	$L__BB2_151;
	sub.s32 	%r4565, 63, %r4;
	and.b32  	%r4566, %r4565, 31;
	mov.u32 	%r4567, _ZZN3cub18CUB_300001_SM_10006detail10radix_sort30DeviceSegmentedRadixSortKernelINS1_5radix10policy_hubIfiiE10Policy1000ELb0ELNS0_9SortOrderE1EfiPiS9_iNS1_21identity_decomposer_tEEEvPKT2_PSB_PKT3_PSF_T4_T5_iiiT7_E12temp_storage;
	mad.lo.s32 	%r4568, %r4566, 768, %r4567;
	shr.u32 	%r4569, %r4565, 4;
	and.b32  	%r4570, %r4569, 2;
	add.s32 	%r4571, %r4568, %r4570;
	ld.shared.u16 	%r5365, [%r4571];
$L__BB2_151:
	setp.gt.u32 	%p662, %r4, 63;
	bar.sync 	0;
	@%p662 bra 	$L__BB2_153;
	st.shared.u32 	[%r5], %r5365;
$L__BB2_153:
	setp.gt.u32 	%p663, %r4, 63;
	bar.sync 	0;
	bar.sync 	0;
	@%p663 bra 	$L__BB2_155;
	sub.s32 	%r4572, %r5320, %r5365;
	st.shared.u32 	[%r5+29952], %r4572;
$L__BB2_155:
	bar.sync 	0;
	shl.b32 	%r4576, %r819, 2;
	mov.u32 	%r4577, _ZZN3cub18CUB_300001_SM_10006detail10radix_sort30DeviceSegmentedRadixSortKernelINS1_5radix10policy_hubIfiiE10Policy1000ELb0ELNS0_9SortOrderE1EfiPiS9_iNS1_21identity_decomposer_tEEEvPKT2_PSB_PKT3_PSF_T4_T5_iiiT7_E12temp_storage;
	add.s32 	%r860, %r4577, %r4576;
	st.shared.u32 	[%r860], %r699;
	shl.b32 	%r4578, %r820, 2;
	add.s32 	%r861, %r4577, %r4578;
	st.shared.u32 	[%r861], %r700;
	shl.b32 	%r4579, %r821, 2;
	add.s32 	%r862, %r4577, %r4579;
	st.shared.u32 	[%r862], %r701;
	shl.b32 	%r4580, %r822, 2;
	add.s32 	%r863, %r4577, %r4580;
	st.shared.u32 	[%r863], %r702;
	shl.b32 	%r4581, %r823, 2;
	add.s32 	%r864, %r4577, %r4581;
	st.shared.u32 	[%r864], %r703;
	shl.b32 	%r4582, %r824, 2;
	add.s32 	%r865, %r4577, %r4582;
	st.shared.u32 	[%r865], %r704;
	shl.b32 	%r4583, %r825, 2;
	add.s32 	%r866, %r4577, %r4583;
	st.shared.u32 	[%r866], %r705;
	shl.b32 	%r4584, %r826, 2;
	add.s32 	%r867, %r4577, %r4584;
	st.shared.u32 	[%r867], %r706;
	shl.b32 	%r4585, %r827, 2;
	add.s32 	%r868, %r4577, %r4585;
	st.shared.u32 	[%r868], %r707;
	shl.b32 	%r4586, %r828, 2;
	add.s32 	%r869, %r4577, %r4586;
	st.shared.u32 	[%r869], %r708;
	shl.b32 	%r4587, %r829, 2;
	add.s32 	%r870, %r4577, %r4587;
	st.shared.u32 	[%r870], %r709;
	shl.b32 	%r4588, %r830, 2;
	add.s32 	%r871, %r4577, %r4588;
	st.shared.u32 	[%r871], %r710;
	shl.b32 	%r4589, %r831, 2;
	add.s32 	%r872, %r4577, %r4589;
	st.shared.u32 	[%r872], %r711;
	shl.b32 	%r4590, %r832, 2;
	add.s32 	%r873, %r4577, %r4590;
	st.shared.u32 	[%r873], %r712;
	shl.b32 	%r4591, %r833, 2;
	add.s32 	%r874, %r4577, %r4591;
	st.shared.u32 	[%r874], %r713;
	shl.b32 	%r4592, %r834, 2;
	add.s32 	%r875, %r4577, %r4592;
	st.shared.u32 	[%r875], %r714;
	shl.b32 	%r4593, %r835, 2;
	add.s32 	%r876, %r4577, %r4593;
	st.shared.u32 	[%r876], %r715;
	shl.b32 	%r4594, %r836, 2;
	add.s32 	%r877, %r4577, %r4594;
	st.shared.u32 	[%r877], %r716;
	shl.b32 	%r4595, %r837, 2;
	add.s32 	%r878, %r4577, %r4595;
	st.shared.u32 	[%r878], %r717;
	shl.b32 	%r4596, %r838, 2;
	add.s32 	%r879, %r4577, %r4596;
	st.shared.u32 	[%r879], %r718;
	shl.b32 	%r4597, %r839, 2;
	add.s32 	%r880, %r4577, %r4597;
	st.shared.u32 	[%r880], %r719;
	shl.b32 	%r4598, %r840, 2;
	add.s32 	%r881, %r4577, %r4598;
	st.shared.u32 	[%r881], %r720;
	shl.b32 	%r4599, %r841, 2;
	add.s32 	%r882, %r4577, %r4599;
	st.shared.u32 	[%r882], %r721;
	shl.b32 	%r4600, %r842, 2;
	add.s32 	%r883, %r4577, %r4600;
	st.shared.u32 	[%r883], %r722;
	shl.b32 	%r4601, %r843, 2;
	add.s32 	%r884, %r4577, %r4601;
	st.shared.u32 	[%r884], %r723;
	shl.b32 	%r4602, %r844, 2;
	add.s32 	%r885, %r4577, %r4602;
	st.shared.u32 	[%r885], %r724;
	shl.b32 	%r4603, %r845, 2;
	add.s32 	%r886, %r4577, %r4603;
	st.shared.u32 	[%r886], %r725;
	shl.b32 	%r4604, %r846, 2;
	add.s32 	%r887, %r4577, %r4604;
	st.shared.u32 	[%r887], %r726;
	shl.b32 	%r4605, %r847, 2;
	add.s32 	%r888, %r4577, %r4605;
	st.shared.u32 	[%r888], %r727;
	shl.b32 	%r4606, %r848, 2;
	add.s32 	%r889, %r4577, %r4606;
	st.shared.u32 	[%r889], %r728;
	shl.b32 	%r4607, %r849, 2;
	add.s32 	%r890, %r4577, %r4607;
	st.shared.u32 	[%r890], %r729;
	shl.b32 	%r4608, %r850, 2;
	add.s32 	%r891, %r4577, %r4608;
	st.shared.u32 	[%r891], %r730;
	shl.b32 	%r4609, %r851, 2;
	add.s32 	%r892, %r4577, %r4609;
	st.shared.u32 	[%r892], %r731;
	shl.b32 	%r4610, %r852, 2;
	add.s32 	%r893, %r4577, %r4610;
	st.shared.u32 	[%r893], %r732;
	shl.b32 	%r4611, %r853, 2;
	add.s32 	%r894, %r4577, %r4611;
	st.shared.u32 	[%r894], %r733;
	shl.b32 	%r4612, %r854, 2;
	add.s32 	%r895, %r4577, %r4612;
	st.shared.u32 	[%r895], %r734;
	shl.b32 	%r4613, %r855, 2;
	add.s32 	%r896, %r4577, %r4613;
	st.shared.u32 	[%r896], %r735;
	shl.b32 	%r4614, %r856, 2;
	add.s32 	%r897, %r4577, %r4614;
	st.shared.u32 	[%r897], %r736;
	shl.b32 	%r4615, %r857, 2;
	add.s32 	%r898, %r4577, %r4615;
	st.shared.u32 	[%r898], %r737;
	bar.sync 	0;
	ld.shared.u32 	%r899, [%r5];
	setp.eq.s32 	%p664, %r899, 2147483647;
	selp.b32 	%r4574, -2147483648, %r899, %p664;
	// begin inline asm
	shr.b32 %r4573, %r4574, %r1056;
	// end inline asm
	and.b32  	%r4616, %r3941, %r4573;
	shl.b32 	%r4617, %r4616, 2;
	add.s32 	%r4618, %r4577, %r4617;
	ld.shared.u32 	%r900, [%r4618+29952];
	setp.ge.s32 	%p665, %r4, %r5323;
	@%p665 bra 	$L__BB2_157;
	setp.gt.s32 	%p666, %r899, -1;
	selp.b32 	%r4619, -1, -2147483648, %p666;
	xor.b32  	%r4620, %r4619, %r899;
	add.s32 	%r4621, %r4, %r900;
	mul.wide.u32 	%rd185, %r4621, 4;
	add.s64 	%rd186, %rd4, %rd185;
	st.global.u32 	[%rd186], %r4620;
$L__BB2_157:
	ld.shared.u32 	%r901, [%r5+768];
	setp.eq.s32 	%p667, %r901, 2147483647;
	selp.b32 	%r4623, -2147483648, %r901, %p667;
	// begin inline asm
	shr.b32 %r4622, %r4623, %r1056;
	// end inline asm
	and.b32  	%r4625, %r3941, %r4622;
	shl.b32 	%r4626, %r4625, 2;
	add.s32 	%r4628, %r4577, %r4626;
	ld.shared.u32 	%r902, [%r4628+29952];
	setp.ge.s32 	%p668, %r584, %r5323;
	@%p668 bra 	$L__BB2_159;
	setp.gt.s32 	%p669, %r901, -1;
	selp.b32 	%r4629, -1, -2147483648, %p669;
	xor.b32  	%r4630, %r4629, %r901;
	add.s32 	%r4631, %r584, %r902;
	mul.wide.u32 	%rd187, %r4631, 4;
	add.s64 	%rd188, %rd4, %rd187;
	st.global.u32 	[%rd188], %r4630;
$L__BB2_159:
	ld.shared.u32 	%r903, [%r5+1536];
	setp.eq.s32 	%p670, %r903, 2147483647;
	selp.b32 	%r4633, -2147483648, %r903, %p670;
	// begin inline asm
	shr.b32 %r4632, %r4633, %r1056;
	// end inline asm
	and.b32  	%r4635, %r3941, %r4632;
	shl.b32 	%r4636, %r4635, 2;
	add.s32 	%r4638, %r4577, %r4636;
	ld.shared.u32 	%r904, [%r4638+29952];
	setp.ge.s32 	%p671, %r587, %r5323;
	@%p671 bra 	$L__BB2_161;
	setp.gt.s32 	%p672, %r903, -1;
	selp.b32 	%r4639, -1, -2147483648, %p672;
	xor.b32  	%r4640, %r4639, %r903;
	add.s32 	%r4641, %r587, %r904;
	mul.wide.u32 	%rd189, %r4641, 4;
	add.s64 	%rd190, %rd4, %rd189;
	st.global.u32 	[%rd190], %r4640;
$L__BB2_161:
	ld.shared.u32 	%r905, [%r5+2304];
	setp.eq.s32 	%p673, %r905, 2147483647;
	selp.b32 	%r4643, -2147483648, %r905, %p673;
	// begin inline asm
	shr.b32 %r4642, %r4643, %r1056;
	// end inline asm
	and.b32  	%r4645, %r3941, %r4642;
	shl.b32 	%r4646, %r4645, 2;
	add.s32 	%r4648, %r4577, %r4646;
	ld.shared.u32 	%r906, [%r4648+29952];
	setp.ge.s32 	%p674, %r590, %r5323;
	@%p674 bra 	$L__BB2_163;
	setp.gt.s32 	%p675, %r905, -1;
	selp.b32 	%r4649, -1, -2147483648, %p675;
	xor.b32  	%r4650, %r4649, %r905;
	add.s32 	%r4651, %r590, %r906;
	mul.wide.u32 	%rd191, %r4651, 4;
	add.s64 	%rd192, %rd4, %rd191;
	st.global.u32 	[%rd192], %r4650;
$L__BB2_163:
	ld.shared.u32 	%r907, [%r5+3072];
	setp.eq.s32 	%p676, %r907, 2147483647;
	selp.b32 	%r4653, -2147483648, %r907, %p676;
	// begin inline asm
	shr.b32 %r4652, %r4653, %r1056;
	// end inline asm
	and.b32  	%r4655, %r3941, %r4652;
	shl.b32 	%r4656, %r4655, 2;
	add.s32 	%r4658, %r4577, %r4656;
	ld.shared.u32 	%r908, [%r4658+29952];
	setp.ge.s32 	%p677, %r593, %r5323;
	@%p677 bra 	$L__BB2_165;
	setp.gt.s32 	%p678, %r907, -1;
	selp.b32 	%r4659, -1, -2147483648, %p678;
	xor.b32  	%r4660, %r4659, %r907;
	add.s32 	%r4661, %r593, %r908;
	mul.wide.u32 	%rd193, %r4661, 4;
	add.s64 	%rd194, %rd4, %rd193;
	st.global.u32 	[%rd194], %r4660;
$L__BB2_165:
	ld.shared.u32 	%r909, [%r5+3840];
	setp.eq.s32 	%p679, %r909, 2147483647;
	selp.b32 	%r4663, -2147483648, %r909, %p679;
	// begin inline asm
	shr.b32 %r4662, %r4663, %r1056;
	// end inline asm
	and.b32  	%r4665, %r3941, %r4662;
	shl.b32 	%r4666, %r4665, 2;
	add.s32 	%r4668, %r4577, %r4666;
	ld.shared.u32 	%r910, [%r4668+29952];
	setp.ge.s32 	%p680, %r596, %r5323;
	@%p680 bra 	$L__BB2_167;
	setp.gt.s32 	%p681, %r909, -1;
	selp.b32 	%r4669, -1, -2147483648, %p681;
	xor.b32  	%r4670, %r4669, %r909;
	add.s32 	%r4671, %r596, %r910;
	mul.wide.u32 	%rd195, %r4671, 4;
	add.s64 	%rd196, %rd4, %rd195;
	st.global.u32 	[%rd196], %r4670;
$L__BB2_167:
	ld.shared.u32 	%r911, [%r5+4608];
	setp.eq.s32 	%p682, %r911, 2147483647;
	selp.b32 	%r4673, -2147483648, %r911, %p682;
	// begin inline asm
	shr.b32 %r4672, %r4673, %r1056;
	// end inline asm
	and.b32  	%r4675, %r3941, %r4672;
	shl.b32 	%r4676, %r4675, 2;
	add.s32 	%r4678, %r4577, %r4676;
	ld.shared.u32 	%r912, [%r4678+29952];
	setp.ge.s32 	%p683, %r599, %r5323;
	@%p683 bra 	$L__BB2_169;
	setp.gt.s32 	%p684, %r911, -1;
	selp.b32 	%r4679, -1, -2147483648, %p684;
	xor.b32  	%r4680, %r4679, %r911;
	add.s32 	%r4681, %r599, %r912;
	mul.wide.u32 	%rd197, %r4681, 4;
	add.s64 	%rd198, %rd4, %rd197;
	st.global.u32 	[%rd198], %r4680;
$L__BB2_169:
	ld.shared.u32 	%r913, [%r5+5376];
	setp.eq.s32 	%p685, %r913, 2147483647;
	selp.b32 	%r4683, -2147483648, %r913, %p685;
	// begin inline asm
	shr.b32 %r4682, %r4683, %r1056;
	// end inline asm
	and.b32  	%r4685, %r3941, %r4682;
	shl.b32 	%r4686, %r4685, 2;
	add.s32 	%r4688, %r4577, %r4686;
	ld.shared.u32 	%r914, [%r4688+29952];
	setp.ge.s32 	%p686, %r602, %r5323;
	@%p686 bra 	$L__BB2_171;
	setp.gt.s32 	%p687, %r913, -1;
	selp.b32 	%r4689, -1, -2147483648, %p687;
	xor.b32  	%r4690, %r4689, %r913;
	add.s32 	%r4691, %r602, %r914;
	mul.wide.u32 	%rd199, %r4691, 4;
	add.s64 	%rd200, %rd4, %rd199;
	st.global.u32 	[%rd200], %r4690;
$L__BB2_171:
	ld.shared.u32 	%r915, [%r5+6144];
	setp.eq.s32 	%p688, %r915, 2147483647;
	selp.b32 	%r4693, -2147483648, %r915, %p688;
	// begin inline asm
	shr.b32 %r4692, %r4693, %r1056;
	// end inline asm
	and.b32  	%r4695, %r3941, %r4692;
	shl.b32 	%r4696, %r4695, 2;
	add.s32 	%r4698, %r4577, %r4696;
	ld.shared.u32 	%r916, [%r4698+29952];
	setp.ge.s32 	%p689, %r605, %r5323;
	@%p689 bra 	$L__BB2_173;
	setp.gt.s32 	%p690, %r915, -1;
	selp.b32 	%r4699, -1, -2147483648, %p690;
	xor.b32  	%r4700, %r4699, %r915;
	add.s32 	%r4701, %r605, %r916;
	mul.wide.u32 	%rd201, %r4701, 4;
	add.s64 	%rd202, %rd4, %rd201;
	st.global.u32 	[%rd202], %r4700;
$L__BB2_173:
	ld.shared.u32 	%r917, [%r5+6912];
	setp.eq.s32 	%p691, %r917, 2147483647;
	selp.b32 	%r4703, -2147483648, %r917, %p691;
	// begin inline asm
	shr.b32 %r4702, %r4703, %r1056;
	// end inline asm
	and.b32  	%r4705, %r3941, %r4702;
	shl.b32 	%r4706, %r4705, 2;
	add.s32 	%r4708, %r4577, %r4706;
	ld.shared.u32 	%r918, [%r4708+29952];
	setp.ge.s32 	%p692, %r608, %r5323;
	@%p692 bra 	$L__BB2_175;
	setp.gt.s32 	%p693, %r917, -1;
	selp.b32 	%r4709, -1, -2147483648, %p693;
	xor.b32  	%r4710, %r4709, %r917;
	add.s32 	%r4711, %r608, %r918;
	mul.wide.u32 	%rd203, %r4711, 4;
	add.s64 	%rd204, %rd4, %rd203;
	st.global.u32 	[%rd204], %r4710;
$L__BB2_175:
	ld.shared.u32 	%r919, [%r5+7680];
	setp.eq.s32 	%p694, %r919, 2147483647;
	selp.b32 	%r4713, -2147483648, %r919, %p694;
	// begin inline asm
	shr.b32 %r4712, %r4713, %r1056;
	// end inline asm
	and.b32  	%r4715, %r3941, %r4712;
	shl.b32 	%r4716, %r4715, 2;
	add.s32 	%r4718, %r4577, %r4716;
	ld.shared.u32 	%r920, [%r4718+29952];
	setp.ge.s32 	%p695, %r611, %r5323;
	@%p695 bra 	$L__BB2_177;
	setp.gt.s32 	%p696, %r919, -1;
	selp.b32 	%r4719, -1, -2147483648, %p696;
	xor.b32  	%r4720, %r4719, %r919;
	add.s32 	%r4721, %r611, %r920;
	mul.wide.u32 	%rd205, %r4721, 4;
	add.s64 	%rd206, %rd4, %rd205;
	st.global.u32 	[%rd206], %r4720;
$L__BB2_177:
	ld.shared.u32 	%r921, [%r5+8448];
	setp.eq.s32 	%p697, %r921, 2147483647;
	selp.b32 	%r4723, -2147483648, %r921, %p697;
	// begin inline asm
	shr.b32 %r4722, %r4723, %r1056;
	// end inline asm
	and.b32  	%r4725, %r3941, %r4722;
	shl.b32 	%r4726, %r4725, 2;
	add.s32 	%r4728, %r4577, %r4726;
	ld.shared.u32 	%r922, [%r4728+29952];
	setp.ge.s32 	%p698, %r614, %r5323;
	@%p698 bra 	$L__BB2_179;
	setp.gt.s32 	%p699, %r921, -1;
	selp.b32 	%r4729, -1, -2147483648, %p699;
	xor.b32  	%r4730, %r4729, %r921;
	add.s32 	%r4731, %r614, %r922;
	mul.wide.u32 	%rd207, %r4731, 4;
	add.s64 	%rd208, %rd4, %rd207;
	st.global.u32 	[%rd208], %r4730;
$L__BB2_179:
	ld.shared.u32 	%r923, [%r5+9216];
	setp.eq.s32 	%p700, %r923, 2147483647;
	selp.b32 	%r4733, -2147483648, %r923, %p700;
	// begin inline asm
	shr.b32 %r4732, %r4733, %r1056;
	// end inline asm
	and.b32  	%r4735, %r3941, %r4732;
	shl.b32 	%r4736, %r4735, 2;
	add.s32 	%r4738, %r4577, %r4736;
	ld.shared.u32 	%r924, [%r4738+29952];
	setp.ge.s32 	%p701, %r617, %r5323;
	@%p701 bra 	$L__BB2_181;
	setp.gt.s32 	%p702, %r923, -1;
	selp.b32 	%r4739, -1, -2147483648, %p702;
	xor.b32  	%r4740, %r4739, %r923;
	add.s32 	%r4741, %r617, %r924;
	mul.wide.u32 	%rd209, %r4741, 4;
	add.s64 	%rd210, %rd4, %rd209;
	st.global.u32 	[%rd210], %r4740;
$L__BB2_181:
	ld.shared.u32 	%r925, [%r5+9984];
	setp.eq.s32 	%p703, %r925, 2147483647;
	selp.b32 	%r4743, -2147483648, %r925, %p703;
	// begin inline asm
	shr.b32 %r4742, %r4743, %r1056;
	// end inline asm
	and.b32  	%r4745, %r3941, %r4742;
	shl.b32 	%r4746, %r4745, 2;
	add.s32 	%r4748, %r4577, %r4746;
	ld.shared.u32 	%r926, [%r4748+29952];
	setp.ge.s32 	%p704, %r620, %r5323;
	@%p704 bra 	$L__BB2_183;
	setp.gt.s32 	%p705, %r925, -1;
	selp.b32 	%r4749, -1, -2147483648, %p705;
	xor.b32  	%r4750, %r4749, %r925;
	add.s32 	%r4751, %r620, %r926;
	mul.wide.u32 	%rd211, %r4751, 4;
	add.s64 	%rd212, %rd4, %rd211;
	st.global.u32 	[%rd212], %r4750;
$L__BB2_183:
	ld.shared.u32 	%r927, [%r5+10752];
	setp.eq.s32 	%p706, %r927, 2147483647;
	selp.b32 	%r4753, -2147483648, %r927, %p706;
	// begin inline asm
	shr.b32 %r4752, %r4753, %r1056;
	// end inline asm
	and.b32  	%r4755, %r3941, %r4752;
	shl.b32 	%r4756, %r4755, 2;
	add.s32 	%r4758, %r4577, %r4756;
	ld.shared.u32 	%r928, [%r4758+29952];
	setp.ge.s32 	%p707, %r623, %r5323;
	@%p707 bra 	$L__BB2_185;
	setp.gt.s32 	%p708, %r927, -1;
	selp.b32 	%r4759, -1, -2147483648, %p708;
	xor.b32  	%r4760, %r4759, %r927;
	add.s32 	%r4761, %r623, %r928;
	mul.wide.u32 	%rd213, %r4761, 4;
	add.s64 	%rd214, %rd4, %rd213;
	st.global.u32 	[%rd214], %r4760;
$L__BB2_185:
	ld.shared.u32 	%r929, [%r5+11520];
	setp.eq.s32 	%p709, %r929, 2147483647;
	selp.b32 	%r4763, -2147483648, %r929, %p709;
	// begin inline asm
	shr.b32 %r4762, %r4763, %r1056;
	// end inline asm
	and.b32  	%r4765, %r3941, %r4762;
	shl.b32 	%r4766, %r4765, 2;
	add.s32 	%r4768, %r4577, %r4766;
	ld.shared.u32 	%r930, [%r4768+29952];
	setp.ge.s32 	%p710, %r626, %r5323;
	@%p710 bra 	$L__BB2_187;
	setp.gt.s32 	%p711, %r929, -1;
	selp.b32 	%r4769, -1, -2147483648, %p711;
	xor.b32  	%r4770, %r4769, %r929;
	add.s32 	%r4771, %r626, %r930;
	mul.wide.u32 	%rd215, %r4771, 4;
	add.s64 	%rd216, %rd4, %rd215;
	st.global.u32 	[%rd216], %r4770;
$L__BB2_187:
	ld.shared.u32 	%r931, [%r5+12288];
	setp.eq.s32 	%p712, %r931, 2147483647;
	selp.b32 	%r4773, -2147483648, %r931, %p712;
	// begin inline asm
	shr.b32 %r4772, %r4773, %r1056;
	// end inline asm
	and.b32  	%r4775, %r3941, %r4772;
	shl.b32 	%r4776, %r4775, 2;
	add.s32 	%r4778, %r4577, %r4776;
	ld.shared.u32 	%r932, [%r4778+29952];
	setp.ge.s32 	%p713, %r629, %r5323;
	@%p713 bra 	$L__BB2_189;
	setp.gt.s32 	%p714, %r931, -1;
	selp.b32 	%r4779, -1, -2147483648, %p714;
	xor.b32  	%r4780, %r4779, %r931;
	add.s32 	%r4781, %r629, %r932;
	mul.wide.u32 	%rd217, %r4781, 4;
	add.s64 	%rd218, %rd4, %rd217;
	st.global.u32 	[%rd218], %r4780;
$L__BB2_189:
	ld.shared.u32 	%r933, [%r5+13056];
	setp.eq.s32 	%p715, %r933, 2147483647;
	selp.b32 	%r4783, -2147483648, %r933, %p715;
	// begin inline asm
	shr.b32 %r4782, %r4783, %r1056;
	// end inline asm
	and.b32  	%r4785, %r3941, %r4782;
	shl.b32 	%r4786, %r4785, 2;
	add.s32 	%r4788, %r4577, %r4786;
	ld.shared.u32 	%r934, [%r4788+29952];
	setp.ge.s32 	%p716, %r632, %r5323;
	@%p716 bra 	$L__BB2_191;
	setp.gt.s32 	%p717, %r933, -1;
	selp.b32 	%r4789, -1, -2147483648, %p717;
	xor.b32  	%r4790, %r4789, %r933;
	add.s32 	%r4791, %r632, %r934;
	mul.wide.u32 	%rd219, %r4791, 4;
	add.s64 	%rd220, %rd4, %rd219;
	st.global.u32 	[%rd220], %r4790;
$L__BB2_191:
	ld.shared.u32 	%r935, [%r5+13824];
	setp.eq.s32 	%p718, %r935, 2147483647;
	selp.b32 	%r4793, -2147483648, %r935, %p718;
	// begin inline asm
	shr.b32 %r4792, %r4793, %r1056;
	// end inline asm
	and.b32  	%r4795, %r3941, %r4792;
	shl.b32 	%r4796, %r4795, 2;
	add.s32 	%r4798, %r4577, %r4796;
	ld.shared.u32 	%r936, [%r4798+29952];
	setp.ge.s32 	%p719, %r635, %r5323;
	@%p719 bra 	$L__BB2_193;
	setp.gt.s32 	%p720, %r935, -1;
	selp.b32 	%r4799, -1, -2147483648, %p720;
	xor.b32  	%r4800, %r4799, %r935;
	add.s32 	%r4801, %r635, %r936;
	mul.wide.u32 	%rd221, %r4801, 4;
	add.s64 	%rd222, %rd4, %rd221;
	st.global.u32 	[%rd222], %r4800;
$L__BB2_193:
	ld.shared.u32 	%r937, [%r5+14592];
	setp.eq.s32 	%p721, %r937, 2147483647;
	selp.b32 	%r4803, -2147483648, %r937, %p721;
	// begin inline asm
	shr.b32 %r4802, %r4803, %r1056;
	// end inline asm
	and.b32  	%r4805, %r3941, %r4802;
	shl.b32 	%r4806, %r4805, 2;
	add.s32 	%r4808, %r4577, %r4806;
	ld.shared.u32 	%r938, [%r4808+29952];
	setp.ge.s32 	%p722, %r638, %r5323;
	@%p722 bra 	$L__BB2_195;
	setp.gt.s32 	%p723, %r937, -1;
	selp.b32 	%r4809, -1, -2147483648, %p723;
	xor.b32  	%r4810, %r4809, %r937;
	add.s32 	%r4811, %r638, %r938;
	mul.wide.u32 	%rd223, %r4811, 4;
	add.s64 	%rd224, %rd4, %rd223;
	st.global.u32 	[%rd224], %r4810;
$L__BB2_195:
	ld.shared.u32 	%r939, [%r5+15360];
	setp.eq.s32 	%p724, %r939, 2147483647;
	selp.b32 	%r4813, -2147483648, %r939, %p724;
	// begin inline asm
	shr.b32 %r4812, %r4813, %r1056;
	// end inline asm
	and.b32  	%r4815, %r3941, %r4812;
	shl.b32 	%r4816, %r4815, 2;
	add.s32 	%r4818, %r4577, %r4816;
	ld.shared.u32 	%r940, [%r4818+29952];
	setp.ge.s32 	%p725, %r641, %r5323;
	@%p725 bra 	$L__BB2_197;
	setp.gt.s32 	%p726, %r939, -1;
	selp.b32 	%r4819, -1, -2147483648, %p726;
	xor.b32  	%r4820, %r4819, %r939;
	add.s32 	%r4821, %r641, %r940;
	mul.wide.u32 	%rd225, %r4821, 4;
	add.s64 	%rd226, %rd4, %rd225;
	st.global.u32 	[%rd226], %r4820;
$L__BB2_197:
	ld.shared.u32 	%r941, [%r5+16128];
	setp.eq.s32 	%p727, %r941, 2147483647;
	selp.b32 	%r4823, -2147483648, %r941, %p727;
	// begin inline asm
	shr.b32 %r4822, %r4823, %r1056;
	// end inline asm
	and.b32  	%r4825, %r3941, %r4822;
	shl.b32 	%r4826, %r4825, 2;
	add.s32 	%r4828, %r4577, %r4826;
	ld.shared.u32 	%r942, [%r4828+29952];
	setp.ge.s32 	%p728, %r644, %r5323;
	@%p728 bra 	$L__BB2_199;
	setp.gt.s32 	%p729, %r941, -1;
	selp.b32 	%r4829, -1, -2147483648, %p729;
	xor.b32  	%r4830, %r4829, %r941;
	add.s32 	%r4831, %r644, %r942;
	mul.wide.u32 	%rd227, %r4831, 4;
	add.s64 	%rd228, %rd4, %rd227;
	st.global.u32 	[%rd228], %r4830;
$L__BB2_199:
	ld.shared.u32 	%r943, [%r5+16896];
	setp.eq.s32 	%p730, %r943, 2147483647;
	selp.b32 	%r4833, -2147483648, %r943, %p730;
	// begin inline asm
	shr.b32 %r4832, %r4833, %r1056;
	// end inline asm
	and.b32  	%r4835, %r3941, %r4832;
	shl.b32 	%r4836, %r4835, 2;
	add.s32 	%r4838, %r4577, %r4836;
	ld.shared.u32 	%r944, [%r4838+29952];
	setp.ge.s32 	%p731, %r647, %r5323;
	@%p731 bra 	$L__BB2_201;
	setp.gt.s32 	%p732, %r943, -1;
	selp.b32 	%r4839, -1, -2147483648, %p732;
	xor.b32  	%r4840, %r4839, %r943;
	add.s32 	%r4841, %r647, %r944;
	mul.wide.u32 	%rd229, %r4841, 4;
	add.s64 	%rd230, %rd4, %rd229;
	st.global.u32 	[%rd230], %r4840;
$L__BB2_201:
	ld.shared.u32 	%r945, [%r5+17664];
	setp.eq.s32 	%p733, %r945, 2147483647;
	selp.b32 	%r4843, -2147483648, %r945, %p733;
	// begin inline asm
	shr.b32 %r4842, %r4843, %r1056;
	// end inline asm
	and.b32  	%r4845, %r3941, %r4842;
	shl.b32 	%r4846, %r4845, 2;
	add.s32 	%r4848, %r4577, %r4846;
	ld.shared.u32 	%r946, [%r4848+29952];
	setp.ge.s32 	%p734, %r650, %r5323;
	@%p734 bra 	$L__BB2_203;
	setp.gt.s32 	%p735, %r945, -1;
	selp.b32 	%r4849, -1, -2147483648, %p735;
	xor.b32  	%r4850, %r4849, %r945;
	add.s32 	%r4851, %r650, %r946;
	mul.wide.u32 	%rd231, %r4851, 4;
	add.s64 	%rd232, %rd4, %rd231;
	st.global.u32 	[%rd232], %r4850;
$L__BB2_203:
	ld.shared.u32 	%r947, [%r5+18432];
	setp.eq.s32 	%p736, %r947, 2147483647;
	selp.b32 	%r4853, -2147483648, %r947, %p736;
	// begin inline asm
	shr.b32 %r4852, %r4853, %r1056;
	// end inline asm
	and.b32  	%r4855, %r3941, %r4852;
	shl.b32 	%r4856, %r4855, 2;
	add.s32 	%r4858, %r4577, %r4856;
	ld.shared.u32 	%r948, [%r4858+29952];
	setp.ge.s32 	%p737, %r653, %r5323;
	@%p737 bra 	$L__BB2_205;
	setp.gt.s32 	%p738, %r947, -1;
	selp.b32 	%r4859, -1, -2147483648, %p738;
	xor.b32  	%r4860, %r4859, %r947;
	add.s32 	%r4861, %r653, %r948;
	mul.wide.u32 	%rd233, %r4861, 4;
	add.s64 	%rd234, %rd4, %rd233;
	st.global.u32 	[%rd234], %r4860;
$L__BB2_205:
	ld.shared.u32 	%r949, [%r5+19200];
	setp.eq.s32 	%p739, %r949, 2147483647;
	selp.b32 	%r4863, -2147483648, %r949, %p739;
	// begin inline asm
	shr.b32 %r4862, %r4863, %r1056;
	// end inline asm
	and.b32  	%r4865, %r3941, %r4862;
	shl.b32 	%r4866, %r4865, 2;
	add.s32 	%r4868, %r4577, %r4866;
	ld.shared.u32 	%r950, [%r4868+29952];
	setp.ge.s32 	%p740, %r656, %r5323;
	@%p740 bra 	$L__BB2_207;
	setp.gt.s32 	%p741, %r949, -1;
	selp.b32 	%r4869, -1, -2147483648, %p741;
	xor.b32  	%r4870, %r4869, %r949;
	add.s32 	%r4871, %r656, %r950;
	mul.wide.u32 	%rd235, %r4871, 4;
	add.s64 	%rd236, %rd4, %rd235;
	st.global.u32 	[%rd236], %r4870;
$L__BB2_207:
	ld.shared.u32 	%r951, [%r5+19968];
	setp.eq.s32 	%p742, %r951, 2147483647;
	selp.b32 	%r4873, -2147483648, %r951, %p742;
	// begin inline asm
	shr.b32 %r4872, %r4873, %r1056;
	// end inline asm
	and.b32  	%r4875, %r3941, %r4872;
	shl.b32 	%r4876, %r4875, 2;
	add.s32 	%r4878, %r4577, %r4876;
	ld.shared.u32 	%r952, [%r4878+29952];
	setp.ge.s32 	%p743, %r659, %r5323;
	@%p743 bra 	$L__BB2_209;
	setp.gt.s32 	%p744, %r951, -1;
	selp.b32 	%r4879, -1, -2147483648, %p744;
	xor.b32  	%r4880, %r4879, %r951;
	add.s32 	%r4881, %r659, %r952;
	mul.wide.u32 	%rd237, %r4881, 4;
	add.s64 	%rd238, %rd4, %rd237;
	st.global.u32 	[%rd238], %r4880;
$L__BB2_209:
	ld.shared.u32 	%r953, [%r5+20736];
	setp.eq.s32 	%p745, %r953, 2147483647;
	selp.b32 	%r4883, -2147483648, %r953, %p745;
	// begin inline asm
	shr.b32 %r4882, %r4883, %r1056;
	// end inline asm
	and.b32  	%r4885, %r3941, %r4882;
	shl.b32 	%r4886, %r4885, 2;
	add.s32 	%r4888, %r4577, %r4886;
	ld.shared.u32 	%r954, [%r4888+29952];
	setp.ge.s32 	%p746, %r662, %r5323;
	@%p746 bra 	$L__BB2_211;
	setp.gt.s32 	%p747, %r953, -1;
	selp.b32 	%r4889, -1, -2147483648, %p747;
	xor.b32  	%r4890, %r4889, %r953;
	add.s32 	%r4891, %r662, %r954;
	mul.wide.u32 	%rd239, %r4891, 4;
	add.s64 	%rd240, %rd4, %rd239;
	st.global.u32 	[%rd240], %r4890;
$L__BB2_211:
	ld.shared.u32 	%r955, [%r5+21504];
	setp.eq.s32 	%p748, %r955, 2147483647;
	selp.b32 	%r4893, -2147483648, %r955, %p748;
	// begin inline asm
	shr.b32 %r4892, %r4893, %r1056;
	// end inline asm
	and.b32  	%r4895, %r3941, %r4892;
	shl.b32 	%r4896, %r4895, 2;
	add.s32 	%r4898, %r4577, %r4896;
	ld.shared.u32 	%r956, [%r4898+29952];
	setp.ge.s32 	%p749, %r665, %r5323;
	@%p749 bra 	$L__BB2_213;
	setp.gt.s32 	%p750, %r955, -1;
	selp.b32 	%r4899, -1, -2147483648, %p750;
	xor.b32  	%r4900, %r4899, %r955;
	add.s32 	%r4901, %r665, %r956;
	mul.wide.u32 	%rd241, %r4901, 4;
	add.s64 	%rd242, %rd4, %rd241;
	st.global.u32 	[%rd242], %r4900;
$L__BB2_213:
	ld.shared.u32 	%r957, [%r5+22272];
	setp.eq.s32 	%p751, %r957, 2147483647;
	selp.b32 	%r4903, -2147483648, %r957, %p751;
	// begin inline asm
	shr.b32 %r4902, %r4903, %r1056;
	// end inline asm
	and.b32  	%r4905, %r3941, %r4902;
	shl.b32 	%r4906, %r4905, 2;
	add.s32 	%r4908, %r4577, %r4906;
	ld.shared.u32 	%r958, [%r4908+29952];
	setp.ge.s32 	%p752, %r668, %r5323;
	@%p752 bra 	$L__BB2_215;
	setp.gt.s32 	%p753, %r957, -1;
	selp.b32 	%r4909, -1, -2147483648, %p753;
	xor.b32  	%r4910, %r4909, %r957;
	add.s32 	%r4911, %r668, %r958;
	mul.wide.u32 	%rd243, %r4911, 4;
	add.s64 	%rd244, %rd4, %rd243;
	st.global.u32 	[%rd244], %r4910;
$L__BB2_215:
	ld.shared.u32 	%r959, [%r5+23040];
	setp.eq.s32 	%p754, %r959, 2147483647;
	selp.b32 	%r4913, -2147483648, %r959, %p754;
	// begin inline asm
	shr.b32 %r4912, %r4913, %r1056;
	// end inline asm
	and.b32  	%r4915, %r3941, %r4912;
	shl.b32 	%r4916, %r4915, 2;
	add.s32 	%r4918, %r4577, %r4916;
	ld.shared.u32 	%r960, [%r4918+29952];
	setp.ge.s32 	%p755, %r671, %r5323;
	@%p755 bra 	$L__BB2_217;
	setp.gt.s32 	%p756, %r959, -1;
	selp.b32 	%r4919, -1, -2147483648, %p756;
	xor.b32  	%r4920, %r4919, %r959;
	add.s32 	%r4921, %r671, %r960;
	mul.wide.u32 	%rd245, %r4921, 4;
	add.s64 	%rd246, %rd4, %rd245;
	st.global.u32 	[%rd246], %r4920;
$L__BB2_217:
	ld.shared.u32 	%r961, [%r5+23808];
	setp.eq.s32 	%p757, %r961, 2147483647;
	selp.b32 	%r4923, -2147483648, %r961, %p757;
	// begin inline asm
	shr.b32 %r4922, %r4923, %r1056;
	// end inline asm
	and.b32  	%r4925, %r3941, %r4922;
	shl.b32 	%r4926, %r4925, 2;
	add.s32 	%r4928, %r4577, %r4926;
	ld.shared.u32 	%r962, [%r4928+29952];
	setp.ge.s32 	%p758, %r674, %r5323;
	@%p758 bra 	$L__BB2_219;
	setp.gt.s32 	%p759, %r961, -1;
	selp.b32 	%r4929, -1, -2147483648, %p759;
	xor.b32  	%r4930, %r4929, %r961;
	add.s32 	%r4931, %r674, %r962;
	mul.wide.u32 	%rd247, %r4931, 4;
	add.s64 	%rd248, %rd4, %rd247;
	st.global.u32 	[%rd248], %r4930;
$L__BB2_219:
	ld.shared.u32 	%r963, [%r5+24576];
	setp.eq.s32 	%p760, %r963, 2147483647;
	selp.b32 	%r4933, -2147483648, %r963, %p760;
	// begin inline asm
	shr.b32 %r4932, %r4933, %r1056;
	// end inline asm
	and.b32  	%r4935, %r3941, %r4932;
	shl.b32 	%r4936, %r4935, 2;
	add.s32 	%r4938, %r4577, %r4936;
	ld.shared.u32 	%r964, [%r4938+29952];
	setp.ge.s32 	%p761, %r677, %r5323;
	@%p761 bra 	$L__BB2_221;
	setp.gt.s32 	%p762, %r963, -1;
	selp.b32 	%r4939, -1, -2147483648, %p762;
	xor.b32  	%r4940, %r4939, %r963;
	add.s32 	%r4941, %r677, %r964;
	mul.wide.u32 	%rd249, %r4941, 4;
	add.s64 	%rd250, %rd4, %rd249;
	st.global.u32 	[%rd250], %r4940;
$L__BB2_221:
	ld.shared.u32 	%r965, [%r5+25344];
	setp.eq.s32 	%p763, %r965, 2147483647;
	selp.b32 	%r4943, -2147483648, %r965, %p763;
	// begin inline asm
	shr.b32 %r4942, %r4943, %r1056;
	// end inline asm
	and.b32  	%r4945, %r3941, %r4942;
	shl.b32 	%r4946, %r4945, 2;
	add.s32 	%r4948, %r4577, %r4946;
	ld.shared.u32 	%r966, [%r4948+29952];
	setp.ge.s32 	%p764, %r680, %r5323;
	@%p764 bra 	$L__BB2_223;
	setp.gt.s32 	%p765, %r965, -1;
	selp.b32 	%r4949, -1, -2147483648, %p765;
	xor.b32  	%r4950, %r4949, %r965;
	add.s32 	%r4951, %r680, %r966;
	mul.wide.u32 	%rd251, %r4951, 4;
	add.s64 	%rd252, %rd4, %rd251;
	st.global.u32 	[%rd252], %r4950;
$L__BB2_223:
	ld.shared.u32 	%r967, [%r5+26112];
	setp.eq.s32 	%p766, %r967, 2147483647;
	selp.b32 	%r4953, -2147483648, %r967, %p766;
	// begin inline asm
	shr.b32 %r4952, %r4953, %r1056;
	// end inline asm
	and.b32  	%r4955, %r3941, %r4952;
	shl.b32 	%r4956, %r4955, 2;
	add.s32 	%r4958, %r4577, %r4956;
	ld.shared.u32 	%r968, [%r4958+29952];
	setp.ge.s32 	%p767, %r683, %r5323;
	@%p767 bra 	$L__BB2_225;
	setp.gt.s32 	%p768, %r967, -1;
	selp.b32 	%r4959, -1, -2147483648, %p768;
	xor.b32  	%r4960, %r4959, %r967;
	add.s32 	%r4961, %r683, %r968;
	mul.wide.u32 	%rd253, %r4961, 4;
	add.s64 	%rd254, %rd4, %rd253;
	st.global.u32 	[%rd254], %r4960;
$L__BB2_225:
	ld.shared.u32 	%r969, [%r5+26880];
	setp.eq.s32 	%p769, %r969, 2147483647;
	selp.b32 	%r4963, -2147483648, %r969, %p769;
	// begin inline asm
	shr.b32 %r4962, %r4963, %r1056;
	// end inline asm
	and.b32  	%r4965, %r3941, %r4962;
	shl.b32 	%r4966, %r4965, 2;
	add.s32 	%r4968, %r4577, %r4966;
	ld.shared.u32 	%r970, [%r4968+29952];
	setp.ge.s32 	%p770, %r686, %r5323;
	@%p770 bra 	$L__BB2_227;
	setp.gt.s32 	%p771, %r969, -1;
	selp.b32 	%r4969, -1, -2147483648, %p771;
	xor.b32  	%r4970, %r4969, %r969;
	add.s32 	%r4971, %r686, %r970;
	mul.wide.u32 	%rd255, %r4971, 4;
	add.s64 	%rd256, %rd4, %rd255;
	st.global.u32 	[%rd256], %r4970;
$L__BB2_227:
	ld.shared.u32 	%r971, [%r5+27648];
	setp.eq.s32 	%p772, %r971, 2147483647;
	selp.b32 	%r4973, -2147483648, %r971, %p772;
	// begin inline asm
	shr.b32 %r4972, %r4973, %r1056;
	// end inline asm
	and.b32  	%r4975, %r3941, %r4972;
	shl.b32 	%r4976, %r4975, 2;
	add.s32 	%r4978, %r4577, %r4976;
	ld.shared.u32 	%r972, [%r4978+29952];
	setp.ge.s32 	%p773, %r689, %r5323;
	@%p773 bra 	$L__BB2_229;
	setp.gt.s32 	%p774, %r971, -1;
	selp.b32 	%r4979, -1, -2147483648, %p774;
	xor.b32  	%r4980, %r4979, %r971;
	add.s32 	%r4981, %r689, %r972;
	mul.wide.u32 	%rd257, %r4981, 4;
	add.s64 	%rd258, %rd4, %rd257;
	st.global.u32 	[%rd258], %r4980;
$L__BB2_229:
	ld.shared.u32 	%r973, [%r5+28416];
	setp.eq.s32 	%p775, %r973, 2147483647;
	selp.b32 	%r4983, -2147483648, %r973, %p775;
	// begin inline asm
	shr.b32 %r4982, %r4983, %r1056;
	// end inline asm
	and.b32  	%r4985, %r3941, %r4982;
	shl.b32 	%r4986, %r4985, 2;
	add.s32 	%r4988, %r4577, %r4986;
	ld.shared.u32 	%r974, [%r4988+29952];
	setp.ge.s32 	%p776, %r692, %r5323;
	@%p776 bra 	$L__BB2_231;
	setp.gt.s32 	%p777, %r973, -1;
	selp.b32 	%r4989, -1, -2147483648, %p777;
	xor.b32  	%r4990, %r4989, %r973;
	add.s32 	%r4991, %r692, %r974;
	mul.wide.u32 	%rd259, %r4991, 4;
	add.s64 	%rd260, %rd4, %rd259;
	st.global.u32 	[%rd260], %r4990;
$L__BB2_231:
	ld.shared.u32 	%r975, [%r5+29184];
	setp.eq.s32 	%p778, %r975, 2147483647;
	selp.b32 	%r4993, -2147483648, %r975, %p778;
	// begin inline asm
	shr.b32 %r4992, %r4993, %r1056;
	// end inline asm
	and.b32  	%r4995, %r3941, %r4992;
	shl.b32 	%r4996, %r4995, 2;
	add.s32 	%r4998, %r4577, %r4996;
	ld.shared.u32 	%r976, [%r4998+29952];
	setp.ge.s32 	%p779, %r695, %r5323;
	@%p779 bra 	$L__BB2_233;
	setp.gt.s32 	%p780, %r975, -1;
	selp.b32 	%r4999, -1, -2147483648, %p780;
	xor.b32  	%r5000, %r4999, %r975;
	add.s32 	%r5001, %r695, %r976;
	mul.wide.u32 	%rd261, %r5001, 4;
	add.s64 	%rd262, %rd4, %rd261;
	st.global.u32 	[%rd262], %r5000;
$L__BB2_233:
	bar.sync 	0;
	shfl.sync.idx.b32	%r977|%p781, %r5323, 0, 31, -1;
	setp.ge.s32 	%p782, %r4, %r977;
	add.s64 	%rd22, %rd3, %rd184;
	@%p782 bra 	$L__BB2_235;
	ld.global.u32 	%r5366, [%rd22];
$L__BB2_235:
	setp.ge.s32 	%p783, %r584, %r977;
	@%p783 bra 	$L__BB2_237;
	ld.global.u32 	%r5367, [%rd22+768];
$L__BB2_237:
	setp.ge.s32 	%p784, %r587, %r977;
	@%p784 bra 	$L__BB2_239;
	ld.global.u32 	%r5368, [%rd22+1536];
$L__BB2_239:
	setp.ge.s32 	%p785, %r590, %r977;
	@%p785 bra 	$L__BB2_241;
	ld.global.u32 	%r5369, [%rd22+2304];
$L__BB2_241:
	setp.ge.s32 	%p786, %r593, %r977;
	@%p786 bra 	$L__BB2_243;
	ld.global.u32 	%r5370, [%rd22+3072];
$L__BB2_243:
	setp.ge.s32 	%p787, %r596, %r977;
	@%p787 bra 	$L__BB2_245;
	ld.global.u32 	%r5371, [%rd22+3840];
$L__BB2_245:
	setp.ge.s32 	%p788, %r599, %r977;
	@%p788 bra 	$L__BB2_247;
	ld.global.u32 	%r5372, [%rd22+4608];
$L__BB2_247:
	setp.ge.s32 	%p789, %r602, %r977;
	@%p789 bra 	$L__BB2_249;
	ld.global.u32 	%r5373, [%rd22+5376];
$L__BB2_249:
	setp.ge.s32 	%p790, %r605, %r977;
	@%p790 bra 	$L__BB2_251;
	ld.global.u32 	%r5374, [%rd22+6144];
$L__BB2_251:
	setp.ge.s32 	%p791, %r608, %r977;
	@%p791 bra 	$L__BB2_253;
	ld.global.u32 	%r5375, [%rd22+6912];
$L__BB2_253:
	setp.ge.s32 	%p792, %r611, %r977;
	@%p792 bra 	$L__BB2_255;
	ld.global.u32 	%r5376, [%rd22+7680];
$L__BB2_255:
	setp.ge.s32 	%p793, %r614, %r977;
	@%p793 bra 	$L__BB2_257;
	ld.global.u32 	%r5377, [%rd22+8448];
$L__BB2_257:
	setp.ge.s32 	%p794, %r617, %r977;
	@%p794 bra 	$L__BB2_259;
	ld.global.u32 	%r5378, [%rd22+9216];
$L__BB2_259:
	setp.ge.s32 	%p795, %r620, %r977;
	@%p795 bra 	$L__BB2_261;
	ld.global.u32 	%r5379, [%rd22+9984];
$L__BB2_261:
	setp.ge.s32 	%p796, %r623, %r977;
	@%p796 bra 	$L__BB2_263;
	ld.global.u32 	%r5380, [%rd22+10752];
$L__BB2_263:
	setp.ge.s32 	%p797, %r626, %r977;
	@%p797 bra 	$L__BB2_265;
	ld.global.u32 	%r5381, [%rd22+11520];
$L__BB2_265:
	setp.ge.s32 	%p798, %r629, %r977;
	@%p798 bra 	$L__BB2_267;
	ld.global.u32 	%r5382, [%rd22+12288];
$L__BB2_267:
	setp.ge.s32 	%p799, %r632, %r977;
	@%p799 bra 	$L__BB2_269;
	ld.global.u32 	%r5383, [%rd22+13056];
$L__BB2_269:
	setp.ge.s32 	%p800, %r635, %r977;
	@%p800 bra 	$L__BB2_271;
	ld.global.u32 	%r5384, [%rd22+13824];
$L__BB2_271:
	setp.ge.s32 	%p801, %r638, %r977;
	@%p801 bra 	$L__BB2_273;
	ld.global.u32 	%r5385, [%rd22+14592];
$L__BB2_273:
	setp.ge.s32 	%p802, %r641, %r977;
	@%p802 bra 	$L__BB2_275;
	ld.global.u32 	%r5386, [%rd22+15360];
$L__BB2_275:
	setp.ge.s32 	%p803, %r644, %r977;
	@%p803 bra 	$L__BB2_277;
	ld.global.u32 	%r5387, [%rd22+16128];
$L__BB2_277:
	setp.ge.s32 	%p804, %r647, %r977;
	@%p804 bra 	$L__BB2_279;
	ld.global.u32 	%r5388, [%rd22+16896];
$L__BB2_279:
	setp.ge.s32 	%p805, %r650, %r977;
	@%p805 bra 	$L__BB2_281;
	ld.global.u32 	%r5389, [%rd22+17664];
$L__BB2_281:
	setp.ge.s32 	%p806, %r653, %r977;
	@%p806 bra 	$L__BB2_283;
	ld.global.u32 	%r5390, [%rd22+18432];
$L__BB2_283:
	setp.ge.s32 	%p807, %r656, %r977;
	@%p807 bra 	$L__BB2_285;
	ld.global.u32 	%r5391, [%rd22+19200];
$L__BB2_285:
	setp.ge.s32 	%p808, %r659, %r977;
	@%p808 bra 	$L__BB2_287;
	ld.global.u32 	%r5392, [%rd22+19968];
$L__BB2_287:
	setp.ge.s32 	%p809, %r662, %r977;
	@%p809 bra 	$L__BB2_289;
	ld.global.u32 	%r5393, [%rd22+20736];
$L__BB2_289:
	setp.ge.s32 	%p810, %r665, %r977;
	@%p810 bra 	$L__BB2_291;
	ld.global.u32 	%r5394, [%rd22+21504];
$L__BB2_291:
	setp.ge.s32 	%p811, %r668, %r977;
	@%p811 bra 	$L__BB2_293;
	ld.global.u32 	%r5395, [%rd22+22272];
$L__BB2_293:
	setp.ge.s32 	%p812, %r671, %r977;
	@%p812 bra 	$L__BB2_295;
	ld.global.u32 	%r5396, [%rd22+23040];
$L__BB2_295:
	setp.ge.s32 	%p813, %r674, %r977;
	@%p813 bra 	$L__BB2_297;
	ld.global.u32 	%r5397, [%rd22+23808];
$L__BB2_297:
	setp.ge.s32 	%p814, %r677, %r977;
	@%p814 bra 	$L__BB2_299;
	ld.global.u32 	%r5398, [%rd22+24576];
$L__BB2_299:
	setp.ge.s32 	%p815, %r680, %r977;
	@%p815 bra 	$L__BB2_301;
	ld.global.u32 	%r5399, [%rd22+25344];
$L__BB2_301:
	setp.ge.s32 	%p816, %r683, %r977;
	@%p816 bra 	$L__BB2_303;
	ld.global.u32 	%r5400, [%rd22+26112];
$L__BB2_303:
	setp.ge.s32 	%p817, %r686, %r977;
	@%p817 bra 	$L__BB2_305;
	ld.global.u32 	%r5401, [%rd22+26880];
$L__BB2_305:
	setp.ge.s32 	%p818, %r689, %r977;
	@%p818 bra 	$L__BB2_307;
	ld.global.u32 	%r5402, [%rd22+27648];
$L__BB2_307:
	setp.ge.s32 	%p819, %r692, %r977;
	@%p819 bra 	$L__BB2_309;
	ld.global.u32 	%r5403, [%rd22+28416];
$L__BB2_309:
	setp.ge.s32 	%p820, %r695, %r977;
	@%p820 bra 	$L__BB2_311;
	ld.global.u32 	%r5404, [%rd22+29184];
$L__BB2_311:
	setp.ge.s32 	%p821, %r4, %r5323;
	st.shared.u32 	[%r5], %r5366;
	st.shared.u32 	[%r5+768], %r5367;
	st.shared.u32 	[%r5+1536], %r5368;
	st.shared.u32 	[%r5+2304], %r5369;
	st.shared.u32 	[%r5+3072], %r5370;
	st.shared.u32 	[%r5+3840], %r5371;
	st.shared.u32 	[%r5+4608], %r5372;
	st.shared.u32 	[%r5+5376], %r5373;
	st.shared.u32 	[%r5+6144], %r5374;
	st.shared.u32 	[%r5+6912], %r5375;
	st.shared.u32 	[%r5+7680], %r5376;
	st.shared.u32 	[%r5+8448], %r5377;
	st.shared.u32 	[%r5+9216], %r5378;
	st.shared.u32 	[%r5+9984], %r5379;
	st.shared.u32 	[%r5+10752], %r5380;
	st.shared.u32 	[%r5+11520], %r5381;
	st.shared.u32 	[%r5+12288], %r5382;
	st.shared.u32 	[%r5+13056], %r5383;
	st.shared.u32 	[%r5+13824], %r5384;
	st.shared.u32 	[%r5+14592], %r5385;
	st.shared.u32 	[%r5+15360], %r5386;
	st.shared.u32 	[%r5+16128], %r5387;
	st.shared.u32 	[%r5+16896], %r5388;
	st.shared.u32 	[%r5+17664], %r5389;
	st.shared.u32 	[%r5+18432], %r5390;
	st.shared.u32 	[%r5+19200], %r5391;
	st.shared.u32 	[%r5+19968], %r5392;
	st.shared.u32 	[%r5+20736], %r5393;
	st.shared.u32 	[%r5+21504], %r5394;
	st.shared.u32 	[%r5+22272], %r5395;
	st.shared.u32 	[%r5+23040], %r5396;
	st.shared.u32 	[%r5+23808], %r5397;
	st.shared.u32 	[%r5+24576], %r5398;
	st.shared.u32 	[%r5+25344], %r5399;
	st.shared.u32 	[%r5+26112], %r5400;
	st.shared.u32 	[%r5+26880], %r5401;
	st.shared.u32 	[%r5+27648], %r5402;
	st.shared.u32 	[%r5+28416], %r5403;
	st.shared.u32 	[%r5+29184], %r5404;
	bar.sync 	0;
	ld.shared.u32 	%r5041, [%r698];
	ld.shared.u32 	%r5042, [%r698+4];
	ld.shared.u32 	%r5043, [%r698+8];
	ld.shared.u32 	%r5044, [%r698+12];
	ld.shared.u32 	%r5045, [%r698+16];
	ld.shared.u32 	%r5046, [%r698+20];
	ld.shared.u32 	%r5047, [%r698+24];
	ld.shared.u32 	%r5048, [%r698+28];
	ld.shared.u32 	%r5049, [%r698+32];
	ld.shared.u32 	%r5050, [%r698+36];
	ld.shared.u32 	%r5051, [%r698+40];
	ld.shared.u32 	%r5052, [%r698+44];
	ld.shared.u32 	%r5053, [%r698+48];
	ld.shared.u32 	%r5054, [%r698+52];
	ld.shared.u32 	%r5055, [%r698+56];
	ld.shared.u32 	%r5056, [%r698+60];
	ld.shared.u32 	%r5057, [%r698+64];
	ld.shared.u32 	%r5058, [%r698+68];
	ld.shared.u32 	%r5059, [%r698+72];
	ld.shared.u32 	%r5060, [%r698+76];
	ld.shared.u32 	%r5061, [%r698+80];
	ld.shared.u32 	%r5062, [%r698+84];
	ld.shared.u32 	%r5063, [%r698+88];
	ld.shared.u32 	%r5064, [%r698+92];
	ld.shared.u32 	%r5065, [%r698+96];
	ld.shared.u32 	%r5066, [%r698+100];
	ld.shared.u32 	%r5067, [%r698+104];
	ld.shared.u32 	%r5068, [%r698+108];
	ld.shared.u32 	%r5069, [%r698+112];
	ld.shared.u32 	%r5070, [%r698+116];
	ld.shared.u32 	%r5071, [%r698+120];
	ld.shared.u32 	%r5072, [%r698+124];
	ld.shared.u32 	%r5073, [%r698+128];
	ld.shared.u32 	%r5074, [%r698+132];
	ld.shared.u32 	%r5075, [%r698+136];
	ld.shared.u32 	%r5076, [%r698+140];
	ld.shared.u32 	%r5077, [%r698+144];
	ld.shared.u32 	%r5078, [%r698+148];
	ld.shared.u32 	%r5079, [%r698+152];
	bar.sync 	0;
	bar.sync 	0;
	st.shared.u32 	[%r860], %r5041;
	st.shared.u32 	[%r861], %r5042;
	st.shared.u32 	[%r862], %r5043;
	st.shared.u32 	[%r863], %r5044;
	st.shared.u32 	[%r864], %r5045;
	st.shared.u32 	[%r865], %r5046;
	st.shared.u32 	[%r866], %r5047;
	st.shared.u32 	[%r867], %r5048;
	st.shared.u32 	[%r868], %r5049;
	st.shared.u32 	[%r869], %r5050;
	st.shared.u32 	[%r870], %r5051;
	st.shared.u32 	[%r871], %r5052;
	st.shared.u32 	[%r872], %r5053;
	st.shared.u32 	[%r873], %r5054;
	st.shared.u32 	[%r874], %r5055;
	st.shared.u32 	[%r875], %r5056;
	st.shared.u32 	[%r876], %r5057;
	st.shared.u32 	[%r877], %r5058;
	st.shared.u32 	[%r878], %r5059;
	st.shared.u32 	[%r879], %r5060;
	st.shared.u32 	[%r880], %r5061;
	st.shared.u32 	[%r881], %r5062;
	st.shared.u32 	[%r882], %r5063;
	st.shared.u32 	[%r883], %r5064;
	st.shared.u32 	[%r884], %r5065;
	st.shared.u32 	[%r885], %r5066;
	st.shared.u32 	[%r886], %r5067;
	st.shared.u32 	[%r887], %r5068;
	st.shared.u32 	[%r888], %r5069;
	st.shared.u32 	[%r889], %r5070;
	st.shared.u32 	[%r890], %r5071;
	st.shared.u32 	[%r891], %r5072;
	st.shared.u32 	[%r892], %r5073;
	st.shared.u32 	[%r893], %r5074;
	st.shared.u32 	[%r894], %r5075;
	st.shared.u32 	[%r895], %r5076;
	st.shared.u32 	[%r896], %r5077;
	st.shared.u32 	[%r897], %r5078;
	st.shared.u32 	[%r898], %r5079;
	bar.sync 	0;
	@%p821 bra 	$L__BB2_313;
	ld.shared.u32 	%r5080, [%r5];
	add.s32 	%r5081, %r4, %r900;
	mul.wide.u32 	%rd264, %r5081, 4;
	add.s64 	%rd265, %rd2, %rd264;
	st.global.u32 	[%rd265], %r5080;
$L__BB2_313:
	setp.ge.s32 	%p822, %r584, %r5323;
	@%p822 bra 	$L__BB2_315;
	ld.shared.u32 	%r5082, [%r5+768];
	add.s32 	%r5083, %r584, %r902;
	mul.wide.u32 	%rd266, %r5083, 4;
	add.s64 	%rd267, %rd2, %rd266;
	st.global.u32 	[%rd267], %r5082;
$L__BB2_315:
	setp.ge.s32 	%p823, %r587, %r5323;
	@%p823 bra 	$L__BB2_317;
	ld.shared.u32 	%r5084, [%r5+1536];
	add.s32 	%r5085, %r587, %r904;
	mul.wide.u32 	%rd268, %r5085, 4;
	add.s64 	%rd269, %rd2, %rd268;
	st.global.u32 	[%rd269], %r5084;
$L__BB2_317:
	setp.ge.s32 	%p824, %r590, %r5323;
	@%p824 bra 	$L__BB2_319;
	ld.shared.u32 	%r5086, [%r5+2304];
	add.s32 	%r5087, %r590, %r906;
	mul.wide.u32 	%rd270, %r5087, 4;
	add.s64 	%rd271, %rd2, %rd270;
	st.global.u32 	[%rd271], %r5086;
$L__BB2_319:
	setp.ge.s32 	%p825, %r593, %r5323;
	@%p825 bra 	$L__BB2_321;
	ld.shared.u32 	%r5088, [%r5+3072];
	add.s32 	%r5089, %r593, %r908;
	mul.wide.u32 	%rd272, %r5089, 4;
	add.s64 	%rd273, %rd2, %rd272;
	st.global.u32 	[%rd273], %r5088;
$L__BB2_321:
	setp.ge.s32 	%p826, %r596, %r5323;
	@%p826 bra 	$L__BB2_323;
	ld.shared.u32 	%r5090, [%r5+3840];
	add.s32 	%r5091, %r596, %r910;
	mul.wide.u32 	%rd274, %r5091, 4;
	add.s64 	%rd275, %rd2, %rd274;
	st.global.u32 	[%rd275], %r5090;
$L__BB2_323:
	setp.ge.s32 	%p827, %r599, %r5323;
	@%p827 bra 	$L__BB2_325;
	ld.shared.u32 	%r5092, [%r5+4608];
	add.s32 	%r5093, %r599, %r912;
	mul.wide.u32 	%rd276, %r5093, 4;
	add.s64 	%rd277, %rd2, %rd276;
	st.global.u32 	[%rd277], %r5092;
$L__BB2_325:
	setp.ge.s32 	%p828, %r602, %r5323;
	@%p828 bra 	$L__BB2_327;
	ld.shared.u32 	%r5094, [%r5+5376];
	add.s32 	%r5095, %r602, %r914;
	mul.wide.u32 	%rd278, %r5095, 4;
	add.s64 	%rd279, %rd2, %rd278;
	st.global.u32 	[%rd279], %r5094;
$L__BB2_327:
	setp.ge.s32 	%p829, %r605, %r5323;
	@%p829 bra 	$L__BB2_329;
	ld.shared.u32 	%r5096, [%r5+6144];
	add.s32 	%r5097, %r605, %r916;
	mul.wide.u32 	%rd280, %r5097, 4;
	add.s64 	%rd281, %rd2, %rd280;
	st.global.u32 	[%rd281], %r5096;
$L__BB2_329:
	setp.ge.s32 	%p830, %r608, %r5323;
	@%p830 bra 	$L__BB2_331;
	ld.shared.u32 	%r5098, [%r5+6912];
	add.s32 	%r5099, %r608, %r918;
	mul.wide.u32 	%rd282, %r5099, 4;
	add.s64 	%rd283, %rd2, %rd282;
	st.global.u32 	[%rd283], %r5098;
$L__BB2_331:
	setp.ge.s32 	%p831, %r611, %r5323;
	@%p831 bra 	$L__BB2_333;
	ld.shared.u32 	%r5100, [%r5+7680];
	add.s32 	%r5101, %r611, %r920;
	mul.wide.u32 	%rd284, %r5101, 4;
	add.s64 	%rd285, %rd2, %rd284;
	st.global.u32 	[%rd285], %r5100;
$L__BB2_333:
	setp.ge.s32 	%p832, %r614, %r5323;
	@%p832 bra 	$L__BB2_335;
	ld.shared.u32 	%r5102, [%r5+8448];
	add.s32 	%r5103, %r614, %r922;
	mul.wide.u32 	%rd286, %r5103, 4;
	add.s64 	%rd287, %rd2, %rd286;
	st.global.u32 	[%rd287], %r5102;
$L__BB2_335:
	setp.ge.s32 	%p833, %r617, %r5323;
	@%p833 bra 	$L__BB2_337;
	ld.shared.u32 	%r5104, [%r5+9216];
	add.s32 	%r5105, %r617, %r924;
	mul.wide.u32 	%rd288, %r5105, 4;
	add.s64 	%rd289, %rd2, %rd288;
	st.global.u32 	[%rd289], %r5104;
$L__BB2_337:
	setp.ge.s32 	%p834, %r620, %r5323;
	@%p834 bra 	$L__BB2_339;
	ld.shared.u32 	%r5106, [%r5+9984];
	add.s32 	%r5107, %r620, %r926;
	mul.wide.u32 	%rd290, %r5107, 4;
	add.s64 	%rd291, %rd2, %rd290;
	st.global.u32 	[%rd291], %r5106;
$L__BB2_339:
	setp.ge.s32 	%p835, %r623, %r5323;
	@%p835 bra 	$L__BB2_341;
	ld.shared.u32 	%r5108, [%r5+10752];
	add.s32 	%r5109, %r623, %r928;
	mul.wide.u32 	%rd292, %r5109, 4;
	add.s64 	%rd293, %rd2, %rd292;
	st.global.u32 	[%rd293], %r5108;
$L__BB2_341:
	setp.ge.s32 	%p836, %r626, %r5323;
	@%p836 bra 	$L__BB2_343;
	ld.shared.u32 	%r5110, [%r5+11520];
	add.s32 	%r5111, %r626, %r930;
	mul.wide.u32 	%rd294, %r5111, 4;
	add.s64 	%rd295, %rd2, %rd294;
	st.global.u32 	[%rd295], %r5110;
$L__BB2_343:
	setp.ge.s32 	%p837, %r629, %r5323;
	@%p837 bra 	$L__BB2_345;
	ld.shared.u32 	%r5112, [%r5+12288];
	add.s32 	%r5113, %r629, %r932;
	mul.wide.u32 	%rd296, %r5113, 4;
	add.s64 	%rd297, %rd2, %rd296;
	st.global.u32 	[%rd297], %r5112;
$L__BB2_345:
	setp.ge.s32 	%p838, %r632, %r5323;
	@%p838 bra 	$L__BB2_347;
	ld.shared.u32 	%r5114, [%r5+13056];
	add.s32 	%r5115, %r632, %r934;
	mul.wide.u32 	%rd298, %r5115, 4;
	add.s64 	%rd299, %rd2, %rd298;
	st.global.u32 	[%rd299], %r5114;
$L__BB2_347:
	setp.ge.s32 	%p839, %r635, %r5323;
	@%p839 bra 	$L__BB2_349;
	ld.shared.u32 	%r5116, [%r5+13824];
	add.s32 	%r5117, %r635, %r936;
	mul.wide.u32 	%rd300, %r5117, 4;
	add.s64 	%rd301, %rd2, %rd300;
	st.global.u32 	[%rd301], %r5116;
$L__BB2_349:
	setp.ge.s32 	%p840, %r638, %r5323;
	@%p840 bra 	$L__BB2_351;
	ld.shared.u32 	%r5118, [%r5+14592];
	add.s32 	%r5119, %r638, %r938;
	mul.wide.u32 	%rd302, %r5119, 4;
	add.s64 	%rd303, %rd2, %rd302;
	st.global.u32 	[%rd303], %r5118;
$L__BB2_351:
	setp.ge.s32 	%p841, %r641, %r5323;
	@%p841 bra 	$L__BB2_353;
	ld.shared.u32 	%r5120, [%r5+15360];
	add.s32 	%r5121, %r641, %r940;
	mul.wide.u32 	%rd304, %r5121, 4;
	add.s64 	%rd305, %rd2, %rd304;
	st.global.u32 	[%rd305], %r5120;
$L__BB2_353:
	setp.ge.s32 	%p842, %r644, %r5323;
	@%p842 bra 	$L__BB2_355;
	ld.shared.u32 	%r5122, [%r5+16128];
	add.s32 	%r5123, %r644, %r942;
	mul.wide.u32 	%rd306, %r5123, 4;
	add.s64 	%rd307, %rd2, %rd306;
	st.global.u32 	[%rd307], %r5122;
$L__BB2_355:
	setp.ge.s32 	%p843, %r647, %r5323;
	@%p843 bra 	$L__BB2_357;
	ld.shared.u32 	%r5124, [%r5+16896];
	add.s32 	%r5125, %r647, %r944;
	mul.wide.u32 	%rd308, %r5125, 4;
	add.s64 	%rd309, %rd2, %rd308;
	st.global.u32 	[%rd309], %r5124;
$L__BB2_357:
	setp.ge.s32 	%p844, %r650, %r5323;
	@%p844 bra 	$L__BB2_359;
	ld.shared.u32 	%r5126, [%r5+17664];
	add.s32 	%r5127, %r650, %r946;
	mul.wide.u32 	%rd310, %r5127, 4;
	add.s64 	%rd311, %rd2, %rd310;
	st.global.u32 	[%rd311], %r5126;
$L__BB2_359:
	setp.ge.s32 	%p845, %r653, %r5323;
	@%p845 bra 	$L__BB2_361;
	ld.shared.u32 	%r5128, [%r5+18432];
	add.s32 	%r5129, %r653, %r948;
	mul.wide.u32 	%rd312, %r5129, 4;
	add.s64 	%rd313, %rd2, %rd312;
	st.global.u32 	[%rd313], %r5128;
$L__BB2_361:
	setp.ge.s32 	%p846, %r656, %r5323;
	@%p846 bra 	$L__BB2_363;
	ld.shared.u32 	%r5130, [%r5+19200];
	add.s32 	%r5131, %r656, %r950;
	mul.wide.u32 	%rd314, %r5131, 4;
	add.s64 	%rd315, %rd2, %rd314;
	st.global.u32 	[%rd315], %r5130;
$L__BB2_363:
	setp.ge.s32 	%p847, %r659, %r5323;
	@%p847 bra 	$L__BB2_365;
	ld.shared.u32 	%r5132, [%r5+19968];
	add.s32 	%r5133, %r659, %r952;
	mul.wide.u32 	%rd316, %r5133, 4;
	add.s64 	%rd317, %rd2, %rd316;
	st.global.u32 	[%rd317], %r5132;
$L__BB2_365:
	setp.ge.s32 	%p848, %r662, %r5323;
	@%p848 bra 	$L__BB2_367;
	ld.shared.u32 	%r5134, [%r5+20736];
	add.s32 	%r5135, %r662, %r954;
	mul.wide.u32 	%rd318, %r5135, 4;
	add.s64 	%rd319, %rd2, %rd318;
	st.global.u32 	[%rd319], %r5134;
$L__BB2_367:
	setp.ge.s32 	%p849, %r665, %r5323;
	@%p849 bra 	$L__BB2_369;
	ld.shared.u32 	%r5136, [%r5+21504];
	add.s32 	%r5137, %r665, %r956;
	mul.wide.u32 	%rd320, %r5137, 4;
	add.s64 	%rd321, %rd2, %rd320;
	st.global.u32 	[%rd321], %r5136;
$L__BB2_369:
	setp.ge.s32 	%p850, %r668, %r5323;
	@%p850 bra 	$L__BB2_371;
	ld.shared.u32 	%r5138, [%r5+22272];
	add.s32 	%r5139, %r668, %r958;
	mul.wide.u32 	%rd322, %r5139, 4;
	add.s64 	%rd323, %rd2, %rd322;
	st.global.u32 	[%rd323], %r5138;
$L__BB2_371:
	setp.ge.s32 	%p851, %r671, %r5323;
	@%p851 bra 	$L__BB2_373;
	ld.shared.u32 	%r5140, [%r5+23040];
	add.s32 	%r5141, %r671, %r960;
	mul.wide.u32 	%rd324, %r5141, 4;
	add.s64 	%rd325, %rd2, %rd324;
	st.global.u32 	[%rd325], %r5140;
$L__BB2_373:
	setp.ge.s32 	%p852, %r674, %r5323;
	@%p852 bra 	$L__BB2_375;
	ld.shared.u32 	%r5142, [%r5+23808];
	add.s32 	%r5143, %r674, %r962;
	mul.wide.u32 	%rd326, %r5143, 4;
	add.s64 	%rd327, %rd2, %rd326;
	st.global.u32 	[%rd327], %r5142;
$L__BB2_375:
	setp.ge.s32 	%p853, %r677, %r5323;
	@%p853 bra 	$L__BB2_377;
	ld.shared.u32 	%r5144, [%r5+24576];
	add.s32 	%r5145, %r677, %r964;
	mul.wide.u32 	%rd328, %r5145, 4;
	add.s64 	%rd329, %rd2, %rd328;
	st.global.u32 	[%rd329], %r5144;
$L__BB2_377:
	setp.ge.s32 	%p854, %r680, %r5323;
	@%p854 bra 	$L__BB2_379;
	ld.shared.u32 	%r5146, [%r5+25344];
	add.s32 	%r5147, %r680, %r966;
	mul.wide.u32 	%rd330, %r5147, 4;
	add.s64 	%rd331, %rd2, %rd330;
	st.global.u32 	[%rd331], %r5146;
$L__BB2_379:
	setp.ge.s32 	%p855, %r683, %r5323;
	@%p855 bra 	$L__BB2_381;
	ld.shared.u32 	%r5148, [%r5+26112];
	add.s32 	%r5149, %r683, %r968;
	mul.wide.u32 	%rd332, %r5149, 4;
	add.s64 	%rd333, %rd2, %rd332;
	st.global.u32 	[%rd333], %r5148;
$L__BB2_381:
	setp.ge.s32 	%p856, %r686, %r5323;
	@%p856 bra 	$L__BB2_383;
	ld.shared.u32 	%r5150, [%r5+26880];
	add.s32 	%r5151, %r686, %r970;
	mul.wide.u32 	%rd334, %r5151, 4;
	add.s64 	%rd335, %rd2, %rd334;
	st.global.u32 	[%rd335], %r5150;
$L__BB2_383:
	setp.ge.s32 	%p857, %r689, %r5323;
	@%p857 bra 	$L__BB2_385;
	ld.shared.u32 	%r5152, [%r5+27648];
	add.s32 	%r5153, %r689, %r972;
	mul.wide.u32 	%rd336, %r5153, 4;
	add.s64 	%rd337, %rd2, %rd336;
	st.global.u32 	[%rd337], %r5152;
$L__BB2_385:
	setp.ge.s32 	%p858, %r692, %r5323;
	@%p858 bra 	$L__BB2_387;
	ld.shared.u32 	%r5154, [%r5+28416];
	add.s32 	%r5155, %r692, %r974;
	mul.wide.u32 	%rd338, %r5155, 4;
	add.s64 	%rd339, %rd2, %rd338;
	st.global.u32 	[%rd339], %r5154;
$L__BB2_387:
	setp.ge.s32 	%p859, %r695, %r5323;
	@%p859 bra 	$L__BB2_709;
	ld.shared.u32 	%r5156, [%r5+29184];
	add.s32 	%r5157, %r695, %r976;
	mul.wide.u32 	%rd340, %r5157, 4;
	add.s64 	%rd341, %rd2, %rd340;
	st.global.u32 	[%rd341], %r5156;
	bra.uni 	$L__BB2_709;
$L__BB2_389:
	setp.lt.s32 	%p199, %r5323, 7488;
	mov.u32 	%r5225, %r5322;
	mov.u32 	%r5226, %r5323;
	@%p199 bra 	$L__BB2_392;
	add.s64 	%rd9, %rd1, 14592;
	add.s64 	%rd10, %rd4, 14592;
	mov.u32 	%r5226, %r5323;
	mov.u32 	%r5225, %r5322;
$L__BB2_391:
	cvt.s64.s32 	%rd46, %r5225;
	add.s64 	%rd47, %rd5, %rd46;
	shl.b64 	%rd48, %rd47, 2;
	add.s64 	%rd49, %rd9, %rd48;
	add.s64 	%rd50, %rd10, %rd48;
	ld.global.u32 	%r2439, [%rd49+-14592];
	ld.global.u32 	%r2440, [%rd49+-13824];
	ld.global.u32 	%r2441, [%rd49+-13056];
	ld.global.u32 	%r2442, [%rd49+-12288];
	ld.global.u32 	%r2443, [%rd49+-11520];
	ld.global.u32 	%r2444, [%rd49+-10752];
	ld.global.u32 	%r2445, [%rd49+-9984];
	ld.global.u32 	%r2446, [%rd49+-9216];
	ld.global.u32 	%r2447, [%rd49+-8448];
	ld.global.u32 	%r2448, [%rd49+-7680];
	ld.global.u32 	%r2449, [%rd49+-6912];
	ld.global.u32 	%r2450, [%rd49+-6144];
	ld.global.u32 	%r2451, [%rd49+-5376];
	ld.global.u32 	%r2452, [%rd49+-4608];
	ld.global.u32 	%r2453, [%rd49+-3840];
	ld.global.u32 	%r2454, [%rd49+-3072];
	ld.global.u32 	%r2455, [%rd49+-2304];
	ld.global.u32 	%r2456, [%rd49+-1536];
	ld.global.u32 	%r2457, [%rd49+-768];
	ld.global.u32 	%r2458, [%rd49];
	ld.global.u32 	%r2459, [%rd49+768];
	ld.global.u32 	%r2460, [%rd49+1536];
	ld.global.u32 	%r2461, [%rd49+2304];
	ld.global.u32 	%r2462, [%rd49+3072];
	ld.global.u32 	%r2463, [%rd49+3840];
	ld.global.u32 	%r2464, [%rd49+4608];
	ld.global.u32 	%r2465, [%rd49+5376];
	ld.global.u32 	%r2466, [%rd49+6144];
	ld.global.u32 	%r2467, [%rd49+6912];
	ld.global.u32 	%r2468, [%rd49+7680];
	ld.global.u32 	%r2469, [%rd49+8448];
	ld.global.u32 	%r2470, [%rd49+9216];
	ld.global.u32 	%r2471, [%rd49+9984];
	ld.global.u32 	%r2472, [%rd49+10752];
	ld.global.u32 	%r2473, [%rd49+11520];
	ld.global.u32 	%r2474, [%rd49+12288];
	ld.global.u32 	%r2475, [%rd49+13056];
	ld.global.u32 	%r2476, [%rd49+13824];
	ld.global.u32 	%r2477, [%rd49+14592];
	bar.sync 	0;
	st.global.u32 	[%rd50+-14592], %r2439;
	st.global.u32 	[%rd50+-13824], %r2440;
	st.global.u32 	[%rd50+-13056], %r2441;
	st.global.u32 	[%rd50+-12288], %r2442;
	st.global.u32 	[%rd50+-11520], %r2443;
	st.global.u32 	[%rd50+-10752], %r2444;
	st.global.u32 	[%rd50+-9984], %r2445;
	st.global.u32 	[%rd50+-9216], %r2446;
	st.global.u32 	[%rd50+-8448], %r2447;
	st.global.u32 	[%rd50+-7680], %r2448;
	st.global.u32 	[%rd50+-6912], %r2449;
	st.global.u32 	[%rd50+-6144], %r2450;
	st.global.u32 	[%rd50+-5376], %r2451;
	st.global.u32 	[%rd50+-4608], %r2452;
	st.global.u32 	[%rd50+-3840], %r2453;
	st.global.u32 	[%rd50+-3072], %r2454;
	st.global.u32 	[%rd50+-2304], %r2455;
	st.global.u32 	[%rd50+-1536], %r2456;
	st.global.u32 	[%rd50+-768], %r2457;
	st.global.u32 	[%rd50], %r2458;
	st.global.u32 	[%rd50+768], %r2459;
	st.global.u32 	[%rd50+1536], %r2460;
	st.global.u32 	[%rd50+2304], %r2461;
	st.global.u32 	[%rd50+3072], %r2462;
	st.global.u32 	[%rd50+3840], %r2463;
	st.global.u32 	[%rd50+4608], %r2464;
	st.global.u32 	[%rd50+5376], %r2465;
	st.global.u32 	[%rd50+6144], %r2466;
	st.global.u32 	[%rd50+6912], %r2467;
	st.global.u32 	[%rd50+7680], %r2468;
	st.global.u32 	[%rd50+8448], %r2469;
	st.global.u32 	[%rd50+9216], %r2470;
	st.global.u32 	[%rd50+9984], %r2471;
	st.global.u32 	[%rd50+10752], %r2472;
	st.global.u32 	[%rd50+11520], %r2473;
	st.global.u32 	[%rd50+12288], %r2474;
	st.global.u32 	[%rd50+13056], %r2475;
	st.global.u32 	[%rd50+13824], %r2476;
	st.global.u32 	[%rd50+14592], %r2477;
	add.s32 	%r5225, %r5225, 7488;
	add.s32 	%r5226, %r5226, -7488;
	setp.gt.s32 	%p200, %r5226, 7487;
	@%p200 bra 	$L__BB2_391;
$L__BB2_392:
	setp.ge.s32 	%p201, %r5225, %r2;
	@%p201 bra 	$L__BB2_549;
	cvt.s64.s32 	%rd51, %r5225;
	setp.ge.s32 	%p202, %r4, %r5226;
	add.s64 	%rd11, %rd5, %rd51;
	shl.b64 	%rd52, %rd11, 2;
	add.s64 	%rd12, %rd1, %rd52;
	@%p202 bra 	$L__BB2_395;
	ld.global.u32 	%r5227, [%rd12];
$L__BB2_395:
	add.s32 	%r168, %r4, 192;
	setp.ge.s32 	%p203, %r168, %r5226;
	@%p203 bra 	$L__BB2_397;
	ld.global.u32 	%r5228, [%rd12+768];
$L__BB2_397:
	add.s32 	%r171, %r4, 384;
	setp.ge.s32 	%p204, %r171, %r5226;
	@%p204 bra 	$L__BB2_399;
	ld.global.u32 	%r5229, [%rd12+1536];
$L__BB2_399:
	add.s32 	%r174, %r4, 576;
	setp.ge.s32 	%p205, %r174, %r5226;
	@%p205 bra 	$L__BB2_401;
	ld.global.u32 	%r5230, [%rd12+2304];
$L__BB2_401:
	add.s32 	%r177, %r4, 768;
	setp.ge.s32 	%p206, %r177, %r5226;
	@%p206 bra 	$L__BB2_403;
	ld.global.u32 	%r5231, [%rd12+3072];
$L__BB2_403:
	add.s32 	%r180, %r4, 960;
	setp.ge.s32 	%p207, %r180, %r5226;
	@%p207 bra 	$L__BB2_405;
	ld.global.u32 	%r5232, [%rd12+3840];
$L__BB2_405:
	add.s32 	%r183, %r4, 1152;
	setp.ge.s32 	%p208, %r183, %r5226;
	@%p208 bra 	$L__BB2_407;
	ld.global.u32 	%r5233, [%rd12+4608];
$L__BB2_407:
	add.s32 	%r186, %r4, 1344;
	setp.ge.s32 	%p209, %r186, %r5226;
	@%p209 bra 	$L__BB2_409;
	ld.global.u32 	%r5234, [%rd12+5376];
$L__BB2_409:
	add.s32 	%r189, %r4, 1536;
	setp.ge.s32 	%p210, %r189, %r5226;
	@%p210 bra 	$L__BB2_411;
	ld.global.u32 	%r5235, [%rd12+6144];
$L__BB2_411:
	add.s32 	%r192, %r4, 1728;
	setp.ge.s32 	%p211, %r192, %r5226;
	@%p211 bra 	$L__BB2_413;
	ld.global.u32 	%r5236, [%rd12+6912];
$L__BB2_413:
	add.s32 	%r195, %r4, 1920;
	setp.ge.s32 	%p212, %r195, %r5226;
	@%p212 bra 	$L__BB2_415;
	ld.global.u32 	%r5237, [%rd12+7680];
$L__BB2_415:
	add.s32 	%r198, %r4, 2112;
	setp.ge.s32 	%p213, %r198, %r5226;
	@%p213 bra 	$L__BB2_417;
	ld.global.u32 	%r5238, [%rd12+8448];
$L__BB2_417:
	add.s32 	%r201, %r4, 2304;
	setp.ge.s32 	%p214, %r201, %r5226;
	@%p214 bra 	$L__BB2_419;
	ld.global.u32 	%r5239, [%rd12+9216];
$L__BB2_419:
	add.s32 	%r204, %r4, 2496;
	setp.ge.s32 	%p215, %r204, %r5226;
	@%p215 bra 	$L__BB2_421;
	ld.global.u32 	%r5240, [%rd12+9984];
$L__BB2_421:
	add.s32 	%r207, %r4, 2688;
	setp.ge.s32 	%p216, %r207, %r5226;
	@%p216 bra 	$L__BB2_423;
	ld.global.u32 	%r5241, [%rd12+10752];
$L__BB2_423:
	add.s32 	%r210, %r4, 2880;
	setp.ge.s32 	%p217, %r210, %r5226;
	@%p217 bra 	$L__BB2_425;
	ld.global.u32 	%r5242, [%rd12+11520];
$L__BB2_425:
	or.b32  	%r213, %r4, 3072;
	setp.ge.s32 	%p218, %r213, %r5226;
	@%p218 bra 	$L__BB2_427;
	ld.global.u32 	%r5243, [%rd12+12288];
$L__BB2_427:
	add.s32 	%r216, %r4, 3264;
	setp.ge.s32 	%p219, %r216, %r5226;
	@%p219 bra 	$L__BB2_429;
	ld.global.u32 	%r5244, [%rd12+13056];
$L__BB2_429:
	add.s32 	%r219, %r4, 3456;
	setp.ge.s32 	%p220, %r219, %r5226;
	@%p220 bra 	$L__BB2_431;
	ld.global.u32 	%r5245, [%rd12+13824];
$L__BB2_431:
	add.s32 	%r222, %r4, 3648;
	setp.ge.s32 	%p221, %r222, %r5226;
	@%p221 bra 	$L__BB2_433;
	ld.global.u32 	%r5246, [%rd12+14592];
$L__BB2_433:
	add.s32 	%r225, %r4, 3840;
	setp.ge.s32 	%p222, %r225, %r5226;
	@%p222 bra 	$L__BB2_435;
	ld.global.u32 	%r5247, [%rd12+15360];
$L__BB2_435:
	add.s32 	%r228, %r4, 4032;
	setp.ge.s32 	%p223, %r228, %r5226;
	@%p223 bra 	$L__BB2_437;
	ld.global.u32 	%r5248, [%rd12+16128];
$L__BB2_437:
	add.s32 	%r231, %r4, 4224;
	setp.ge.s32 	%p224, %r231, %r5226;
	@%p224 bra 	$L__BB2_439;
	ld.global.u32 	%r5249, [%rd12+16896];
$L__BB2_439:
	add.s32 	%r234, %r4, 4416;
	setp.ge.s32 	%p225, %r234, %r5226;
	@%p225 bra 	$L__BB2_441;
	ld.global.u32 	%r5250, [%rd12+17664];
$L__BB2_441:
	add.s32 	%r237, %r4, 4608;
	setp.ge.s32 	%p226, %r237, %r5226;
	@%p226 bra 	$L__BB2_443;
	ld.global.u32 	%r5251, [%rd12+18432];
$L__BB2_443:
	add.s32 	%r240, %r4, 4800;
	setp.ge.s32 	%p227, %r240, %r5226;
	@%p227 bra 	$L__BB2_445;
	ld.global.u32 	%r5252, [%rd12+19200];
$L__BB2_445:
	add.s32 	%r243, %r4, 4992;
	setp.ge.s32 	%p228, %r243, %r5226;
	@%p228 bra 	$L__BB2_447;
	ld.global.u32 	%r5253, [%rd12+19968];
$L__BB2_447:
	add.s32 	%r246, %r4, 5184;
	setp.ge.s32 	%p229, %r246, %r5226;
	@%p229 bra 	$L__BB2_449;
	ld.global.u32 	%r5254, [%rd12+20736];
$L__BB2_449:
	add.s32 	%r249, %r4, 5376;
	setp.ge.s32 	%p230, %r249, %r5226;
	@%p230 bra 	$L__BB2_451;
	ld.global.u32 	%r5255, [%rd12+21504];
$L__BB2_451:
	add.s32 	%r252, %r4, 5568;
	setp.ge.s32 	%p231, %r252, %r5226;
	@%p231 bra 	$L__BB2_453;
	ld.global.u32 	%r5256, [%rd12+22272];
$L__BB2_453:
	add.s32 	%r255, %r4, 5760;
	setp.ge.s32 	%p232, %r255, %r5226;
	@%p232 bra 	$L__BB2_455;
	ld.global.u32 	%r5257, [%rd12+23040];
$L__BB2_455:
	add.s32 	%r258, %r4, 5952;
	setp.ge.s32 	%p233, %r258, %r5226;
	@%p233 bra 	$L__BB2_457;
	ld.global.u32 	%r5258, [%rd12+23808];
$L__BB2_457:
	or.b32  	%r261, %r4, 6144;
	setp.ge.s32 	%p234, %r261, %r5226;
	@%p234 bra 	$L__BB2_459;
	ld.global.u32 	%r5259, [%rd12+24576];
$L__BB2_459:
	add.s32 	%r264, %r4, 6336;
	setp.ge.s32 	%p235, %r264, %r5226;
	@%p235 bra 	$L__BB2_461;
	ld.global.u32 	%r5260, [%rd12+25344];
$L__BB2_461:
	add.s32 	%r267, %r4, 6528;
	setp.ge.s32 	%p236, %r267, %r5226;
	@%p236 bra 	$L__BB2_463;
	ld.global.u32 	%r5261, [%rd12+26112];
$L__BB2_463:
	add.s32 	%r270, %r4, 6720;
	setp.ge.s32 	%p237, %r270, %r5226;
	@%p237 bra 	$L__BB2_465;
	ld.global.u32 	%r5262, [%rd12+26880];
$L__BB2_465:
	add.s32 	%r273, %r4, 6912;
	setp.ge.s32 	%p238, %r273, %r5226;
	@%p238 bra 	$L__BB2_467;
	ld.global.u32 	%r5263, [%rd12+27648];
$L__BB2_467:
	add.s32 	%r276, %r4, 7104;
	setp.ge.s32 	%p239, %r276, %r5226;
	@%p239 bra 	$L__BB2_469;
	ld.global.u32 	%r5264, [%rd12+28416];
$L__BB2_469:
	add.s32 	%r279, %r4, 7296;
	setp.ge.s32 	%p240, %r279, %r5226;
	@%p240 bra 	$L__BB2_471;
	ld.global.u32 	%r5265, [%rd12+29184];
$L__BB2_471:
	setp.ge.s32 	%p241, %r4, %r5226;
	bar.sync 	0;
	add.s64 	%rd13, %rd4, %rd52;
	@%p241 bra 	$L__BB2_473;
	st.global.u32 	[%rd13], %r5227;
$L__BB2_473:
	setp.ge.s32 	%p242, %r168, %r5226;
	@%p242 bra 	$L__BB2_475;
	st.global.u32 	[%rd13+768], %r5228;
$L__BB2_475:
	setp.ge.s32 	%p243, %r171, %r5226;
	@%p243 bra 	$L__BB2_477;
	st.global.u32 	[%rd13+1536], %r5229;
$L__BB2_477:
	setp.ge.s32 	%p244, %r174, %r5226;
	@%p244 bra 	$L__BB2_479;
	st.global.u32 	[%rd13+2304], %r5230;
$L__BB2_479:
	setp.ge.s32 	%p245, %r177, %r5226;
	@%p245 bra 	$L__BB2_481;
	st.global.u32 	[%rd13+3072], %r5231;
$L__BB2_481:
	setp.ge.s32 	%p246, %r180, %r5226;
	@%p246 bra 	$L__BB2_483;
	st.global.u32 	[%rd13+3840], %r5232;
$L__BB2_483:
	setp.ge.s32 	%p247, %r183, %r5226;
	@%p247 bra 	$L__BB2_485;
	st.global.u32 	[%rd13+4608], %r5233;
$L__BB2_485:
	setp.ge.s32 	%p248, %r186, %r5226;
	@%p248 bra 	$L__BB2_487;
	st.global.u32 	[%rd13+5376], %r5234;
$L__BB2_487:
	setp.ge.s32 	%p249, %r189, %r5226;
	@%p249 bra 	$L__BB2_489;
	st.global.u32 	[%rd13+6144], %r5235;
$L__BB2_489:
	setp.ge.s32 	%p250, %r192, %r5226;
	@%p250 bra 	$L__BB2_491;
	st.global.u32 	[%rd13+6912], %r5236;
$L__BB2_491:
	setp.ge.s32 	%p251, %r195, %r5226;
	@%p251 bra 	$L__BB2_493;
	st.global.u32 	[%rd13+7680], %r5237;
$L__BB2_493:
	setp.ge.s32 	%p252, %r198, %r5226;
	@%p252 bra 	$L__BB2_495;
	st.global.u32 	[%rd13+8448], %r5238;
$L__BB2_495:
	setp.ge.s32 	%p253, %r201, %r5226;
	@%p253 bra 	$L__BB2_497;
	st.global.u32 	[%rd13+9216], %r5239;
$L__BB2_497:
	setp.ge.s32 	%p254, %r204, %r5226;
	@%p254 bra 	$L__BB2_499;
	st.global.u32 	[%rd13+9984], %r5240;
$L__BB2_499:
	setp.ge.s32 	%p255, %r207, %r5226;
	@%p255 bra 	$L__BB2_501;
	st.global.u32 	[%rd13+10752], %r5241;
$L__BB2_501:
	setp.ge.s32 	%p256, %r210, %r5226;
	@%p256 bra 	$L__BB2_503;
	st.global.u32 	[%rd13+11520], %r5242;
$L__BB2_503:
	setp.ge.s32 	%p257, %r213, %r5226;
	@%p257 bra 	$L__BB2_505;
	st.global.u32 	[%rd13+12288], %r5243;
$L__BB2_505:
	setp.ge.s32 	%p258, %r216, %r5226;
	@%p258 bra 	$L__BB2_507;
	st.global.u32 	[%rd13+13056], %r5244;
$L__BB2_507:
	setp.ge.s32 	%p259, %r219, %r5226;
	@%p259 bra 	$L__BB2_509;
	st.global.u32 	[%rd13+13824], %r5245;
$L__BB2_509:
	setp.ge.s32 	%p260, %r222, %r5226;
	@%p260 bra 	$L__BB2_511;
	st.global.u32 	[%rd13+14592], %r5246;
$L__BB2_511:
	setp.ge.s32 	%p261, %r225, %r5226;
	@%p261 bra 	$L__BB2_513;
	st.global.u32 	[%rd13+15360], %r5247;
$L__BB2_513:
	setp.ge.s32 	%p262, %r228, %r5226;
	@%p262 bra 	$L__BB2_515;
	st.global.u32 	[%rd13+16128], %r5248;
$L__BB2_515:
	setp.ge.s32 	%p263, %r231, %r5226;
	@%p263 bra 	$L__BB2_517;
	st.global.u32 	[%rd13+16896], %r5249;
$L__BB2_517:
	setp.ge.s32 	%p264, %r234, %r5226;
	@%p264 bra 	$L__BB2_519;
	st.global.u32 	[%rd13+17664], %r5250;
$L__BB2_519:
	setp.ge.s32 	%p265, %r237, %r5226;
	@%p265 bra 	$L__BB2_521;
	st.global.u32 	[%rd13+18432], %r5251;
$L__BB2_521:
	setp.ge.s32 	%p266, %r240, %r5226;
	@%p266 bra 	$L__BB2_523;
	st.global.u32 	[%rd13+19200], %r5252;
$L__BB2_523:
	setp.ge.s32 	%p267, %r243, %r5226;
	@%p267 bra 	$L__BB2_525;
	st.global.u32 	[%rd13+19968], %r5253;
$L__BB2_525:
	setp.ge.s32 	%p268, %r246, %r5226;
	@%p268 bra 	$L__BB2_527;
	st.global.u32 	[%rd13+20736], %r5254;
$L__BB2_527:
	setp.ge.s32 	%p269, %r249, %r5226;
	@%p269 bra 	$L__BB2_529;
	st.global.u32 	[%rd13+21504], %r5255;
$L__BB2_529:
	setp.ge.s32 	%p270, %r252, %r5226;
	@%p270 bra 	$L__BB2_531;
	st.global.u32 	[%rd13+22272], %r5256;
$L__BB2_531:
	setp.ge.s32 	%p271, %r255, %r5226;
	@%p271 bra 	$L__BB2_533;
	st.global.u32 	[%rd13+23040], %r5257;
$L__BB2_533:
	setp.ge.s32 	%p272, %r258, %r5226;
	@%p272 bra 	$L__BB2_535;
	st.global.u32 	[%rd13+23808], %r5258;
$L__BB2_535:
	setp.ge.s32 	%p273, %r261, %r5226;
	@%p273 bra 	$L__BB2_537;
	st.global.u32 	[%rd13+24576], %r5259;
$L__BB2_537:
	setp.ge.s32 	%p274, %r264, %r5226;
	@%p274 bra 	$L__BB2_539;
	st.global.u32 	[%rd13+25344], %r5260;
$L__BB2_539:
	setp.ge.s32 	%p275, %r267, %r5226;
	@%p275 bra 	$L__BB2_541;
	st.global.u32 	[%rd13+26112], %r5261;
$L__BB2_541:
	setp.ge.s32 	%p276, %r270, %r5226;
	@%p276 bra 	$L__BB2_543;
	st.global.u32 	[%rd13+26880], %r5262;
$L__BB2_543:
	setp.ge.s32 	%p277, %r273, %r5226;
	@%p277 bra 	$L__BB2_545;
	st.global.u32 	[%rd13+27648], %r5263;
$L__BB2_545:
	setp.ge.s32 	%p278, %r276, %r5226;
	@%p278 bra 	$L__BB2_547;
	st.global.u32 	[%rd13+28416], %r5264;
$L__BB2_547:
	setp.ge.s32 	%p279, %r279, %r5226;
	@%p279 bra 	$L__BB2_549;
	st.global.u32 	[%rd13+29184], %r5265;
$L__BB2_549:
	setp.lt.s32 	%p280, %r5323, 7488;
	@%p280 bra 	$L__BB2_552;
	add.s64 	%rd14, %rd3, 14592;
	add.s64 	%rd15, %rd2, 14592;
$L__BB2_551:
	cvt.s64.s32 	%rd54, %r5322;
	add.s64 	%rd55, %rd5, %rd54;
	shl.b64 	%rd56, %rd55, 2;
	add.s64 	%rd57, %rd14, %rd56;
	add.s64 	%rd58, %rd15, %rd56;
	ld.global.u32 	%r2517, [%rd57+-14592];
	ld.global.u32 	%r2518, [%rd57+-13824];
	ld.global.u32 	%r2519, [%rd57+-13056];
	ld.global.u32 	%r2520, [%rd57+-12288];
	ld.global.u32 	%r2521, [%rd57+-11520];
	ld.global.u32 	%r2522, [%rd57+-10752];
	ld.global.u32 	%r2523, [%rd57+-9984];
	ld.global.u32 	%r2524, [%rd57+-9216];
	ld.global.u32 	%r2525, [%rd57+-8448];
	ld.global.u32 	%r2526, [%rd57+-7680];
	ld.global.u32 	%r2527, [%rd57+-6912];
	ld.global.u32 	%r2528, [%rd57+-6144];
	ld.global.u32 	%r2529, [%rd57+-5376];
	ld.global.u32 	%r2530, [%rd57+-4608];
	ld.global.u32 	%r2531, [%rd57+-3840];
	ld.global.u32 	%r2532, [%rd57+-3072];
	ld.global.u32 	%r2533, [%rd57+-2304];
	ld.global.u32 	%r2534, [%rd57+-1536];
	ld.global.u32 	%r2535, [%rd57+-768];
	ld.global.u32 	%r2536, [%rd57];
	ld.global.u32 	%r2537, [%rd57+768];
	ld.global.u32 	%r2538, [%rd57+1536];
	ld.global.u32 	%r2539, [%rd57+2304];
	ld.global.u32 	%r2540, [%rd57+3072];
	ld.global.u32 	%r2541, [%rd57+3840];
	ld.global.u32 	%r2542, [%rd57+4608];
	ld.global.u32 	%r2543, [%rd57+5376];
	ld.global.u32 	%r2544, [%rd57+6144];
	ld.global.u32 	%r2545, [%rd57+6912];
	ld.global.u32 	%r2546, [%rd57+7680];
	ld.global.u32 	%r2547, [%rd57+8448];
	ld.global.u32 	%r2548, [%rd57+9216];
	ld.global.u32 	%r2549, [%rd57+9984];
	ld.global.u32 	%r2550, [%rd57+10752];
	ld.global.u32 	%r2551, [%rd57+11520];
	ld.global.u32 	%r2552, [%rd57+12288];
	ld.global.u32 	%r2553, [%rd57+13056];
	ld.global.u32 	%r2554, [%rd57+13824];
	ld.global.u32 	%r2555, [%rd57+14592];
	bar.sync 	0;
	st.global.u32 	[%rd58+-14592], %r2517;
	st.global.u32 	[%rd58+-13824], %r2518;
	st.global.u32 	[%rd58+-13056], %r2519;
	st.global.u32 	[%rd58+-12288], %r2520;
	st.global.u32 	[%rd58+-11520], %r2521;
	st.global.u32 	[%rd58+-10752], %r2522;
	st.global.u32 	[%rd58+-9984], %r2523;
	st.global.u32 	[%rd58+-9216], %r2524;
	st.global.u32 	[%rd58+-8448], %r2525;
	st.global.u32 	[%rd58+-7680], %r2526;
	st.global.u32 	[%rd58+-6912], %r2527;
	st.global.u32 	[%rd58+-6144], %r2528;
	st.global.u32 	[%rd58+-5376], %r2529;
	st.global.u32 	[%rd58+-4608], %r2530;
	st.global.u32 	[%rd58+-3840], %r2531;
	st.global.u32 	[%rd58+-3072], %r2532;
	st.global.u32 	[%rd58+-2304], %r2533;
	st.global.u32 	[%rd58+-1536], %r2534;
	st.global.u32 	[%rd58+-768], %r2535;
	st.global.u32 	[%rd58], %r2536;
	st.global.u32 	[%rd58+768], %r2537;
	st.global.u32 	[%rd58+1536], %r2538;
	st.global.u32 	[%rd58+2304], %r2539;
	st.global.u32 	[%rd58+3072], %r2540;
	st.global.u32 	[%rd58+3840], %r2541;
	st.global.u32 	[%rd58+4608], %r2542;
	st.global.u32 	[%rd58+5376], %r2543;
	st.global.u32 	[%rd58+6144], %r2544;
	st.global.u32 	[%rd58+6912], %r2545;
	st.global.u32 	[%rd58+7680], %r2546;
	st.global.u32 	[%rd58+8448], %r2547;
	st.global.u32 	[%rd58+9216], %r2548;
	st.global.u32 	[%rd58+9984], %r2549;
	st.global.u32 	[%rd58+10752], %r2550;
	st.global.u32 	[%rd58+11520], %r2551;
	st.global.u32 	[%rd58+12288], %r2552;
	st.global.u32 	[%rd58+13056], %r2553;
	st.global.u32 	[%rd58+13824], %r2554;
	st.global.u32 	[%rd58+14592], %r2555;
	add.s32 	%r5322, %r5322, 7488;
	add.s32 	%r5323, %r5323, -7488;
	setp.gt.s32 	%p281, %r5323, 7487;
	@%p281 bra 	$L__BB2_551;
$L__BB2_552:
	setp.ge.s32 	%p282, %r5322, %r2;
	@%p282 bra 	$L__BB2_709;
	cvt.s64.s32 	%rd59, %r5322;
	setp.ge.s32 	%p283, %r4, %r5323;
	add.s64 	%rd16, %rd5, %rd59;
	shl.b64 	%rd60, %rd16, 2;
	add.s64 	%rd17, %rd3, %rd60;
	@%p283 bra 	$L__BB2_555;
	ld.global.u32 	%r5270, [%rd17];
$L__BB2_555:
	add.s32 	%r290, %r4, 192;
	setp.ge.s32 	%p284, %r290, %r5323;
	@%p284 bra 	$L__BB2_557;
	ld.global.u32 	%r5271, [%rd17+768];
$L__BB2_557:
	add.s32 	%r293, %r4, 384;
	setp.ge.s32 	%p285, %r293, %r5323;
	@%p285 bra 	$L__BB2_559;
	ld.global.u32 	%r5272, [%rd17+1536];
$L__BB2_559:
	add.s32 	%r296, %r4, 576;
	setp.ge.s32 	%p286, %r296, %r5323;
	@%p286 bra 	$L__BB2_561;
	ld.global.u32 	%r5273, [%rd17+2304];
$L__BB2_561:
	add.s32 	%r299, %r4, 768;
	setp.ge.s32 	%p287, %r299, %r5323;
	@%p287 bra 	$L__BB2_563;
	ld.global.u32 	%r5274, [%rd17+3072];
$L__BB2_563:
	add.s32 	%r302, %r4, 960;
	setp.ge.s32 	%p288, %r302, %r5323;
	@%p288 bra 	$L__BB2_565;
	ld.global.u32 	%r5275, [%rd17+3840];
$L__BB2_565:
	add.s32 	%r305, %r4, 1152;
	setp.ge.s32 	%p289, %r305, %r5323;
	@%p289 bra 	$L__BB2_567;
	ld.global.u32 	%r5276, [%rd17+4608];
$L__BB2_567:
	add.s32 	%r308, %r4, 1344;
	setp.ge.s32 	%p290, %r308, %r5323;
	@%p290 bra 	$L__BB2_569;
	ld.global.u32 	%r5277, [%rd17+5376];
$L__BB2_569:
	add.s32 	%r311, %r4, 1536;
	setp.ge.s32 	%p291, %r311, %r5323;
	@%p291 bra 	$L__BB2_571;
	ld.global.u32 	%r5278, [%rd17+6144];
$L__BB2_571:
	add.s32 	%r314, %r4, 1728;
	setp.ge.s32 	%p292, %r314, %r5323;
	@%p292 bra 	$L__BB2_573;
	ld.global.u32 	%r5279, [%rd17+6912];
$L__BB2_573:
	add.s32 	%r317, %r4, 1920;
	setp.ge.s32 	%p293, %r317, %r5323;
	@%p293 bra 	$L__BB2_575;
	ld.global.u32 	%r5280, [%rd17+7680];
$L__BB2_575:
	add.s32 	%r320, %r4, 2112;
	setp.ge.s32 	%p294, %r320, %r5323;
	@%p294 bra 	$L__BB2_577;
	ld.global.u32 	%r5281, [%rd17+8448];
$L__BB2_577:
	add.s32 	%r323, %r4, 2304;
	setp.ge.s32 	%p295, %r323, %r5323;
	@%p295 bra 	$L__BB2_579;
	ld.global.u32 	%r5282, [%rd17+9216];
$L__BB2_579:
	add.s32 	%r326, %r4, 2496;
	setp.ge.s32 	%p296, %r326, %r5323;
	@%p296 bra 	$L__BB2_581;
	ld.global.u32 	%r5283, [%rd17+9984];
$L__BB2_581:
	add.s32 	%r329, %r4, 2688;
	setp.ge.s32 	%p297, %r329, %r5323;
	@%p297 bra 	$L__BB2_583;
	ld.global.u32 	%r5284, [%rd17+10752];
$L__BB2_583:
	add.s32 	%r332, %r4, 2880;
	setp.ge.s32 	%p298, %r332, %r5323;
	@%p298 bra 	$L__BB2_585;
	ld.global.u32 	%r5285, [%rd17+11520];
$L__BB2_585:
	or.b32  	%r335, %r4, 3072;
	setp.ge.s32 	%p299, %r335, %r5323;
	@%p299 bra 	$L__BB2_587;
	ld.global.u32 	%r5286, [%rd17+12288];
$L__BB2_587:
	add.s32 	%r338, %r4, 3264;
	setp.ge.s32 	%p300, %r338, %r5323;
	@%p300 bra 	$L__BB2_589;
	ld.global.u32 	%r5287, [%rd17+13056];
$L__BB2_589:
	add.s32 	%r341, %r4, 3456;
	setp.ge.s32 	%p301, %r341, %r5323;
	@%p301 bra 	$L__BB2_591;
	ld.global.u32 	%r5288, [%rd17+13824];
$L__BB2_591:
	add.s32 	%r344, %r4, 3648;
	setp.ge.s32 	%p302, %r344, %r5323;
	@%p302 bra 	$L__BB2_593;
	ld.global.u32 	%r5289, [%rd17+14592];
$L__BB2_593:
	add.s32 	%r347, %r4, 3840;
	setp.ge.s32 	%p303, %r347, %r5323;
	@%p303 bra 	$L__BB2_595;
	ld.global.u32 	%r5290, [%rd17+15360];
$L__BB2_595:
	add.s32 	%r350, %r4, 4032;
	setp.ge.s32 	%p304, %r350, %r5323;
	@%p304 bra 	$L__BB2_597;
	ld.global.u32 	%r5291, [%rd17+16128];
$L__BB2_597:
	add.s32 	%r353, %r4, 4224;
	setp.ge.s32 	%p305, %r353, %r5323;
	@%p305 bra 	$L__BB2_599;
	ld.global.u32 	%r5292, [%rd17+16896];
$L__BB2_599:
	add.s32 	%r356, %r4, 4416;
	setp.ge.s32 	%p306, %r356, %r5323;
	@%p306 bra 	$L__BB2_601;
	ld.global.u32 	%r5293, [%rd17+17664];
$L__BB2_601:
	add.s32 	%r359, %r4, 4608;
	setp.ge.s32 	%p307, %r359, %r5323;
	@%p307 bra 	$L__BB2_603;
	ld.global.u32 	%r5294, [%rd17+18432];
$L__BB2_603:
	add.s32 	%r362, %r4, 4800;
	setp.ge.s32 	%p308, %r362, %r5323;
	@%p308 bra 	$L__BB2_605;
	ld.global.u32 	%r5295, [%rd17+19200];
$L__BB2_605:
	add.s32 	%r365, %r4, 4992;
	setp.ge.s32 	%p309, %r365, %r5323;
	@%p309 bra 	$L__BB2_607;
	ld.global.u32 	%r5296, [%rd17+19968];
$L__BB2_607:
	add.s32 	%r368, %r4, 5184;
	setp.ge.s32 	%p310, %r368, %r5323;
	@%p310 bra 	$L__BB2_609;
	ld.global.u32 	%r5297, [%rd17+20736];
$L__BB2_609:
	add.s32 	%r371, %r4, 5376;
	setp.ge.s32 	%p311, %r371, %r5323;
	@%p311 bra 	$L__BB2_611;
	ld.global.u32 	%r5298, [%rd17+21504];
$L__BB2_611:
	add.s32 	%r374, %r4, 5568;
	setp.ge.s32 	%p312, %r374, %r5323;
	@%p312 bra 	$L__BB2_613;
	ld.global.u32 	%r5299, [%rd17+22272];
$L__BB2_613:
	add.s32 	%r377, %r4, 5760;
	setp.ge.s32 	%p313, %r377, %r5323;
	@%p313 bra 	$L__BB2_615;
	ld.global.u32 	%r5300, [%rd17+23040];
$L__BB2_615:
	add.s32 	%r380, %r4, 5952;
	setp.ge.s32 	%p314, %r380, %r5323;
	@%p314 bra 	$L__BB2_617;
	ld.global.u32 	%r5301, [%rd17+23808];
$L__BB2_617:
	or.b32  	%r383, %r4, 6144;
	setp.ge.s32 	%p315, %r383, %r5323;
	@%p315 bra 	$L__BB2_619;
	ld.global.u32 	%r5302, [%rd17+24576];
$L__BB2_619:
	add.s32 	%r386, %r4, 6336;
	setp.ge.s32 	%p316, %r386, %r5323;
	@%p316 bra 	$L__BB2_621;
	ld.global.u32 	%r5303, [%rd17+25344];
$L__BB2_621:
	add.s32 	%r389, %r4, 6528;
	setp.ge.s32 	%p317, %r389, %r5323;
	@%p317 bra 	$L__BB2_623;
	ld.global.u32 	%r5304, [%rd17+26112];
$L__BB2_623:
	add.s32 	%r392, %r4, 6720;
	setp.ge.s32 	%p318, %r392, %r5323;
	@%p318 bra 	$L__BB2_625;
	ld.global.u32 	%r5305, [%rd17+26880];
$L__BB2_625:
	add.s32 	%r395, %r4, 6912;
	setp.ge.s32 	%p319, %r395, %r5323;
	@%p319 bra 	$L__BB2_627;
	ld.global.u32 	%r5306, [%rd17+27648];
$L__BB2_627:
	add.s32 	%r398, %r4, 7104;
	setp.ge.s32 	%p320, %r398, %r5323;
	@%p320 bra 	$L__BB2_629;
	ld.global.u32 	%r5307, [%rd17+28416];
$L__BB2_629:
	add.s32 	%r401, %r4, 7296;
	setp.ge.s32 	%p321, %r401, %r5323;
	@%p321 bra 	$L__BB2_631;
	ld.global.u32 	%r5308, [%rd17+29184];
$L__BB2_631:
	setp.ge.s32 	%p322, %r4, %r5323;
	bar.sync 	0;
	add.s64 	%rd18, %rd2, %rd60;
	@%p322 bra 	$L__BB2_633;
	st.global.u32 	[%rd18], %r5270;
$L__BB2_633:
	setp.ge.s32 	%p323, %r290, %r5323;
	@%p323 bra 	$L__BB2_635;
	st.global.u32 	[%rd18+768], %r5271;
$L__BB2_635:
	setp.ge.s32 	%p324, %r293, %r5323;
	@%p324 bra 	$L__BB2_637;
	st.global.u32 	[%rd18+1536], %r5272;
$L__BB2_637:
	setp.ge.s32 	%p325, %r296, %r5323;
	@%p325 bra 	$L__BB2_639;
	st.global.u32 	[%rd18+2304], %r5273;
$L__BB2_639:
	setp.ge.s32 	%p326, %r299, %r5323;
	@%p326 bra 	$L__BB2_641;
	st.global.u32 	[%rd18+3072], %r5274;
$L__BB2_641:
	setp.ge.s32 	%p327, %r302, %r5323;
	@%p327 bra 	$L__BB2_643;
	st.global.u32 	[%rd18+3840], %r5275;
$L__BB2_643:
	setp.ge.s32 	%p328, %r305, %r5323;
	@%p328 bra 	$L__BB2_645;
	st.global.u32 	[%rd18+4608], %r5276;
$L__BB2_645:
	setp.ge.s32 	%p329, %r308, %r5323;
	@%p329 bra 	$L__BB2_647;
	st.global.u32 	[%rd18+5376], %r5277;
$L__BB2_647:
	setp.ge.s32 	%p330, %r311, %r5323;
	@%p330 bra 	$L__BB2_649;
	st.global.u32 	[%rd18+6144], %r5278;
$L__BB2_649:
	setp.ge.s32 	%p331, %r314, %r5323;
	@%p331 bra 	$L__BB2_651;
	st.global.u32 	[%rd18+6912], %r5279;
$L__BB2_651:
	setp.ge.s32 	%p332, %r317, %r5323;
	@%p332 bra 	$L__BB2_653;
	st.global.u32 	[%rd18+7680], %r5280;
$L__BB2_653:
	setp.ge.s32 	%p333, %r320, %r5323;
	@%p333 bra 	$L__BB2_655;
	st.global.u32 	[%rd18+8448], %r5281;
$L__BB2_655:
	setp.ge.s32 	%p334, %r323, %r5323;
	@%p334 bra 	$L__BB2_657;
	st.global.u32 	[%rd18+9216], %r5282;
$L__BB2_657:
	setp.ge.s32 	%p335, %r326, %r5323;
	@%p335 bra 	$L__BB2_659;
	st.global.u32 	[%rd18+9984], %r5283;
$L__BB2_659:
	setp.ge.s32 	%p336, %r329, %r5323;
	@%p336 bra 	$L__BB2_661;
	st.global.u32 	[%rd18+10752], %r5284;
$L__BB2_661:
	setp.ge.s32 	%p337, %r332, %r5323;
	@%p337 bra 	$L__BB2_663;
	st.global.u32 	[%rd18+11520], %r5285;
$L__BB2_663:
	setp.ge.s32 	%p338, %r335, %r5323;
	@%p338 bra 	$L__BB2_665;
	st.global.u32 	[%rd18+12288], %r5286;
$L__BB2_665:
	setp.ge.s32 	%p339, %r338, %r5323;
	@%p339 bra 	$L__BB2_667;
	st.global.u32 	[%rd18+13056], %r5287;
$L__BB2_667:
	setp.ge.s32 	%p340, %r341, %r5323;
	@%p340 bra 	$L__BB2_669;
	st.global.u32 	[%rd18+13824], %r5288;
$L__BB2_669:
	setp.ge.s32 	%p341, %r344, %r5323;
	@%p341 bra 	$L__BB2_671;
	st.global.u32 	[%rd18+14592], %r5289;
$L__BB2_671:
	setp.ge.s32 	%p342, %r347, %r5323;
	@%p342 bra 	$L__BB2_673;
	st.global.u32 	[%rd18+15360], %r5290;
$L__BB2_673:
	setp.ge.s32 	%p343, %r350, %r5323;
	@%p343 bra 	$L__BB2_675;
	st.global.u32 	[%rd18+16128], %r5291;
$L__BB2_675:
	setp.ge.s32 	%p344, %r353, %r5323;
	@%p344 bra 	$L__BB2_677;
	st.global.u32 	[%rd18+16896], %r5292;
$L__BB2_677:
	setp.ge.s32 	%p345, %r356, %r5323;
	@%p345 bra 	$L__BB2_679;
	st.global.u32 	[%rd18+17664], %r5293;
$L__BB2_679:
	setp.ge.s32 	%p346, %r359, %r5323;
	@%p346 bra 	$L__BB2_681;
	st.global.u32 	[%rd18+18432], %r5294;
$L__BB2_681:
	setp.ge.s32 	%p347, %r362, %r5323;
	@%p347 bra 	$L__BB2_683;
	st.global.u32 	[%rd18+19200], %r5295;
$L__BB2_683:
	setp.ge.s32 	%p348, %r365, %r5323;
	@%p348 bra 	$L__BB2_685;
	st.global.u32 	[%rd18+19968], %r5296;
$L__BB2_685:
	setp.ge.s32 	%p349, %r368, %r5323;
	@%p349 bra 	$L__BB2_687;
	st.global.u32 	[%rd18+20736], %r5297;
$L__BB2_687:
	setp.ge.s32 	%p350, %r371, %r5323;
	@%p350 bra 	$L__BB2_689;
	st.global.u32 	[%rd18+21504], %r5298;
$L__BB2_689:
	setp.ge.s32 	%p351, %r374, %r5323;
	@%p351 bra 	$L__BB2_691;
	st.global.u32 	[%rd18+22272], %r5299;
$L__BB2_691:
	setp.ge.s32 	%p352, %r377, %r5323;
	@%p352 bra 	$L__BB2_693;
	st.global.u32 	[%rd18+23040], %r5300;
$L__BB2_693:
	setp.ge.s32 	%p353, %r380, %r5323;
	@%p353 bra 	$L__BB2_695;
	st.global.u32 	[%rd18+23808], %r5301;
$L__BB2_695:
	setp.ge.s32 	%p354, %r383, %r5323;
	@%p354 bra 	$L__BB2_697;
	st.global.u32 	[%rd18+24576], %r5302;
$L__BB2_697:
	setp.ge.s32 	%p355, %r386, %r5323;
	@%p355 bra 	$L__BB2_699;
	st.global.u32 	[%rd18+25344], %r5303;
$L__BB2_699:
	setp.ge.s32 	%p356, %r389, %r5323;
	@%p356 bra 	$L__BB2_701;
	st.global.u32 	[%rd18+26112], %r5304;
$L__BB2_701:
	setp.ge.s32 	%p357, %r392, %r5323;
	@%p357 bra 	$L__BB2_703;
	st.global.u32 	[%rd18+26880], %r5305;
$L__BB2_703:
	setp.ge.s32 	%p358, %r395, %r5323;
	@%p358 bra 	$L__BB2_705;
	st.global.u32 	[%rd18+27648], %r5306;
$L__BB2_705:
	setp.ge.s32 	%p359, %r398, %r5323;
	@%p359 bra 	$L__BB2_707;
	st.global.u32 	[%rd18+28416], %r5307;
$L__BB2_707:
	setp.ge.s32 	%p360, %r401, %r5323;
	@%p360 bra 	$L__BB2_709;
	st.global.u32 	[%rd18+29184], %r5308;
$L__BB2_709:
	ret;

}
	// .globl	_ZN3cub18CUB_300001_SM_10006detail10radix_sort30DeviceSegmentedRadixSortKernelINS1_5radix10policy_hubIfiiE10Policy1000ELb1ELNS0_9SortOrderE1EfiPiS9_iNS1_21identity_decomposer_tEEEvPKT2_PSB_PKT3_PSF_T4_T5_iiiT7_
.visible .entry _ZN3cub18CUB_300001_SM_10006detail10radix_sort30DeviceSegmentedRadixSortKernelINS1_5radix10policy_hubIfiiE10Policy1000ELb1ELNS0_9SortOrderE1EfiPiS9_iNS1_21identity_decomposer_tEEEvPKT2_PSB_PKT3_PSF_T4_T5_iiiT7_(
	.param .u64 .ptr .align 1 _ZN3cub18CUB_300001_SM_10006detail10radix_sort30DeviceSegmentedRadixSortKernelINS1_5radix10policy_hubIfiiE10Policy1000ELb1ELNS0_9SortOrderE1EfiPiS9_iNS1_21identity_decomposer_tEEEvPKT2_PSB_PKT3_PSF_T4_T5_iiiT7__param_0,
	.param .u64 .ptr .align 1 _ZN3cub18CUB_300001_SM_10006detail10radix_sort30DeviceSegmentedRadixSortKernelINS1_5radix10policy_hubIfiiE10Policy1000ELb1ELNS0_9SortOrderE1EfiPiS9_iNS1_21identity_decomposer_tEEEvPKT2_PSB_PKT3_PSF_T4_T5_iiiT7__param_1,
	.param .u64 .ptr .align 1 _ZN3cub18CUB_300001_SM_10006detail10radix_sort30DeviceSegmentedRadixSortKernelINS1_5radix10policy_hubIfiiE10Policy1000ELb1ELNS0_9SortOrderE1EfiPiS9_iNS1_21identity_decomposer_tEEEvPKT2_PSB_PKT3_PSF_T4_T5_iiiT7__param_2,
	.param .u64 .ptr .align 1 _ZN3cub18CUB_300001_SM_10006detail10radix_sort30DeviceSegmentedRadixSortKernelINS1_5radix10policy_hubIfiiE10Policy1000ELb1ELNS0_9SortOrderE1EfiPiS9_iNS1_21identity_decomposer_tEEEvPKT2_PSB_PKT3_PSF_T4_T5_iiiT7__param_3,
	.param .u64 .ptr .align 1 _ZN3cub18CUB_300001_SM_10006detail10radix_sort30DeviceSegmentedRadixSortKernelINS1_5radix10policy_hubIfiiE10Policy1000ELb1ELNS0_9SortOrderE1EfiPiS9_iNS1_21identity_decomposer_tEEEvPKT2_PSB_PKT3_PSF_T4_T5_iiiT7__param_4,
	.param .u64 .ptr .align 1 _ZN3cub18CUB_300001_SM_10006detail10radix_sort30DeviceSegmentedRadixSortKernelINS1_5radix10policy_hubIfiiE10Policy1000ELb1ELNS0_9SortOrderE1EfiPiS9_iNS1_21identity_decomposer_tEEEvPKT2_PSB_PKT3_PSF_T4_T5_iiiT7__param_5,
	.param .u32 _ZN3cub18CUB_300001_SM_10006detail10radix_sort30DeviceSegmentedRadixSortKernelINS1_5radix10policy_hubIfiiE10Policy1000ELb1ELNS0_9SortOrderE1EfiPiS9_iNS1_21identity_decomposer_tEEEvPKT2_PSB_PKT3_PSF_T4_T5_iiiT7__param_6,
	.param .u32 _ZN3cub18CUB_300001_SM_10006detail10radix_sort30DeviceSegmentedRadixSortKernelINS1_5radix10policy_hubIfiiE10Policy1000ELb1ELNS0_9SortOrderE1EfiPiS9_iNS1_21identity_decomposer_tEEEvPKT2_PSB_PKT3_PSF_T4_T5_iiiT7__param_7,
	.param .u32 _ZN3cub18CUB_300001_SM_10006detail10radix_sort30DeviceSegmentedRadixSortKernelINS1_5radix10policy_hubIfiiE10Policy1000ELb1ELNS0_9SortOrderE1EfiPiS9_iNS1_21identity_decomposer_tEEEvPKT2_PSB_PKT3_PSF_T4_T5_iiiT7__param_8,
	.param .align 1 .b8 _ZN3cub18CUB_300001_SM_10006detail10radix_sort30DeviceSegmentedRadixSortKernelINS1_5radix10policy_hubIfiiE10Policy1000ELb1ELNS0_9SortOrderE1EfiPiS9_iNS1_21identity_decomposer_tEEEvPKT2_PSB_PKT3_PSF_T4_T5_iiiT7__param_9[1]
)
.maxntid 384
{
	.reg .pred 	%p<306>;
	.reg .b16 	%rs<99>;
	.reg .b32 	%r<2121>;
	.reg .b64 	%rd<163>;
	// demoted variable
	.shared .align 16 .b8 _ZZN3cub18CUB_300001_SM_10006detail10radix_sort30DeviceSegmentedRadixSortKernelINS1_5radix10policy_hubIfiiE10Policy1000ELb1ELNS0_9SortOrderE1EfiPiS9_iNS1_21identity_decomposer_tEEEvPKT2_PSB_PKT3_PSF_T4_T5_iiiT7_E12temp_storage[26176];
	ld.param.u64 	%rd21, [_ZN3cub18CUB_300001_SM_10006detail10radix_sort30DeviceSegmentedRadixSortKernelINS1_5radix10policy_hubIfiiE10Policy1000ELb1ELNS0_9SortOrderE1EfiPiS9_iNS1_21identity_decomposer_tEEEvPKT2_PSB_PKT3_PSF_T4_T5_iiiT7__param_0];
	ld.param.u64 	%rd23, [_ZN3cub18CUB_300001_SM_10006detail10radix_sort30DeviceSegmentedRadixSortKernelINS1_5radix10policy_hubIfiiE10Policy1000ELb1ELNS0_9SortOrderE1EfiPiS9_iNS1_21identity_decomposer_tEEEvPKT2_PSB_PKT3_PSF_T4_T5_iiiT7__param_1];
	ld.param.u64 	%rd22, [_ZN3cub18CUB_300001_SM_10006detail10radix_sort30DeviceSegmentedRadixSortKernelINS1_5radix10policy_hubIfiiE10Policy1000ELb1ELNS0_9SortOrderE1EfiPiS9_iNS1_21identity_decomposer_tEEEvPKT2_PSB_PKT3_PSF_T4_T5_iiiT7__param_2];
	ld.param.u64 	%rd24, [_ZN3cub18CUB_300001_SM_10006detail10radix_sort30DeviceSegmentedRadixSortKernelINS1_5radix10policy_hubIfiiE10Policy1000ELb1ELNS0_9SortOrderE1EfiPiS9_iNS1_21identity_decomposer_tEEEvPKT2_PSB_PKT3_PSF_T4_T5_iiiT7__param_3];
	ld.param.u64 	%rd25, [_ZN3cub18CUB_300001_SM_10006detail10radix_sort30DeviceSegmentedRadixSortKernelINS1_5radix10policy_hubIfiiE10Policy1000ELb1ELNS0_9SortOrderE1EfiPiS9_iNS1_21identity_decomposer_tEEEvPKT2_PSB_PKT3_PSF_T4_T5_iiiT7__param_4];
	ld.param.u64 	%rd26, [_ZN3cub18CUB_300001_SM_10006detail10radix_sort30DeviceSegmentedRadixSortKernelINS1_5radix10policy_hubIfiiE10Policy1000ELb1ELNS0_9SortOrderE1EfiPiS9_iNS1_21identity_decomposer_tEEEvPKT2_PSB_PKT3_PSF_T4_T5_iiiT7__param_5];
	ld.param.u32 	%r373, [_ZN3cub18CUB_300001_SM_10006detail10radix_sort30DeviceSegmentedRadixSortKernelINS1_5radix10policy_hubIfiiE10Policy1000ELb1ELNS0_9SortOrderE1EfiPiS9_iNS1_21identity_decomposer_tEEEvPKT2_PSB_PKT3_PSF_T4_T5_iiiT7__param_7];
	cvta.to.global.u64 	%rd1, %rd21;
	cvta.to.global.u64 	%rd2, %rd24;
	cvta.to.global.u64 	%rd3, %rd22;
	cvta.to.global.u64 	%rd4, %rd23;
	cvta.to.global.u64 	%rd27, %rd26;
	cvta.to.global.u64 	%rd28, %rd25;
	mov.u32 	%r375, %ctaid.x;
	mul.wide.u32 	%rd29, %r375, 4;
	add.s64 	%rd30, %rd28, %rd29;
	ld.global.u32 	%r2095, [%rd30];
	add.s64 	%rd31, %rd27, %rd29;
	ld.global.u32 	%r2, [%rd31];
	sub.s32 	%r2096, %r2, %r2095;
	setp.lt.s32 	%p1, %r2096, 1;
	@%p1 bra 	$L__BB3_245;
	mov.u32 	%r4, %tid.x;
	cvt.u64.u32 	%rd5, %r4;
	shl.b32 	%r377, %r4, 2;
	mov.u32 	%r378, _ZZN3cub18CUB_300001_SM_10006detail10radix_sort30DeviceSegmentedRadixSortKernelINS1_5radix10policy_hubIfiiE10Policy1000ELb1ELNS0_9SortOrderE1EfiPiS9_iNS1_21identity_decomposer_tEEEvPKT2_PSB_PKT3_PSF_T4_T5_iiiT7_E12temp_storage;
	add.s32 	%r5, %r378, %r377;
	mov.b32 	%r2020, 0;
	st.shared.u32 	[%r5], %r2020;
	st.shared.u32 	[%r5+1536], %r2020;
	st.shared.u32 	[%r5+3072], %r2020;
	st.shared.u32 	[%r5+4608], %r2020;
	st.shared.u32 	[%r5+6144], %r2020;
	st.shared.u32 	[%r5+7680], %r2020;
	st.shared.u32 	[%r5+9216], %r2020;
	st.shared.u32 	[%r5+10752], %r2020;
	setp.lt.u32 	%p2, %r2096, 97152;
	shr.u32 	%r379, %r4, 5;
	mad.lo.s32 	%r6, %r379, 1536, %r378;
	mov.u32 	%r2021, %r2020;
	mov.u32 	%r2022, %r2020;
	mov.u32 	%r2023, %r2020;
	mov.u32 	%r2024, %r2095;
	@%p2 bra 	$L__BB3_8;
	add.s64 	%rd6, %rd1, 7680;
	mov.b32 	%r2020, 0;
	mov.u32 	%r2024, %r2095;
$L__BB3_3:
	sub.s32 	%r2030, %r2, %r2024;
	mov.b32 	%r2031, 0;
$L__BB3_4:
	ld.param.u32 	%r2015, [_ZN3cub18CUB_300001_SM_10006detail10radix_sort30DeviceSegmentedRadixSortKernelINS1_5radix10policy_hubIfiiE10Policy1000ELb1ELNS0_9SortOrderE1EfiPiS9_iNS1_21identity_decomposer_tEEEvPKT2_PSB_PKT3_PSF_T4_T5_iiiT7__param_8];
	cvt.s64.s32 	%rd32, %r2024;
	add.s64 	%rd33, %rd5, %rd32;
	shl.b64 	%rd34, %rd33, 2;
	add.s64 	%rd35, %rd6, %rd34;
	ld.global.u32 	%r418, [%rd35+-7680];
	ld.global.u32 	%r419, [%rd35+-6144];
	ld.global.u32 	%r420, [%rd35+-4608];
	ld.global.u32 	%r421, [%rd35+-3072];
	ld.global.u32 	%r422, [%rd35+-1536];
	ld.global.u32 	%r423, [%rd35];
	ld.global.u32 	%r424, [%rd35+1536];
	ld.global.u32 	%r425, [%rd35+3072];
	ld.global.u32 	%r426, [%rd35+4608];
	ld.global.u32 	%r427, [%rd35+6144];
	ld.global.u32 	%r428, [%rd35+7680];
	bar.sync 	0;
	setp.gt.s32 	%p3, %r418, -1;
	selp.b32 	%r429, -2147483648, -1, %p3;
	xor.b32  	%r430, %r429, %r418;
	setp.eq.s32 	%p4, %r430, 2147483647;
	selp.b32 	%r383, -2147483648, %r430, %p4;
	// begin inline asm
	shr.b32 %r382, %r383, %r373;
	// end inline asm
	mov.b32 	%r386, 0;
	// begin inline asm
	bmsk.clamp.b32 %r385, %r386, %r2015;
	// end inline asm
	and.b32  	%r431, %r385, %r382;
	and.b32  	%r432, %r431, 3;
	shr.u32 	%r433, %r431, 2;
	mad.lo.s32 	%r434, %r433, 1536, %r5;
	add.s32 	%r435, %r434, %r432;
	ld.shared.u8 	%rs23, [%r435];
	add.s16 	%rs24, %rs23, 1;
	st.shared.u8 	[%r435], %rs24;
	setp.gt.s32 	%p5, %r419, -1;
	selp.b32 	%r436, -2147483648, -1, %p5;
	xor.b32  	%r437, %r436, %r419;
	setp.eq.s32 	%p6, %r437, 2147483647;
	selp.b32 	%r389, -2147483648, %r437, %p6;
	// begin inline asm
	shr.b32 %r388, %r389, %r373;
	// end inline asm
	and.b32  	%r438, %r385, %r388;
	and.b32  	%r439, %r438, 3;
	shr.u32 	%r440, %r438, 2;
	mad.lo.s32 	%r441, %r440, 1536, %r5;
	add.s32 	%r442, %r441, %r439;
	ld.shared.u8 	%rs25, [%r442];
	add.s16 	%rs26, %rs25, 1;
	st.shared.u8 	[%r442], %rs26;
	setp.gt.s32 	%p7, %r420, -1;
	selp.b32 	%r443, -2147483648, -1, %p7;
	xor.b32  	%r444, %r443, %r420;
	setp.eq.s32 	%p8, %r444, 2147483647;
	selp.b32 	%r392, -2147483648, %r444, %p8;
	// begin inline asm
	shr.b32 %r391, %r392, %r373;
	// end inline asm
	and.b32  	%r445, %r385, %r391;
	and.b32  	%r446, %r445, 3;
	shr.u32 	%r447, %r445, 2;
	mad.lo.s32 	%r448, %r447, 1536, %r5;
	add.s32 	%r449, %r448, %r446;
	ld.shared.u8 	%rs27, [%r449];
	add.s16 	%rs28, %rs27, 1;
	st.shared.u8 	[%r449], %rs28;
	setp.gt.s32 	%p9, %r421, -1;
	selp.b32 	%r450, -2147483648, -1, %p9;
	xor.b32  	%r451, %r450, %r421;
	setp.eq.s32 	%p10, %r451, 2147483647;
	selp.b32 	%r395, -2147483648, %r451, %p10;
	// begin inline asm
	shr.b32 %r394, %r395, %r373;
	// end inline asm
	and.b32  	%r452, %r385, %r394;
	and.b32  	%r453, %r452, 3;
	shr.u32 	%r454, %r452, 2;
	mad.lo.s32 	%r455, %r454, 1536, %r5;
	add.s32 	%r456, %r455, %r453;
	ld.shared.u8 	%rs29, [%r456];
	add.s16 	%rs30, %rs29, 1;
	st.shared.u8 	[%r456], %rs30;
	setp.gt.s32 	%p11, %r422, -1;
	selp.b32 	%r457, -2147483648, -1, %p11;
	xor.b32  	%r458, %r457, %r422;
	setp.eq.s32 	%p12, %r458, 2147483647;
	selp.b32 	%r398, -2147483648, %r458, %p12;
	// begin inline asm
	shr.b32 %r397, %r398, %r373;
	// end inline asm
	and.b32  	%r459, %r385, %r397;
	and.b32  	%r460, %r459, 3;
	shr.u32 	%r461, %r459, 2;
	mad.lo.s32 	%r462, %r461, 1536, %r5;
	add.s32 	%r463, %r462, %r460;
	ld.shared.u8 	%rs31, [%r463];
	add.s16 	%rs32, %rs31, 1;
	st.shared.u8 	[%r463], %rs32;
	setp.gt.s32 	%p13, %r423, -1;
	selp.b32 	%r464, -2147483648, -1, %p13;
	xor.b32  	%r465, %r464, %r423;
	setp.eq.s32 	%p14, %r465, 2147483647;
	selp.b32 	%r401, -2147483648, %r465, %p14;
	// begin inline asm
	shr.b32 %r400, %r401, %r373;
	// end inline asm
	and.b32  	%r466, %r385, %r400;
	and.b32  	%r467, %r466, 3;
	shr.u32 	%r468, %r466, 2;
	mad.lo.s32 	%r469, %r468, 1536, %r5;
	add.s32 	%r470, %r469, %r467;
	ld.shared.u8 	%rs33, [%r470];
	add.s16 	%rs34, %rs33, 1;
	st.shared.u8 	[%r470], %rs34;
	setp.gt.s32 	%p15, %r424, -1;
	selp.b32 	%r471, -2147483648, -1, %p15;
	xor.b32  	%r472, %r471, %r424;
	setp.eq.s32 	%p16, %r472, 2147483647;
	selp.b32 	%r404, -2147483648, %r472, %p16;
	// begin inline asm
	shr.b32 %r403, %r404, %r373;
	// end inline asm
	and.b32  	%r473, %r385, %r403;
	and.b32  	%r474, %r473, 3;
	shr.u32 	%r475, %r473, 2;
	mad.lo.s32 	%r476, %r475, 1536, %r5;
	add.s32 	%r477, %r476, %r474;
	ld.shared.u8 	%rs35, [%r477];
	add.s16 	%rs36, %rs35, 1;
	st.shared.u8 	[%r477], %rs36;
	setp.gt.s32 	%p17, %r425, -1;
	selp.b32 	%r478, -2147483648, -1, %p17;
	xor.b32  	%r479, %r478, %r425;
	setp.eq.s32 	%p18, %r479, 2147483647;
	selp.b32 	%r407, -2147483648, %r479, %p18;
	// begin inline asm
	shr.b32 %r406, %r407, %r373;
	// end inline asm
	and.b32  	%r480, %r385, %r406;
	and.b32  	%r481, %r480, 3;
	shr.u32 	%r482, %r480, 2;
	mad.lo.s32 	%r483, %r482, 1536, %r5;
	add.s32 	%r484, %r483, %r481;
	ld.shared.u8 	%rs37, [%r484];
	add.s16 	%rs38, %rs37, 1;
	st.shared.u8 	[%r484], %rs38;
	setp.gt.s32 	%p19, %r426, -1;
	selp.b32 	%r485, -2147483648, -1, %p19;
	xor.b32  	%r486, %r485, %r426;
	setp.eq.s32 	%p20, %r486, 2147483647;
	selp.b32 	%r410, -2147483648, %r486, %p20;
	// begin inline asm
	shr.b32 %r409, %r410, %r373;
	// end inline asm
	and.b32  	%r487, %r385, %r409;
	and.b32  	%r488, %r487, 3;
	shr.u32 	%r489, %r487, 2;
	mad.lo.s32 	%r490, %r489, 1536, %r5;
	add.s32 	%r491, %r490, %r488;
	ld.shared.u8 	%rs39, [%r491];
	add.s16 	%rs40, %rs39, 1;
	st.shared.u8 	[%r491], %rs40;
	setp.gt.s32 	%p21, %r427, -1;
	selp.b32 	%r492, -2147483648, -1, %p21;
	xor.b32  	%r493, %r492, %r427;
	setp.eq.s32 	%p22, %r493, 2147483647;
	selp.b32 	%r413, -2147483648, %r493, %p22;
	// begin inline asm
	shr.b32 %r412, %r413, %r373;
	// end inline asm
	and.b32  	%r494, %r385, %r412;
	and.b32  	%r495, %r494, 3;
	shr.u32 	%r496, %r494, 2;
	mad.lo.s32 	%r497, %r496, 1536, %r5;
	add.s32 	%r498, %r497, %r495;
	ld.shared.u8 	%rs41, [%r498];
	add.s16 	%rs42, %rs41, 1;
	st.shared.u8 	[%r498], %rs42;
	setp.gt.s32 	%p23, %r428, -1;
	selp.b32 	%r499, -2147483648, -1, %p23;
	xor.b32  	%r500, %r499, %r428;
	setp.eq.s32 	%p24, %r500, 2147483647;
	selp.b32 	%r416, -2147483648, %r500, %p24;
	// begin inline asm
	shr.b32 %r415, %r416, %r373;
	// end inline asm
	and.b32  	%r501, %r385, %r415;
	and.b32  	%r502, %r501, 3;
	shr.u32 	%r503, %r501, 2;
	mad.lo.s32 	%r504, %r503, 1536, %r5;
	add.s32 	%r505, %r504, %r502;
	ld.shared.u8 	%rs43, [%r505];
	add.s16 	%rs44, %rs43, 1;
	st.shared.u8 	[%r505], %rs44;
	add.s32 	%r2024, %r2024, 4224;
	add.s32 	%r2031, %r2031, -4224;
	add.s32 	%r2030, %r2030, -4224;
	setp.ne.s32 	%p25, %r2031, -97152;
	@%p25 bra 	$L__BB3_4;
	setp.gt.u32 	%p26, %r4, 255;
	bar.sync 	0;
	// begin inline asm
	mov.u32 %r506, %laneid;
	// end inline asm
	@%p26 bra 	$L__BB3_7;
	shl.b32 	%r507, %r506, 2;
	add.s32 	%r508, %r6, %r507;
	ld.shared.u32 	%r509, [%r508];
	bfe.u32 	%r510, %r509, 0, 8;
	add.s32 	%r511, %r2023, %r510;
	bfe.u32 	%r512, %r509, 8, 8;
	add.s32 	%r513, %r2022, %r512;
	bfe.u32 	%r514, %r509, 16, 8;
	add.s32 	%r515, %r2021, %r514;
	bfe.u32 	%r516, %r509, 24, 8;
	add.s32 	%r517, %r2020, %r516;
	ld.shared.u32 	%r518, [%r508+128];
	bfe.u32 	%r519, %r518, 0, 8;
	add.s32 	%r520, %r511, %r519;
	bfe.u32 	%r521, %r518, 8, 8;
	add.s32 	%r522, %r513, %r521;
	bfe.u32 	%r523, %r518, 16, 8;
	add.s32 	%r524, %r515, %r523;
	bfe.u32 	%r525, %r518, 24, 8;
	add.s32 	%r526, %r517, %r525;
	ld.shared.u32 	%r527, [%r508+256];
	bfe.u32 	%r528, %r527, 0, 8;
	add.s32 	%r529, %r520, %r528;
	bfe.u32 	%r530, %r527, 8, 8;
	add.s32 	%r531, %r522, %r530;
	bfe.u32 	%r532, %r527, 16, 8;
	add.s32 	%r533, %r524, %r532;
	bfe.u32 	%r534, %r527, 24, 8;
	add.s32 	%r535, %r526, %r534;
	ld.shared.u32 	%r536, [%r508+384];
	bfe.u32 	%r537, %r536, 0, 8;
	add.s32 	%r538, %r529, %r537;
	bfe.u32 	%r539, %r536, 8, 8;
	add.s32 	%r540, %r531, %r539;
	bfe.u32 	%r541, %r536, 16, 8;
	add.s32 	%r542, %r533, %r541;
	bfe.u32 	%r543, %r536, 24, 8;
	add.s32 	%r544, %r535, %r543;
	ld.shared.u32 	%r545, [%r508+512];
	bfe.u32 	%r546, %r545, 0, 8;
	add.s32 	%r547, %r538, %r546;
	bfe.u32 	%r548, %r545, 8, 8;
	add.s32 	%r549, %r540, %r548;
	bfe.u32 	%r550, %r545, 16, 8;
	add.s32 	%r551, %r542, %r550;
	bfe.u32 	%r552, %r545, 24, 8;
	add.s32 	%r553, %r544, %r552;
	ld.shared.u32 	%r554, [%r508+640];
	bfe.u32 	%r555, %r554, 0, 8;
	add.s32 	%r556, %r547, %r555;
	bfe.u32 	%r557, %r554, 8, 8;
	add.s32 	%r558, %r549, %r557;
	bfe.u32 	%r559, %r554, 16, 8;
	add.s32 	%r560, %r551, %r559;
	bfe.u32 	%r561, %r554, 24, 8;
	add.s32 	%r562, %r553, %r561;
	ld.shared.u32 	%r563, [%r508+768];
	bfe.u32 	%r564, %r563, 0, 8;
	add.s32 	%r565, %r556, %r564;
	bfe.u32 	%r566, %r563, 8, 8;
	add.s32 	%r567, %r558, %r566;
	bfe.u32 	%r568, %r563, 16, 8;
	add.s32 	%r569, %r560, %r568;
	bfe.u32 	%r570, %r563, 24, 8;
	add.s32 	%r571, %r562, %r570;
	ld.shared.u32 	%r572, [%r508+896];
	bfe.u32 	%r573, %r572, 0, 8;
	add.s32 	%r574, %r565, %r573;
	bfe.u32 	%r575, %r572, 8, 8;
	add.s32 	%r576, %r567, %r575;
	bfe.u32 	%r577, %r572, 16, 8;
	add.s32 	%r578, %r569, %r577;
	bfe.u32 	%r579, %r572, 24, 8;
	add.s32 	%r580, %r571, %r579;
	ld.shared.u32 	%r581, [%r508+1024];
	bfe.u32 	%r582, %r581, 0, 8;
	add.s32 	%r583, %r574, %r582;
	bfe.u32 	%r584, %r581, 8, 8;
	add.s32 	%r585, %r576, %r584;
	bfe.u32 	%r586, %r581, 16, 8;
	add.s32 	%r587, %r578, %r586;
	bfe.u32 	%r588, %r581, 24, 8;
	add.s32 	%r589, %r580, %r588;
	ld.shared.u32 	%r590, [%r508+1152];
	bfe.u32 	%r591, %r590, 0, 8;
	add.s32 	%r592, %r583, %r591;
	bfe.u32 	%r593, %r590, 8, 8;
	add.s32 	%r594, %r585, %r593;
	bfe.u32 	%r595, %r590, 16, 8;
	add.s32 	%r596, %r587, %r595;
	bfe.u32 	%r597, %r590, 24, 8;
	add.s32 	%r598, %r589, %r597;
	ld.shared.u32 	%r599, [%r508+1280];
	bfe.u32 	%r600, %r599, 0, 8;
	add.s32 	%r601, %r592, %r600;
	bfe.u32 	%r602, %r599, 8, 8;
	add.s32 	%r603, %r594, %r602;
	bfe.u32 	%r604, %r599, 16, 8;
	add.s32 	%r605, %r596, %r604;
	bfe.u32 	%r606, %r599, 24, 8;
	add.s32 	%r607, %r598, %r606;
	ld.shared.u32 	%r608, [%r508+1408];
	bfe.u32 	%r609, %r608, 0, 8;
	add.s32 	%r2023, %r601, %r609;
	bfe.u32 	%r610, %r608, 8, 8;
	add.s32 	%r2022, %r603, %r610;
	bfe.u32 	%r611, %r608, 16, 8;
	add.s32 	%r2021, %r605, %r611;
	bfe.u32 	%r612, %r608, 24, 8;
	add.s32 	%r2020, %r607, %r612;
$L__BB3_7:
	bar.sync 	0;
	mov.b32 	%r613, 0;
	st.shared.u32 	[%r5], %r613;
	st.shared.u32 	[%r5+1536], %r613;
	st.shared.u32 	[%r5+3072], %r613;
	st.shared.u32 	[%r5+4608], %r613;
	st.shared.u32 	[%r5+6144], %r613;
	st.shared.u32 	[%r5+7680], %r613;
	st.shared.u32 	[%r5+9216], %r613;
	st.shared.u32 	[%r5+10752], %r613;
	setp.gt.s32 	%p27, %r2030, 97151;
	@%p27 bra 	$L__BB3_3;
$L__BB3_8:
	sub.s32 	%r2040, %r2, %r2024;
	setp.lt.s32 	%p28, %r2040, 4224;
	@%p28 bra 	$L__BB3_11;
	add.s64 	%rd7, %rd1, 7680;
$L__BB3_10:
	ld.param.u32 	%r2016, [_ZN3cub18CUB_300001_SM_10006detail10radix_sort30DeviceSegmentedRadixSortKernelINS1_5radix10policy_hubIfiiE10Policy1000ELb1ELNS0_9SortOrderE1EfiPiS9_iNS1_21identity_decomposer_tEEEvPKT2_PSB_PKT3_PSF_T4_T5_iiiT7__param_8];
	cvt.s64.s32 	%rd36, %r2024;
	add.s64 	%rd37, %rd5, %rd36;
	shl.b64 	%rd38, %rd37, 2;
	add.s64 	%rd39, %rd7, %rd38;
	ld.global.u32 	%r650, [%rd39+-7680];
	ld.global.u32 	%r651, [%rd39+-6144];
	ld.global.u32 	%r652, [%rd39+-4608];
	ld.global.u32 	%r653, [%rd39+-3072];
	ld.global.u32 	%r654, [%rd39+-1536];
	ld.global.u32 	%r655, [%rd39];
	ld.global.u32 	%r656, [%rd39+1536];
	ld.global.u32 	%r657, [%rd39+3072];
	ld.global.u32 	%r658, [%rd39+4608];
	ld.global.u32 	%r659, [%rd39+6144];
	ld.global.u32 	%r660, [%rd39+7680];
	bar.sync 	0;
	setp.gt.s32 	%p29, %r650, -1;
	selp.b32 	%r661, -2147483648, -1, %p29;
	xor.b32  	%r662, %r661, %r650;
	setp.eq.s32 	%p30, %r662, 2147483647;
	selp.b32 	%r615, -2147483648, %r662, %p30;
	// begin inline asm
	shr.b32 %r614, %r615, %r373;
	// end inline asm
	mov.b32 	%r618, 0;
	// begin inline asm
	bmsk.clamp.b32 %r617, %r618, %r2016;
	// end inline asm
	and.b32  	%r663, %r617, %r614;
	and.b32  	%r664, %r663, 3;
	shr.u32 	%r665, %r663, 2;
	mad.lo.s32 	%r666, %r665, 1536, %r5;
	add.s32 	%r667, %r666, %r664;
	ld.shared.u8 	%rs45, [%r667];
	add.s16 	%rs46, %rs45, 1;
	st.shared.u8 	[%r667], %rs46;
	setp.gt.s32 	%p31, %r651, -1;
	selp.b32 	%r668, -2147483648, -1, %p31;
	xor.b32  	%r669, %r668, %r651;
	setp.eq.s32 	%p32, %r669, 2147483647;
	selp.b32 	%r621, -2147483648, %r669, %p32;
	// begin inline asm
	shr.b32 %r620, %r621, %r373;
	// end inline asm
	and.b32  	%r670, %r617, %r620;
	and.b32  	%r671, %r670, 3;
	shr.u32 	%r672, %r670, 2;
	mad.lo.s32 	%r673, %r672, 1536, %r5;
	add.s32 	%r674, %r673, %r671;
	ld.shared.u8 	%rs47, [%r674];
	add.s16 	%rs48, %rs47, 1;
	st.shared.u8 	[%r674], %rs48;
	setp.gt.s32 	%p33, %r652, -1;
	selp.b32 	%r675, -2147483648, -1, %p33;
	xor.b32  	%r676, %r675, %r652;
	setp.eq.s32 	%p34, %r676, 2147483647;
	selp.b32 	%r624, -2147483648, %r676, %p34;
	// begin inline asm
	shr.b32 %r623, %r624, %r373;
	// end inline asm
	and.b32  	%r677, %r617, %r623;
	and.b32  	%r678, %r677, 3;
	shr.u32 	%r679, %r677, 2;
	mad.lo.s32 	%r680, %r679, 1536, %r5;
	add.s32 	%r681, %r680, %r678;
	ld.shared.u8 	%rs49, [%r681];
	add.s16 	%rs50, %rs49, 1;
	st.shared.u8 	[%r681], %rs50;
	setp.gt.s32 	%p35, %r653, -1;
	selp.b32 	%r682, -2147483648, -1, %p35;
	xor.b32  	%r683, %r682, %r653;
	setp.eq.s32 	%p36, %r683, 2147483647;
	selp.b32 	%r627, -2147483648, %r683, %p36;
	// begin inline asm
	shr.b32 %r626, %r627, %r373;
	// end inline asm
	and.b32  	%r684, %r617, %r626;
	and.b32  	%r685, %r684, 3;
	shr.u32 	%r686, %r684, 2;
	mad.lo.s32 	%r687, %r686, 1536, %r5;
	add.s32 	%r688, %r687, %r685;
	ld.shared.u8 	%rs51, [%r688];
	add.s16 	%rs52, %rs51, 1;
	st.shared.u8 	[%r688], %rs52;
	setp.gt.s32 	%p37, %r654, -1;
	selp.b32 	%r689, -2147483648, -1, %p37;
	xor.b32  	%r690, %r689, %r654;
	setp.eq.s32 	%p38, %r690, 2147483647;
	selp.b32 	%r630, -2147483648, %r690, %p38;
	// begin inline asm
	shr.b32 %r629, %r630, %r373;
	// end inline asm
	and.b32  	%r691, %r617, %r629;
	and.b32  	%r692, %r691, 3;
	shr.u32 	%r693, %r691, 2;
	mad.lo.s32 	%r694, %r693, 1536, %r5;
	add.s32 	%r695, %r694, %r692;
	ld.shared.u8 	%rs53, [%r695];
	add.s16 	%rs54, %rs53, 1;
	st.shared.u8 	[%r695], %rs54;
	setp.gt.s32 	%p39, %r655, -1;
	selp.b32 	%r696, -2147483648, -1, %p39;
	xor.b32  	%r697, %r696, %r655;
	setp.eq.s32 	%p40, %r697, 2147483647;
	selp.b32 	%r633, -2147483648, %r697, %p40;
	// begin inline asm
	shr.b32 %r632, %r633, %r373;
	// end inline asm
	and.b32  	%r698, %r617, %r632;
	and.b32  	%r699, %r698, 3;
	shr.u32 	%r700, %r698, 2;
	mad.lo.s32 	%r701, %r700, 1536, %r5;
	add.s32 	%r702, %r701, %r699;
	ld.shared.u8 	%rs55, [%r702];
	add.s16 	%rs56, %rs55, 1;
	st.shared.u8 	[%r702], %rs56;
	setp.gt.s32 	%p41, %r656, -1;
	selp.b32 	%r703, -2147483648, -1, %p41;
	xor.b32  	%r704, %r703, %r656;
	setp.eq.s32 	%p42, %r704, 2147483647;
	selp.b32 	%r636, -2147483648, %r704, %p42;
	// begin inline asm
	shr.b32 %r635, %r636, %r373;
	// end inline asm
	and.b32  	%r705, %r617, %r635;
	and.b32  	%r706, %r705, 3;
	shr.u32 	%r707, %r705, 2;
	mad.lo.s32 	%r708, %r707, 1536, %r5;
	add.s32 	%r709, %r708, %r706;
	ld.shared.u8 	%rs57, [%r709];
	add.s16 	%rs58, %rs57, 1;
	st.shared.u8 	[%r709], %rs58;
	setp.gt.s32 	%p43, %r657, -1;
	selp.b32 	%r710, -2147483648, -1, %p43;
	xor.b32  	%r711, %r710, %r657;
	setp.eq.s32 	%p44, %r711, 2147483647;
	selp.b32 	%r639, -2147483648, %r711, %p44;
	// begin inline asm
	shr.b32 %r638, %r639, %r373;
	// end inline asm
	and.b32  	%r712, %r617, %r638;
	and.b32  	%r713, %r712, 3;
	shr.u32 	%r714, %r712, 2;
	mad.lo.s32 	%r715, %r714, 1536, %r5;
	add.s32 	%r716, %r715, %r713;
	ld.shared.u8 	%rs59, [%r716];
	add.s16 	%rs60, %rs59, 1;
	st.shared.u8 	[%r716], %rs60;
	setp.gt.s32 	%p45, %r658, -1;
	selp.b32 	%r717, -2147483648, -1, %p45;
	xor.b32  	%r718, %r717, %r658;
	setp.eq.s32 	%p46, %r718, 2147483647;
	selp.b32 	%r642, -2147483648, %r718, %p46;
	// begin inline asm
	shr.b32 %r641, %r642, %r373;
	// end inline asm
	and.b32  	%r719, %r617, %r641;
	and.b32  	%r720, %r719, 3;
	shr.u32 	%r721, %r719, 2;
	mad.lo.s32 	%r722, %r721, 1536, %r5;
	add.s32 	%r723, %r722, %r720;
	ld.shared.u8 	%rs61, [%r723];
	add.s16 	%rs62, %rs61, 1;
	st.shared.u8 	[%r723], %rs62;
	setp.gt.s32 	%p47, %r659, -1;
	selp.b32 	%r724, -2147483648, -1, %p47;
	xor.b32  	%r725, %r724, %r659;
	setp.eq.s32 	%p48, %r725, 2147483647;
	selp.b32 	%r645, -2147483648, %r725, %p48;
	// begin inline asm
	shr.b32 %r644, %r645, %r373;
	// end inline asm
	and.b32  	%r726, %r617, %r644;
	and.b32  	%r727, %r726, 3;
	shr.u32 	%r728, %r726, 2;
	mad.lo.s32 	%r729, %r728, 1536, %r5;
	add.s32 	%r730, %r729, %r727;
	ld.shared.u8 	%rs63, [%r730];
	add.s16 	%rs64, %rs63, 1;
	st.shared.u8 	[%r730], %rs64;
	setp.gt.s32 	%p49, %r660, -1;
	selp.b32 	%r731, -2147483648, -1, %p49;
	xor.b32  	%r732, %r731, %r660;
	setp.eq.s32 	%p50, %r732, 2147483647;
	selp.b32 	%r648, -2147483648, %r732, %p50;
	// begin inline asm
	shr.b32 %r647, %r648, %r373;
	// end inline asm
	and.b32  	%r733, %r617, %r647;
	and.b32  	%r734, %r733, 3;
	shr.u32 	%r735, %r733, 2;
	mad.lo.s32 	%r736, %r735, 1536, %r5;
	add.s32 	%r737, %r736, %r734;
	ld.shared.u8 	%rs65, [%r737];
	add.s16 	%rs66, %rs65, 1;
	st.shared.u8 	[%r737], %rs66;
	add.s32 	%r2024, %r2024, 4224;
	add.s32 	%r2040, %r2040, -4224;
	setp.gt.s32 	%p51, %r2040, 4223;
	@%p51 bra 	$L__BB3_10;
$L__BB3_11:
	setp.ge.s32 	%p52, %r4, %r2040;
	@%p52 bra 	$L__BB3_18;
	ld.param.u32 	%r2017, [_ZN3cub18CUB_300001_SM_10006detail10radix_sort30DeviceSegmentedRadixSortKernelINS1_5radix10policy_hubIfiiE10Policy1000ELb1ELNS0_9SortOrderE1EfiPiS9_iNS1_21identity_decomposer_tEEEvPKT2_PSB_PKT3_PSF_T4_T5_iiiT7__param_8];
	mov.b32 	%r739, 0;
	// begin inline asm
	bmsk.clamp.b32 %r738, %r739, %r2017;
	// end inline asm
	not.b32 	%r741, %r4;
	add.s32 	%r41, %r2040, %r741;
	mul.hi.u32 	%r742, %r41, -1431655765;
	shr.u32 	%r743, %r742, 8;
	add.s32 	%r42, %r743, 1;
	and.b32  	%r744, %r743, 3;
	setp.eq.s32 	%p53, %r744, 3;
	mov.u32 	%r2045, %r4;
	@%p53 bra 	$L__BB3_15;
	and.b32  	%r745, %r42, 3;
	add.s32 	%r2042, %r4, %r2024;
	neg.s32 	%r2041, %r745;
	mad.lo.s32 	%r2045, %r745, 384, %r4;
$L__BB3_14:
	.pragma "nounroll";
	mul.wide.s32 	%rd40, %r2042, 4;
	add.s64 	%rd41, %rd1, %rd40;
	ld.global.u32 	%r749, [%rd41];
	setp.gt.s32 	%p54, %r749, -1;
	selp.b32 	%r750, -2147483648, -1, %p54;
	xor.b32  	%r751, %r750, %r749;
	setp.eq.s32 	%p55, %r751, 2147483647;
	selp.b32 	%r747, -2147483648, %r751, %p55;
	// begin inline asm
	shr.b32 %r746, %r747, %r373;
	// end inline asm
	and.b32  	%r752, %r738, %r746;
	and.b32  	%r753, %r752, 3;
	shr.u32 	%r754, %r752, 2;
	mad.lo.s32 	%r755, %r754, 1536, %r5;
	add.s32 	%r756, %r755, %r753;
	ld.shared.u8 	%rs67, [%r756];
	add.s16 	%rs68, %rs67, 1;
	st.shared.u8 	[%r756], %rs68;
	add.s32 	%r2042, %r2042, 384;
	add.s32 	%r2041, %r2041, 1;
	setp.ne.s32 	%p56, %r2041, 0;
	@%p56 bra 	$L__BB3_14;
$L__BB3_15:
	setp.lt.u32 	%p57, %r41, 1152;
	@%p57 bra 	$L__BB3_18;
	add.s64 	%rd8, %rd1, 3072;
	add.s32 	%r2044, %r2045, %r2024;
$L__BB3_17:
	mul.wide.s32 	%rd42, %r2044, 4;
	add.s64 	%rd43, %rd8, %rd42;
	ld.global.u32 	%r769, [%rd43+-3072];
	setp.gt.s32 	%p58, %r769, -1;
	selp.b32 	%r770, -2147483648, -1, %p58;
	xor.b32  	%r771, %r770, %r769;
	setp.eq.s32 	%p59, %r771, 2147483647;
	selp.b32 	%r758, -2147483648, %r771, %p59;
	// begin inline asm
	shr.b32 %r757, %r758, %r373;
	// end inline asm
	and.b32  	%r772, %r738, %r757;
	and.b32  	%r773, %r772, 3;
	shr.u32 	%r774, %r772, 2;
	mad.lo.s32 	%r775, %r774, 1536, %r5;
	add.s32 	%r776, %r775, %r773;
	ld.shared.u8 	%rs69, [%r776];
	add.s16 	%rs70, %rs69, 1;
	st.shared.u8 	[%r776], %rs70;
	ld.global.u32 	%r777, [%rd43+-1536];
	setp.gt.s32 	%p60, %r777, -1;
	selp.b32 	%r778, -2147483648, -1, %p60;
	xor.b32  	%r779, %r778, %r777;
	setp.eq.s32 	%p61, %r779, 2147483647;
	selp.b32 	%r761, -2147483648, %r779, %p61;
	// begin inline asm
	shr.b32 %r760, %r761, %r373;
	// end inline asm
	and.b32  	%r780, %r738, %r760;
	and.b32  	%r781, %r780, 3;
	shr.u32 	%r782, %r780, 2;
	mad.lo.s32 	%r783, %r782, 1536, %r5;
	add.s32 	%r784, %r783, %r781;
	ld.shared.u8 	%rs71, [%r784];
	add.s16 	%rs72, %rs71, 1;
	st.shared.u8 	[%r784], %rs72;
	ld.global.u32 	%r785, [%rd43];
	setp.gt.s32 	%p62, %r785, -1;
	selp.b32 	%r786, -2147483648, -1, %p62;
	xor.b32  	%r787, %r786, %r785;
	setp.eq.s32 	%p63, %r787, 2147483647;
	selp.b32 	%r764, -2147483648, %r787, %p63;
	// begin inline asm
	shr.b32 %r763, %r764, %r373;
	// end inline asm
	and.b32  	%r788, %r738, %r763;
	and.b32  	%r789, %r788, 3;
	shr.u32 	%r790, %r788, 2;
	mad.lo.s32 	%r791, %r790, 1536, %r5;
	add.s32 	%r792, %r791, %r789;
	ld.shared.u8 	%rs73, [%r792];
	add.s16 	%rs74, %rs73, 1;
	st.shared.u8 	[%r792], %rs74;
	ld.global.u32 	%r793, [%rd43+1536];
	setp.gt.s32 	%p64, %r793, -1;
	selp.b32 	%r794, -2147483648, -1, %p64;
	xor.b32  	%r795, %r794, %r793;
	setp.eq.s32 	%p65, %r795, 2147483647;
	selp.b32 	%r767, -2147483648, %r795, %p65;
	// begin inline asm
	shr.b32 %r766, %r767, %r373;
	// end inline asm
	and.b32  	%r796, %r738, %r766;
	and.b32  	%r797, %r796, 3;
	shr.u32 	%r798, %r796, 2;
	mad.lo.s32 	%r799, %r798, 1536, %r5;
	add.s32 	%r800, %r799, %r797;
	ld.shared.u8 	%rs75, [%r800];
	add.s16 	%rs76, %rs75, 1;
	st.shared.u8 	[%r800], %rs76;
	add.s32 	%r2045, %r2045, 1536;
	add.s32 	%r2044, %r2044, 1536;
	setp.lt.s32 	%p66, %r2045, %r2040;
	@%p66 bra 	$L__BB3_17;
$L__BB3_18:
	bar.sync 	0;
	// begin inline asm
	mov.u32 %r801, %laneid;
	// end inline asm
	setp.gt.u32 	%p67, %r4, 255;
	@%p67 bra 	$L__BB3_20;
	shl.b32 	%r802, %r801, 2;
	add.s32 	%r803, %r6, %r802;
	ld.shared.u32 	%r804, [%r803];
	bfe.u32 	%r805, %r804, 0, 8;
	add.s32 	%r806, %r2023, %r805;
	bfe.u32 	%r807, %r804, 8, 8;
	add.s32 	%r808, %r2022, %r807;
	bfe.u32 	%r809, %r804, 16, 8;
	add.s32 	%r810, %r2021, %r809;
	bfe.u32 	%r811, %r804, 24, 8;
	add.s32 	%r812, %r2020, %r811;
	ld.shared.u32 	%r813, [%r803+128];
	bfe.u32 	%r814, %r813, 0, 8;
	add.s32 	%r815, %r806, %r814;
	bfe.u32 	%r816, %r813, 8, 8;
	add.s32 	%r817, %r808, %r816;
	bfe.u32 	%r818, %r813, 16, 8;
	add.s32 	%r819, %r810, %r818;
	bfe.u32 	%r820, %r813, 24, 8;
	add.s32 	%r821, %r812, %r820;
	ld.shared.u32 	%r822, [%r803+256];
	bfe.u32 	%r823, %r822, 0, 8;
	add.s32 	%r824, %r815, %r823;
	bfe.u32 	%r825, %r822, 8, 8;
	add.s32 	%r826, %r817, %r825;
	bfe.u32 	%r827, %r822, 16, 8;
	add.s32 	%r828, %r819, %r827;
	bfe.u32 	%r829, %r822, 24, 8;
	add.s32 	%r830, %r821, %r829;
	ld.shared.u32 	%r831, [%r803+384];
	bfe.u32 	%r832, %r831, 0, 8;
	add.s32 	%r833, %r824, %r832;
	bfe.u32 	%r834, %r831, 8, 8;
	add.s32 	%r835, %r826, %r834;
	bfe.u32 	%r836, %r831, 16, 8;
	add.s32 	%r837, %r828, %r836;
	bfe.u32 	%r838, %r831, 24, 8;
	add.s32 	%r839, %r830, %r838;
	ld.shared.u32 	%r840, [%r803+512];
	bfe.u32 	%r841, %r840, 0, 8;
	add.s32 	%r842, %r833, %r841;
	bfe.u32 	%r843, %r840, 8, 8;
	add.s32 	%r844, %r835, %r843;
	bfe.u32 	%r845, %r840, 16, 8;
	add.s32 	%r846, %r837, %r845;
	bfe.u32 	%r847, %r840, 24, 8;
	add.s32 	%r848, %r839, %r847;
	ld.shared.u32 	%r849, [%r803+640];
	bfe.u32 	%r850, %r849, 0, 8;
	add.s32 	%r851, %r842, %r850;
	bfe.u32 	%r852, %r849, 8, 8;
	add.s32 	%r853, %r844, %r852;
	bfe.u32 	%r854, %r849, 16, 8;
	add.s32 	%r855, %r846, %r854;
	bfe.u32 	%r856, %r849, 24, 8;
	add.s32 	%r857, %r848, %r856;
	ld.shared.u32 	%r858, [%r803+768];
	bfe.u32 	%r859, %r858, 0, 8;
	add.s32 	%r860, %r851, %r859;
	bfe.u32 	%r861, %r858, 8, 8;
	add.s32 	%r862, %r853, %r861;
	bfe.u32 	%r863, %r858, 16, 8;
	add.s32 	%r864, %r855, %r863;
	bfe.u32 	%r865, %r858, 24, 8;
	add.s32 	%r866, %r857, %r865;
	ld.shared.u32 	%r867, [%r803+896];
	bfe.u32 	%r868, %r867, 0, 8;
	add.s32 	%r869, %r860, %r868;
	bfe.u32 	%r870, %r867, 8, 8;
	add.s32 	%r871, %r862, %r870;
	bfe.u32 	%r872, %r867, 16, 8;
	add.s32 	%r873, %r864, %r872;
	bfe.u32 	%r874, %r867, 24, 8;
	add.s32 	%r875, %r866, %r874;
	ld.shared.u32 	%r876, [%r803+1024];
	bfe.u32 	%r877, %r876, 0, 8;
	add.s32 	%r878, %r869, %r877;
	bfe.u32 	%r879, %r876, 8, 8;
	add.s32 	%r880, %r871, %r879;
	bfe.u32 	%r881, %r876, 16, 8;
	add.s32 	%r882, %r873, %r881;
	bfe.u32 	%r883, %r876, 24, 8;
	add.s32 	%r884, %r875, %r883;
	ld.shared.u32 	%r885, [%r803+1152];
	bfe.u32 	%r886, %r885, 0, 8;
	add.s32 	%r887, %r878, %r886;
	bfe.u32 	%r888, %r885, 8, 8;
	add.s32 	%r889, %r880, %r888;
	bfe.u32 	%r890, %r885, 16, 8;
	add.s32 	%r891, %r882, %r890;
	bfe.u32 	%r892, %r885, 24, 8;
	add.s32 	%r893, %r884, %r892;
	ld.shared.u32 	%r894, [%r803+1280];
	bfe.u32 	%r895, %r894, 0, 8;
	add.s32 	%r896, %r887, %r895;
	bfe.u32 	%r897, %r894, 8, 8;
	add.s32 	%r898, %r889, %r897;
	bfe.u32 	%r899, %r894, 16, 8;
	add.s32 	%r900, %r891, %r899;
	bfe.u32 	%r901, %r894, 24, 8;
	add.s32 	%r902, %r893, %r901;
	ld.shared.u32 	%r903, [%r803+1408];
	bfe.u32 	%r904, %r903, 0, 8;
	add.s32 	%r2023, %r896, %r904;
	bfe.u32 	%r905, %r903, 8, 8;
	add.s32 	%r2022, %r898, %r905;
	bfe.u32 	%r906, %r903, 16, 8;
	add.s32 	%r2021, %r900, %r906;
	bfe.u32 	%r907, %r903, 24, 8;
	add.s32 	%r2020, %r902, %r907;
$L__BB3_20:
	setp.gt.u32 	%p68, %r4, 255;
	bar.sync 	0;
	@%p68 bra 	$L__BB3_22;
	shl.b32 	%r908, %r801, 7;
	add.s32 	%r910, %r378, %r908;
	shr.u32 	%r911, %r4, 1;
	and.b32  	%r912, %r911, 112;
	add.s32 	%r913, %r910, %r912;
	st.shared.v4.u32 	[%r913], {%r2023, %r2022, %r2021, %r2020};
$L__BB3_22:
	bar.sync 	0;
	setp.gt.u32 	%p69, %r4, 31;
	@%p69 bra 	$L__BB3_24;
	ld.shared.u32 	%r915, [%r5];
	ld.shared.u32 	%r916, [%r5+128];
	add.s32 	%r917, %r916, %r915;
	ld.shared.u32 	%r918, [%r5+256];
	add.s32 	%r919, %r918, %r917;
	ld.shared.u32 	%r920, [%r5+384];
	add.s32 	%r921, %r920, %r919;
	ld.shared.u32 	%r922, [%r5+512];
	add.s32 	%r923, %r922, %r921;
	ld.shared.u32 	%r924, [%r5+640];
	add.s32 	%r925, %r924, %r923;
	ld.shared.u32 	%r926, [%r5+768];
	add.s32 	%r927, %r926, %r925;
	ld.shared.u32 	%r928, [%r5+896];
	add.s32 	%r929, %r928, %r927;
	ld.shared.u32 	%r930, [%r5+1024];
	add.s32 	%r931, %r930, %r929;
	ld.shared.u32 	%r932, [%r5+1152];
	add.s32 	%r933, %r932, %r931;
	ld.shared.u32 	%r934, [%r5+1280];
	add.s32 	%r935, %r934, %r933;
	ld.shared.u32 	%r936, [%r5+1408];
	add.s32 	%r937, %r936, %r935;
	ld.shared.u32 	%r938, [%r5+1536];
	add.s32 	%r939, %r938, %r937;
	ld.shared.u32 	%r940, [%r5+1664];
	add.s32 	%r941, %r940, %r939;
	ld.shared.u32 	%r942, [%r5+1792];
	add.s32 	%r943, %r942, %r941;
	ld.shared.u32 	%r944, [%r5+1920];
	add.s32 	%r945, %r944, %r943;
	ld.shared.u32 	%r946, [%r5+2048];
	add.s32 	%r947, %r946, %r945;
	ld.shared.u32 	%r948, [%r5+2176];
	add.s32 	%r949, %r948, %r947;
	ld.shared.u32 	%r950, [%r5+2304];
	add.s32 	%r951, %r950, %r949;
	ld.shared.u32 	%r952, [%r5+2432];
	add.s32 	%r953, %r952, %r951;
	ld.shared.u32 	%r954, [%r5+2560];
	add.s32 	%r955, %r954, %r953;
	ld.shared.u32 	%r956, [%r5+2688];
	add.s32 	%r957, %r956, %r955;
	ld.shared.u32 	%r958, [%r5+2816];
	add.s32 	%r959, %r958, %r957;
	ld.shared.u32 	%r960, [%r5+2944];
	add.s32 	%r961, %r960, %r959;
	ld.shared.u32 	%r962, [%r5+3072];
	add.s32 	%r963, %r962, %r961;
	ld.shared.u32 	%r964, [%r5+3200];
	add.s32 	%r965, %r964, %r963;
	ld.shared.u32 	%r966, [%r5+3328];
	add.s32 	%r967, %r966, %r965;
	ld.shared.u32 	%r968, [%r5+3456];
	add.s32 	%r969, %r968, %r967;
	ld.shared.u32 	%r970, [%r5+3584];
	add.s32 	%r971, %r970, %r969;
	ld.shared.u32 	%r972, [%r5+3712];
	add.s32 	%r973, %r972, %r971;
	ld.shared.u32 	%r974, [%r5+3840];
	add.s32 	%r975, %r974, %r973;
	ld.shared.u32 	%r976, [%r5+3968];
	add.s32 	%r2051, %r976, %r975;
$L__BB3_24:
	setp.gt.u32 	%p70, %r4, 31;
	bar.sync 	0;
	@%p70 bra 	$L__BB3_26;
	st.volatile.shared.u32 	[%r5], %r2051;
$L__BB3_26:
	setp.gt.u32 	%p71, %r4, 31;
	bar.sync 	0;
	sub.s32 	%r67, %r378, %r377;
	@%p71 bra 	$L__BB3_28;
	ld.volatile.shared.u32 	%r2051, [%r67+124];
$L__BB3_28:
	mul.hi.u32 	%r979, %r4, 357913942;
	add.s32 	%r980, %r979, %r4;
	shl.b32 	%r981, %r980, 2;
	add.s32 	%r983, %r378, %r981;
	add.s32 	%r70, %r983, 272;
	st.shared.u32 	[%r983+272], %r2051;
	bar.sync 	0;
	setp.gt.u32 	%p72, %r4, 31;
	@%p72 bra 	$L__BB3_30;
	mad.lo.s32 	%r1015, %r4, 52, %r378;
	ld.shared.u32 	%r1016, [%r1015+272];
	ld.shared.u32 	%r1017, [%r1015+276];
	ld.shared.u32 	%r1018, [%r1015+280];
	ld.shared.u32 	%r1019, [%r1015+284];
	ld.shared.u32 	%r1020, [%r1015+288];
	ld.shared.u32 	%r1021, [%r1015+292];
	ld.shared.u32 	%r1022, [%r1015+296];
	ld.shared.u32 	%r1023, [%r1015+300];
	ld.shared.u32 	%r1024, [%r1015+304];
	ld.shared.u32 	%r1025, [%r1015+308];
	ld.shared.u32 	%r1026, [%r1015+312];
	ld.shared.u32 	%r1027, [%r1015+316];
	add.s32 	%r1028, %r1017, %r1016;
	add.s32 	%r1029, %r1028, %r1018;
	add.s32 	%r1030, %r1029, %r1019;
	add.s32 	%r1031, %r1030, %r1020;
	add.s32 	%r1032, %r1031, %r1021;
	add.s32 	%r1033, %r1032, %r1022;
	add.s32 	%r1034, %r1033, %r1023;
	add.s32 	%r1035, %r1034, %r1024;
	add.s32 	%r1036, %r1035, %r1025;
	add.s32 	%r1037, %r1036, %r1026;
	add.s32 	%r988, %r1037, %r1027;
	mov.b32 	%r986, 1;
	mov.b32 	%r1011, 0;
	mov.b32 	%r1013, -1;
	// begin inline asm
	{  .reg .s32 r0;  .reg .pred p;  shfl.sync.up.b32 r0|p, %r988, %r986, %r1011, %r1013;  @p add.s32 r0, r0, %r988;  mov.s32 %r984, r0;}
	// end inline asm
	mov.b32 	%r992, 2;
	// begin inline asm
	{  .reg .s32 r0;  .reg .pred p;  shfl.sync.up.b32 r0|p, %r984, %r992, %r1011, %r1013;  @p add.s32 r0, r0, %r984;  mov.s32 %r990, r0;}
	// end inline asm
	mov.b32 	%r998, 4;
	// begin inline asm
	{  .reg .s32 r0;  .reg .pred p;  shfl.sync.up.b32 r0|p, %r990, %r998, %r1011, %r1013;  @p add.s32 r0, r0, %r990;  mov.s32 %r996, r0;}
	// end inline asm
	mov.b32 	%r1004, 8;
	// begin inline asm
	{  .reg .s32 r0;  .reg .pred p;  shfl.sync.up.b32 r0|p, %r996, %r1004, %r1011, %r1013;  @p add.s32 r0, r0, %r996;  mov.s32 %r1002, r0;}
	// end inline asm
	mov.b32 	%r1010, 16;
	// begin inline asm
	{  .reg .s32 r0;  .reg .pred p;  shfl.sync.up.b32 r0|p, %r1002, %r1010, %r1011, %r1013;  @p add.s32 r0, r0, %r1002;  mov.s32 %r1008, r0;}
	// end inline asm
	sub.s32 	%r1038, %r1008, %r988;
	ld.shared.u32 	%r1039, [%r1015+272];
	ld.shared.u32 	%r1040, [%r1015+276];
	ld.shared.u32 	%r1041, [%r1015+280];
	ld.shared.u32 	%r1042, [%r1015+284];
	ld.shared.u32 	%r1043, [%r1015+288];
	ld.shared.u32 	%r1044, [%r1015+292];
	ld.shared.u32 	%r1045, [%r1015+296];
	ld.shared.u32 	%r1046, [%r1015+300];
	ld.shared.u32 	%r1047, [%r1015+304];
	ld.shared.u32 	%r1048, [%r1015+308];
	ld.shared.u32 	%r1049, [%r1015+312];
	add.s32 	%r1050, %r1039, %r1038;
	add.s32 	%r1051, %r1040, %r1050;
	add.s32 	%r1052, %r1041, %r1051;
	add.s32 	%r1053, %r1042, %r1052;
	add.s32 	%r1054, %r1043, %r1053;
	add.s32 	%r1055, %r1044, %r1054;
	add.s32 	%r1056, %r1045, %r1055;
	add.s32 	%r1057, %r1046, %r1056;
	add.s32 	%r1058, %r1047, %r1057;
	add.s32 	%r1059, %r1048, %r1058;
	add.s32 	%r1060, %r1049, %r1059;
	st.shared.u32 	[%r1015+272], %r1038;
	st.shared.u32 	[%r1015+276], %r1050;
	st.shared.u32 	[%r1015+280], %r1051;
	st.shared.u32 	[%r1015+284], %r1052;
	st.shared.u32 	[%r1015+288], %r1053;
	st.shared.u32 	[%r1015+292], %r1054;
	st.shared.u32 	[%r1015+296], %r1055;
	st.shared.u32 	[%r1015+300], %r1056;
	st.shared.u32 	[%r1015+304], %r1057;
	st.shared.u32 	[%r1015+308], %r1058;
	st.shared.u32 	[%r1015+312], %r1059;
	st.shared.u32 	[%r1015+316], %r1060;
$L__BB3_30:
	setp.gt.u32 	%p73, %r4, 31;
	bar.sync 	0;
	ld.shared.u32 	%r1061, [%r70];
	add.s32 	%r2093, %r1061, %r2095;
	@%p73 bra 	$L__BB3_32;
	st.volatile.shared.u32 	[%r5+128], %r2093;
$L__BB3_32:
	setp.gt.u32 	%p74, %r4, 31;
	bar.sync 	0;
	@%p74 bra 	$L__BB3_34;
	ld.volatile.shared.u32 	%r2093, [%r67+252];
$L__BB3_34:
	setp.gt.u32 	%p75, %r4, 31;
	bar.sync 	0;
	setp.eq.s32 	%p76, %r2093, 0;
	setp.eq.s32 	%p77, %r2093, %r2096;
	or.pred  	%p78, %p76, %p77;
	or.pred  	%p79, %p75, %p78;
	selp.u32 	%r1062, 1, 0, %p79;
	{ 
	.reg .pred 	%p1; 
	.reg .pred 	%p2; 
	setp.ne.u32 	%p1, %r1062, 0; 
	bar.red.and.pred 	%p2, 0, %p1; 
	selp.u32 	%r1063, 1, 0, %p2; 
	}
	setp.ne.s32 	%p80, %r1063, 0;
	@%p80 bra 	$L__BB3_149;
	setp.lt.s32 	%p131, %r2096, 4224;
	@%p131 bra 	$L__BB3_50;
	mad.lo.s32 	%r1186, %r4, 40, %r5;
	shl.b32 	%r1275, %r4, 6;
	add.s32 	%r1276, %r5, %r1275;
$L__BB3_37:
	.pragma "nounroll";
	ld.param.u32 	%r2018, [_ZN3cub18CUB_300001_SM_10006detail10radix_sort30DeviceSegmentedRadixSortKernelINS1_5radix10policy_hubIfiiE10Policy1000ELb1ELNS0_9SortOrderE1EfiPiS9_iNS1_21identity_decomposer_tEEEvPKT2_PSB_PKT3_PSF_T4_T5_iiiT7__param_8];
	ld.param.u64 	%rd159, [_ZN3cub18CUB_300001_SM_10006detail10radix_sort30DeviceSegmentedRadixSortKernelINS1_5radix10policy_hubIfiiE10Policy1000ELb1ELNS0_9SortOrderE1EfiPiS9_iNS1_21identity_decomposer_tEEEvPKT2_PSB_PKT3_PSF_T4_T5_iiiT7__param_0];
	setp.ne.s32 	%p132, %r801, 31;
	cvt.s64.s32 	%rd60, %r2095;
	add.s64 	%rd62, %rd5, %rd60;
	shl.b64 	%rd63, %rd62, 2;
	cvta.to.global.u64 	%rd64, %rd159;
	add.s64 	%rd65, %rd64, %rd63;
	ld.global.u32 	%r1175, [%rd65];
	ld.global.u32 	%r1176, [%rd65+1536];
	ld.global.u32 	%r1177, [%rd65+3072];
	ld.global.u32 	%r1178, [%rd65+4608];
	ld.global.u32 	%r1179, [%rd65+6144];
	ld.global.u32 	%r1180, [%rd65+7680];
	ld.global.u32 	%r1181, [%rd65+9216];
	ld.global.u32 	%r1182, [%rd65+10752];
	ld.global.u32 	%r1183, [%rd65+12288];
	ld.global.u32 	%r1184, [%rd65+13824];
	ld.global.u32 	%r1185, [%rd65+15360];
	st.shared.u32 	[%r5], %r1175;
	st.shared.u32 	[%r5+1536], %r1176;
	st.shared.u32 	[%r5+3072], %r1177;
	st.shared.u32 	[%r5+4608], %r1178;
	st.shared.u32 	[%r5+6144], %r1179;
	st.shared.u32 	[%r5+7680], %r1180;
	st.shared.u32 	[%r5+9216], %r1181;
	st.shared.u32 	[%r5+10752], %r1182;
	st.shared.u32 	[%r5+12288], %r1183;
	st.shared.u32 	[%r5+13824], %r1184;
	st.shared.u32 	[%r5+15360], %r1185;
	bar.sync 	0;
	ld.shared.u32 	%r1187, [%r1186];
	ld.shared.u32 	%r1188, [%r1186+4];
	ld.shared.u32 	%r1189, [%r1186+8];
	ld.shared.u32 	%r1190, [%r1186+12];
	ld.shared.u32 	%r1191, [%r1186+16];
	ld.shared.u32 	%r1192, [%r1186+20];
	ld.shared.u32 	%r1193, [%r1186+24];
	ld.shared.u32 	%r1194, [%r1186+28];
	ld.shared.u32 	%r1195, [%r1186+32];
	ld.shared.u32 	%r1196, [%r1186+36];
	ld.shared.u32 	%r1197, [%r1186+40];
	bar.sync 	0;
	setp.gt.s32 	%p133, %r1187, -1;
	selp.b32 	%r1198, -2147483648, -1, %p133;
	xor.b32  	%r156, %r1198, %r1187;
	setp.gt.s32 	%p134, %r1188, -1;
	selp.b32 	%r1199, -2147483648, -1, %p134;
	xor.b32  	%r157, %r1199, %r1188;
	setp.gt.s32 	%p135, %r1189, -1;
	selp.b32 	%r1200, -2147483648, -1, %p135;
	xor.b32  	%r158, %r1200, %r1189;
	setp.gt.s32 	%p136, %r1190, -1;
	selp.b32 	%r1201, -2147483648, -1, %p136;
	xor.b32  	%r159, %r1201, %r1190;
	setp.gt.s32 	%p137, %r1191, -1;
	selp.b32 	%r1202, -2147483648, -1, %p137;
	xor.b32  	%r160, %r1202, %r1191;
	setp.gt.s32 	%p138, %r1192, -1;
	selp.b32 	%r1203, -2147483648, -1, %p138;
	xor.b32  	%r161, %r1203, %r1192;
	setp.gt.s32 	%p139, %r1193, -1;
	selp.b32 	%r1204, -2147483648, -1, %p139;
	xor.b32  	%r162, %r1204, %r1193;
	setp.gt.s32 	%p140, %r1194, -1;
	selp.b32 	%r1205, -2147483648, -1, %p140;
	xor.b32  	%r163, %r1205, %r1194;
	setp.gt.s32 	%p141, %r1195, -1;
	selp.b32 	%r1206, -2147483648, -1, %p141;
	xor.b32  	%r164, %r1206, %r1195;
	setp.gt.s32 	%p142, %r1196, -1;
	selp.b32 	%r1207, -2147483648, -1, %p142;
	xor.b32  	%r165, %r1207, %r1196;
	setp.gt.s32 	%p143, %r1197, -1;
	selp.b32 	%r1208, -2147483648, -1, %p143;
	xor.b32  	%r166, %r1208, %r1197;
	mov.b32 	%r1172, 0;
	st.shared.u32 	[%r5], %r1172;
	st.shared.u32 	[%r5+1536], %r1172;
	st.shared.u32 	[%r5+3072], %r1172;
	st.shared.u32 	[%r5+4608], %r1172;
	st.shared.u32 	[%r5+6144], %r1172;
	st.shared.u32 	[%r5+7680], %r1172;
	st.shared.u32 	[%r5+9216], %r1172;
	st.shared.u32 	[%r5+10752], %r1172;
	st.shared.u32 	[%r5+12288], %r1172;
	st.shared.u32 	[%r5+13824], %r1172;
	st.shared.u32 	[%r5+15360], %r1172;
	st.shared.u32 	[%r5+16896], %r1172;
	st.shared.u32 	[%r5+18432], %r1172;
	st.shared.u32 	[%r5+19968], %r1172;
	st.shared.u32 	[%r5+21504], %r1172;
	st.shared.u32 	[%r5+23040], %r1172;
	st.shared.u32 	[%r5+24576], %r1172;
	// begin inline asm
	bmsk.clamp.b32 %r1109, %r1172, %r2018;
	// end inline asm
	setp.eq.s32 	%p144, %r156, 2147483647;
	selp.b32 	%r1113, -2147483648, %r156, %p144;
	// begin inline asm
	shr.b32 %r1112, %r1113, %r373;
	// end inline asm
	and.b32  	%r1209, %r1109, %r1112;
	not.b32 	%r1210, %r1209;
	and.b32  	%r1211, %r1210, 15;
	mad.lo.s32 	%r1212, %r1211, 1536, %r5;
	shr.u32 	%r1213, %r1209, 3;
	and.b32  	%r1214, %r1213, 536870910;
	sub.s32 	%r168, %r1212, %r1214;
	ld.shared.u16 	%rs1, [%r168+2];
	add.s16 	%rs77, %rs1, 1;
	st.shared.u16 	[%r168+2], %rs77;
	setp.eq.s32 	%p145, %r157, 2147483647;
	selp.b32 	%r1116, -2147483648, %r157, %p145;
	// begin inline asm
	shr.b32 %r1115, %r1116, %r373;
	// end inline asm
	and.b32  	%r1215, %r1109, %r1115;
	not.b32 	%r1216, %r1215;
	and.b32  	%r1217, %r1216, 15;
	mad.lo.s32 	%r1218, %r1217, 1536, %r5;
	shr.u32 	%r1219, %r1215, 3;
	and.b32  	%r1220, %r1219, 536870910;
	sub.s32 	%r169, %r1218, %r1220;
	ld.shared.u16 	%rs2, [%r169+2];
	add.s16 	%rs78, %rs2, 1;
	st.shared.u16 	[%r169+2], %rs78;
	setp.eq.s32 	%p146, %r158, 2147483647;
	selp.b32 	%r1119, -2147483648, %r158, %p146;
	// begin inline asm
	shr.b32 %r1118, %r1119, %r373;
	// end inline asm
	and.b32  	%r1221, %r1109, %r1118;
	not.b32 	%r1222, %r1221;
	and.b32  	%r1223, %r1222, 15;
	mad.lo.s32 	%r1224, %r1223, 1536, %r5;
	shr.u32 	%r1225, %r1221, 3;
	and.b32  	%r1226, %r1225, 536870910;
	sub.s32 	%r170, %r1224, %r1226;
	ld.shared.u16 	%rs3, [%r170+2];
	add.s16 	%rs79, %rs3, 1;
	st.shared.u16 	[%r170+2], %rs79;
	setp.eq.s32 	%p147, %r159, 2147483647;
	selp.b32 	%r1122, -2147483648, %r159, %p147;
	// begin inline asm
	shr.b32 %r1121, %r1122, %r373;
	// end inline asm
	and.b32  	%r1227, %r1109, %r1121;
	not.b32 	%r1228, %r1227;
	and.b32  	%r1229, %r1228, 15;
	mad.lo.s32 	%r1230, %r1229, 1536, %r5;
	shr.u32 	%r1231, %r1227, 3;
	and.b32  	%r1232, %r1231, 536870910;
	sub.s32 	%r171, %r1230, %r1232;
	ld.shared.u16 	%rs4, [%r171+2];
	add.s16 	%rs80, %rs4, 1;
	st.shared.u16 	[%r171+2], %rs80;
	setp.eq.s32 	%p148, %r160, 2147483647;
	selp.b32 	%r1125, -2147483648, %r160, %p148;
	// begin inline asm
	shr.b32 %r1124, %r1125, %r373;
	// end inline asm
	and.b32  	%r1233, %r1109, %r1124;
	not.b32 	%r1234, %r1233;
	and.b32  	%r1235, %r1234, 15;
	mad.lo.s32 	%r1236, %r1235, 1536, %r5;
	shr.u32 	%r1237, %r1233, 3;
	and.b32  	%r1238, %r1237, 536870910;
	sub.s32 	%r172, %r1236, %r1238;
	ld.shared.u16 	%rs5, [%r172+2];
	add.s16 	%rs81, %rs5, 1;
	st.shared.u16 	[%r172+2], %rs81;
	setp.eq.s32 	%p149, %r161, 2147483647;
	selp.b32 	%r1128, -2147483648, %r161, %p149;
	// begin inline asm
	shr.b32 %r1127, %r1128, %r373;
	// end inline asm
	and.b32  	%r1239, %r1109, %r1127;
	not.b32 	%r1240, %r1239;
	and.b32  	%r1241, %r1240, 15;
	mad.lo.s32 	%r1242, %r1241, 1536, %r5;
	shr.u32 	%r1243, %r1239, 3;
	and.b32  	%r1244, %r1243, 536870910;
	sub.s32 	%r173, %r1242, %r1244;
	ld.shared.u16 	%rs6, [%r173+2];
	add.s16 	%rs82, %rs6, 1;
	st.shared.u16 	[%r173+2], %rs82;
	setp.eq.s32 	%p150, %r162, 2147483647;
	selp.b32 	%r1131, -2147483648, %r162, %p150;
	// begin inline asm
	shr.b32 %r1130, %r1131, %r373;
	// end inline asm
	and.b32  	%r1245, %r1109, %r1130;
	not.b32 	%r1246, %r1245;
	and.b32  	%r1247, %r1246, 15;
	mad.lo.s32 	%r1248, %r1247, 1536, %r5;
	shr.u32 	%r1249, %r1245, 3;
	and.b32  	%r1250, %r1249, 536870910;
	sub.s32 	%r174, %r1248, %r1250;
	ld.shared.u16 	%rs7, [%r174+2];
	add.s16 	%rs83, %rs7, 1;
	st.shared.u16 	[%r174+2], %rs83;
	setp.eq.s32 	%p151, %r163, 2147483647;
	selp.b32 	%r1134, -2147483648, %r163, %p151;
	// begin inline asm
	shr.b32 %r1133, %r1134, %r373;
	// end inline asm
	and.b32  	%r1251, %r1109, %r1133;
	not.b32 	%r1252, %r1251;
	and.b32  	%r1253, %r1252, 15;
	mad.lo.s32 	%r1254, %r1253, 1536, %r5;
	shr.u32 	%r1255, %r1251, 3;
	and.b32  	%r1256, %r1255, 536870910;
	sub.s32 	%r175, %r1254, %r1256;
	ld.shared.u16 	%rs8, [%r175+2];
	add.s16 	%rs84, %rs8, 1;
	st.shared.u16 	[%r175+2], %rs84;
	setp.eq.s32 	%p152, %r164, 2147483647;
	selp.b32 	%r1137, -2147483648, %r164, %p152;
	// begin inline asm
	shr.b32 %r1136, %r1137, %r373;
	// end inline asm
	and.b32  	%r1257, %r1109, %r1136;
	not.b32 	%r1258, %r1257;
	and.b32  	%r1259, %r1258, 15;
	mad.lo.s32 	%r1260, %r1259, 1536, %r5;
	shr.u32 	%r1261, %r1257, 3;
	and.b32  	%r1262, %r1261, 536870910;
	sub.s32 	%r176, %r1260, %r1262;
	ld.shared.u16 	%rs9, [%r176+2];
	add.s16 	%rs85, %rs9, 1;
	st.shared.u16 	[%r176+2], %rs85;
	setp.eq.s32 	%p153, %r165, 2147483647;
	selp.b32 	%r1140, -2147483648, %r165, %p153;
	// begin inline asm
	shr.b32 %r1139, %r1140, %r373;
	// end inline asm
	and.b32  	%r1263, %r1109, %r1139;
	not.b32 	%r1264, %r1263;
	and.b32  	%r1265, %r1264, 15;
	mad.lo.s32 	%r1266, %r1265, 1536, %r5;
	shr.u32 	%r1267, %r1263, 3;
	and.b32  	%r1268, %r1267, 536870910;
	sub.s32 	%r177, %r1266, %r1268;
	ld.shared.u16 	%rs10, [%r177+2];
	add.s16 	%rs86, %rs10, 1;
	st.shared.u16 	[%r177+2], %rs86;
	setp.eq.s32 	%p154, %r166, 2147483647;
	selp.b32 	%r1143, -2147483648, %r166, %p154;
	// begin inline asm
	shr.b32 %r1142, %r1143, %r373;
	// end inline asm
	and.b32  	%r1269, %r1109, %r1142;
	not.b32 	%r1270, %r1269;
	and.b32  	%r1271, %r1270, 15;
	mad.lo.s32 	%r1272, %r1271, 1536, %r5;
	shr.u32 	%r1273, %r1269, 3;
	and.b32  	%r1274, %r1273, 536870910;
	sub.s32 	%r178, %r1272, %r1274;
	ld.shared.u16 	%rs11, [%r178+2];
	add.s16 	%rs87, %rs11, 1;
	st.shared.u16 	[%r178+2], %rs87;
	bar.sync 	0;
	ld.shared.u32 	%r179, [%r1276];
	ld.shared.u32 	%r1277, [%r1276+4];
	ld.shared.u32 	%r1278, [%r1276+8];
	ld.shared.u32 	%r1279, [%r1276+12];
	ld.shared.u32 	%r1280, [%r1276+16];
	ld.shared.u32 	%r1281, [%r1276+20];
	ld.shared.u32 	%r1282, [%r1276+24];
	ld.shared.u32 	%r1283, [%r1276+28];
	ld.shared.u32 	%r1284, [%r1276+32];
	ld.shared.u32 	%r1285, [%r1276+36];
	ld.shared.u32 	%r1286, [%r1276+40];
	ld.shared.u32 	%r1287, [%r1276+44];
	ld.shared.u32 	%r1288, [%r1276+48];
	ld.shared.u32 	%r1289, [%r1276+52];
	ld.shared.u32 	%r1290, [%r1276+56];
	ld.shared.u32 	%r1291, [%r1276+60];
	ld.shared.u32 	%r1292, [%r1276+64];
	add.s32 	%r180, %r1277, %r179;
	add.s32 	%r181, %r1278, %r180;
	add.s32 	%r182, %r1279, %r181;
	add.s32 	%r183, %r1280, %r182;
	add.s32 	%r184, %r1281, %r183;
	add.s32 	%r185, %r1282, %r184;
	add.s32 	%r186, %r1283, %r185;
	add.s32 	%r187, %r1284, %r186;
	add.s32 	%r188, %r1285, %r187;
	add.s32 	%r189, %r1286, %r188;
	add.s32 	%r190, %r1287, %r189;
	add.s32 	%r191, %r1288, %r190;
	add.s32 	%r192, %r1289, %r191;
	add.s32 	%r193, %r1290, %r192;
	add.s32 	%r194, %r1291, %r193;
	add.s32 	%r1149, %r1292, %r194;
	mov.b32 	%r1147, 1;
	mov.b32 	%r1174, -1;
	// begin inline asm
	{  .reg .u32 r0;  .reg .pred p;  shfl.sync.up.b32 r0|p, %r1149, %r1147, %r1172, %r1174;  @p add.u32 r0, r0, %r1149;  mov.u32 %r1145, r0;}
	// end inline asm
	mov.b32 	%r1153, 2;
	// begin inline asm
	{  .reg .u32 r0;  .reg .pred p;  shfl.sync.up.b32 r0|p, %r1145, %r1153, %r1172, %r1174;  @p add.u32 r0, r0, %r1145;  mov.u32 %r1151, r0;}
	// end inline asm
	mov.b32 	%r1159, 4;
	// begin inline asm
	{  .reg .u32 r0;  .reg .pred p;  shfl.sync.up.b32 r0|p, %r1151, %r1159, %r1172, %r1174;  @p add.u32 r0, r0, %r1151;  mov.u32 %r1157, r0;}
	// end inline asm
	mov.b32 	%r1165, 8;
	// begin inline asm
	{  .reg .u32 r0;  .reg .pred p;  shfl.sync.up.b32 r0|p, %r1157, %r1165, %r1172, %r1174;  @p add.u32 r0, r0, %r1157;  mov.u32 %r1163, r0;}
	// end inline asm
	mov.b32 	%r1171, 16;
	// begin inline asm
	{  .reg .u32 r0;  .reg .pred p;  shfl.sync.up.b32 r0|p, %r1163, %r1171, %r1172, %r1174;  @p add.u32 r0, r0, %r1163;  mov.u32 %r1169, r0;}
	// end inline asm
	@%p132 bra 	$L__BB3_39;
	shr.u32 	%r1293, %r4, 3;
	and.b32  	%r1294, %r1293, 124;
	mov.u32 	%r1295, _ZZN3cub18CUB_300001_SM_10006detail10radix_sort30DeviceSegmentedRadixSortKernelINS1_5radix10policy_hubIfiiE10Policy1000ELb1ELNS0_9SortOrderE1EfiPiS9_iNS1_21identity_decomposer_tEEEvPKT2_PSB_PKT3_PSF_T4_T5_iiiT7_E12temp_storage;
	add.s32 	%r1296, %r1295, %r1294;
	st.shared.u32 	[%r1296+26112], %r1169;
$L__BB3_39:
	sub.s32 	%r1297, %r1169, %r1149;
	setp.ne.s32 	%p155, %r801, 0;
	shr.u32 	%r1298, %r4, 5;
	setp.eq.s32 	%p156, %r1298, 11;
	setp.eq.s32 	%p157, %r1298, 10;
	setp.eq.s32 	%p158, %r1298, 9;
	setp.eq.s32 	%p159, %r1298, 8;
	setp.eq.s32 	%p160, %r1298, 7;
	setp.eq.s32 	%p161, %r1298, 6;
	setp.eq.s32 	%p162, %r1298, 5;
	setp.eq.s32 	%p163, %r1298, 4;
	setp.eq.s32 	%p164, %r1298, 3;
	setp.eq.s32 	%p165, %r1298, 2;
	setp.eq.s32 	%p166, %r1298, 1;
	setp.gt.u32 	%p167, %r4, 31;
	bar.sync 	0;
	ld.shared.v4.u32 	{%r1299, %r1300, %r1301, %r1302}, [_ZZN3cub18CUB_300001_SM_10006detail10radix_sort30DeviceSegmentedRadixSortKernelINS1_5radix10policy_hubIfiiE10Policy1000ELb1ELNS0_9SortOrderE1EfiPiS9_iNS1_21identity_decomposer_tEEEvPKT2_PSB_PKT3_PSF_T4_T5_iiiT7_E12temp_storage+26112];
	selp.b32 	%r1303, %r1299, %r2085, %p166;
	add.s32 	%r1304, %r1300, %r1299;
	selp.b32 	%r1305, %r1304, %r1303, %p165;
	add.s32 	%r1306, %r1304, %r1301;
	selp.b32 	%r1307, %r1306, %r1305, %p164;
	add.s32 	%r1308, %r1306, %r1302;
	selp.b32 	%r1309, %r1308, %r1307, %p163;
	ld.shared.v4.u32 	{%r1310, %r1311, %r1312, %r1313}, [_ZZN3cub18CUB_300001_SM_10006detail10radix_sort30DeviceSegmentedRadixSortKernelINS1_5radix10policy_hubIfiiE10Policy1000ELb1ELNS0_9SortOrderE1EfiPiS9_iNS1_21identity_decomposer_tEEEvPKT2_PSB_PKT3_PSF_T4_T5_iiiT7_E12temp_storage+26128];
	add.s32 	%r1314, %r1308, %r1310;
	selp.b32 	%r1315, %r1314, %r1309, %p162;
	add.s32 	%r1316, %r1314, %r1311;
	selp.b32 	%r1317, %r1316, %r1315, %p161;
	add.s32 	%r1318, %r1316, %r1312;
	selp.b32 	%r1319, %r1318, %r1317, %p160;
	add.s32 	%r1320, %r1318, %r1313;
	selp.b32 	%r1321, %r1320, %r1319, %p159;
	ld.shared.v4.u32 	{%r1322, %r1323, %r1324, %r1325}, [_ZZN3cub18CUB_300001_SM_10006detail10radix_sort30DeviceSegmentedRadixSortKernelINS1_5radix10policy_hubIfiiE10Policy1000ELb1ELNS0_9SortOrderE1EfiPiS9_iNS1_21identity_decomposer_tEEEvPKT2_PSB_PKT3_PSF_T4_T5_iiiT7_E12temp_storage+26144];
	add.s32 	%r1326, %r1320, %r1322;
	selp.b32 	%r1327, %r1326, %r1321, %p158;
	add.s32 	%r1328, %r1326, %r1323;
	selp.b32 	%r1329, %r1328, %r1327, %p157;
	add.s32 	%r1330, %r1328, %r1324;
	selp.b32 	%r2085, %r1330, %r1329, %p156;
	add.s32 	%r198, %r1330, %r1325;
	selp.b32 	%r1331, %r1297, 0, %p155;
	add.s32 	%r1332, %r2085, %r1331;
	selp.b32 	%r2089, %r1332, %r1297, %p167;
	or.pred  	%p168, %p167, %p155;
	@%p168 bra 	$L__BB3_41;
	shl.b32 	%r2089, %r198, 16;
	st.shared.u32 	[_ZZN3cub18CUB_300001_SM_10006detail10radix_sort30DeviceSegmentedRadixSortKernelINS1_5radix10policy_hubIfiiE10Policy1000ELb1ELNS0_9SortOrderE1EfiPiS9_iNS1_21identity_decomposer_tEEEvPKT2_PSB_PKT3_PSF_T4_T5_iiiT7_E12temp_storage+26172], %r2089;
$L__BB3_41:
	setp.eq.s32 	%p169, %r4, 0;
	bar.sync 	0;
	ld.shared.u32 	%r1333, [_ZZN3cub18CUB_300001_SM_10006detail10radix_sort30DeviceSegmentedRadixSortKernelINS1_5radix10policy_hubIfiiE10Policy1000ELb1ELNS0_9SortOrderE1EfiPiS9_iNS1_21identity_decomposer_tEEEvPKT2_PSB_PKT3_PSF_T4_T5_iiiT7_E12temp_storage+26172];
	selp.b32 	%r1334, 0, %r1333, %p169;
	add.s32 	%r1335, %r2089, %r1334;
	add.s32 	%r1336, %r179, %r1335;
	add.s32 	%r1337, %r180, %r1335;
	add.s32 	%r1338, %r181, %r1335;
	add.s32 	%r1339, %r182, %r1335;
	add.s32 	%r1340, %r183, %r1335;
	add.s32 	%r1341, %r184, %r1335;
	add.s32 	%r1342, %r185, %r1335;
	add.s32 	%r1343, %r186, %r1335;
	add.s32 	%r1344, %r187, %r1335;
	add.s32 	%r1345, %r188, %r1335;
	add.s32 	%r1346, %r189, %r1335;
	add.s32 	%r1347, %r190, %r1335;
	add.s32 	%r1348, %r191, %r1335;
	add.s32 	%r1349, %r192, %r1335;
	add.s32 	%r1350, %r193, %r1335;
	add.s32 	%r1351, %r194, %r1335;
	shl.b32 	%r1352, %r4, 6;
	add.s32 	%r1353, %r5, %r1352;
	st.shared.u32 	[%r1353], %r1335;
	st.shared.u32 	[%r1353+4], %r1336;
	st.shared.u32 	[%r1353+8], %r1337;
	st.shared.u32 	[%r1353+12], %r1338;
	st.shared.u32 	[%r1353+16], %r1339;
	st.shared.u32 	[%r1353+20], %r1340;
	st.shared.u32 	[%r1353+24], %r1341;
	st.shared.u32 	[%r1353+28], %r1342;
	st.shared.u32 	[%r1353+32], %r1343;
	st.shared.u32 	[%r1353+36], %r1344;
	st.shared.u32 	[%r1353+40], %r1345;
	st.shared.u32 	[%r1353+44], %r1346;
	st.shared.u32 	[%r1353+48], %r1347;
	st.shared.u32 	[%r1353+52], %r1348;
	st.shared.u32 	[%r1353+56], %r1349;
	st.shared.u32 	[%r1353+60], %r1350;
	st.shared.u32 	[%r1353+64], %r1351;
	bar.sync 	0;
	cvt.u32.u16 	%r1354, %rs1;
	ld.shared.u16 	%r1355, [%r168+2];
	add.s32 	%r202, %r1355, %r1354;
	cvt.u32.u16 	%r1356, %rs2;
	ld.shared.u16 	%r1357, [%r169+2];
	add.s32 	%r203, %r1357, %r1356;
	cvt.u32.u16 	%r1358, %rs3;
	ld.shared.u16 	%r1359, [%r170+2];
	add.s32 	%r204, %r1359, %r1358;
	cvt.u32.u16 	%r1360, %rs4;
	ld.shared.u16 	%r1361, [%r171+2];
	add.s32 	%r205, %r1361, %r1360;
	cvt.u32.u16 	%r1362, %rs5;
	ld.shared.u16 	%r1363, [%r172+2];
	add.s32 	%r206, %r1363, %r1362;
	cvt.u32.u16 	%r1364, %rs6;
	ld.shared.u16 	%r1365, [%r173+2];
	add.s32 	%r207, %r1365, %r1364;
	cvt.u32.u16 	%r1366, %rs7;
	ld.shared.u16 	%r1367, [%r174+2];
	add.s32 	%r208, %r1367, %r1366;
	cvt.u32.u16 	%r1368, %rs8;
	ld.shared.u16 	%r1369, [%r175+2];
	add.s32 	%r209, %r1369, %r1368;
	cvt.u32.u16 	%r1370, %rs9;
	ld.shared.u16 	%r1371, [%r176+2];
	add.s32 	%r210, %r1371, %r1370;
	cvt.u32.u16 	%r1372, %rs10;
	ld.shared.u16 	%r1373, [%r177+2];
	add.s32 	%r211, %r1373, %r1372;
	cvt.u32.u16 	%r1374, %rs11;
	ld.shared.u16 	%r1375, [%r178+2];
	add.s32 	%r212, %r1375, %r1374;
	@%p167 bra 	$L__BB3_43;
	sub.s32 	%r1376, 31, %r4;
	and.b32  	%r1377, %r1376, 15;
	mov.u32 	%r1378, _ZZN3cub18CUB_300001_SM_10006detail10radix_sort30DeviceSegmentedRadixSortKernelINS1_5radix10policy_hubIfiiE10Policy1000ELb1ELNS0_9SortOrderE1EfiPiS9_iNS1_21identity_decomposer_tEEEvPKT2_PSB_PKT3_PSF_T4_T5_iiiT7_E12temp_storage;
	mad.lo.s32 	%r1379, %r1377, 1536, %r1378;
	shr.u32 	%r1380, %r1376, 3;
	and.b32  	%r1381, %r1380, 2;
	add.s32 	%r1382, %r1379, %r1381;
	ld.shared.u16 	%r2090, [%r1382];
$L__BB3_43:
	setp.gt.u32 	%p171, %r4, 31;
	bar.sync 	0;
	@%p171 bra 	$L__BB3_45;
	st.shared.u32 	[%r5], %r2090;
	mov.b32 	%r2091, 4224;
$L__BB3_45:
	add.s32 	%r1384, %r4, -32;
	setp.lt.u32 	%p172, %r1384, -31;
	bar.sync 	0;
	@%p172 bra 	$L__BB3_47;
	ld.shared.u32 	%r2091, [%r5+-4];
$L__BB3_47:
	setp.gt.u32 	%p173, %r4, 31;
	bar.sync 	0;
	@%p173 bra 	$L__BB3_49;
	sub.s32 	%r1385, %r2093, %r2090;
	st.shared.u32 	[%r5+16896], %r1385;
	add.s32 	%r2093, %r2091, %r1385;
$L__BB3_49:
	ld.param.u64 	%rd161, [_ZN3cub18CUB_300001_SM_10006detail10radix_sort30DeviceSegmentedRadixSortKernelINS1_5radix10policy_hubIfiiE10Policy1000ELb1ELNS0_9SortOrderE1EfiPiS9_iNS1_21identity_decomposer_tEEEvPKT2_PSB_PKT3_PSF_T4_T5_iiiT7__param_2];
	cvta.to.global.u64 	%rd66, %rd161;
	cvt.s64.s32 	%rd68, %r2095;
	add.s64 	%rd69, %rd5, %rd68;
	shl.b64 	%rd70, %rd69, 2;
	add.s64 	%rd71, %rd66, %rd70;
	bar.sync 	0;
	shl.b32 	%r1419, %r202, 2;
	mov.u32 	%r1420, _ZZN3cub18CUB_300001_SM_10006detail10radix_sort30DeviceSegmentedRadixSortKernelINS1_5radix10policy_hubIfiiE10Policy1000ELb1ELNS0_9SortOrderE1EfiPiS9_iNS1_21identity_decomposer_tEEEvPKT2_PSB_PKT3_PSF_T4_T5_iiiT7_E12temp_storage;
	add.s32 	%r1421, %r1420, %r1419;
	st.shared.u32 	[%r1421], %r156;
	shl.b32 	%r1422, %r203, 2;
	add.s32 	%r1423, %r1420, %r1422;
	st.shared.u32 	[%r1423], %r157;
	shl.b32 	%r1424, %r204, 2;
	add.s32 	%r1425, %r1420, %r1424;
	st.shared.u32 	[%r1425], %r158;
	shl.b32 	%r1426, %r205, 2;
	add.s32 	%r1427, %r1420, %r1426;
	st.shared.u32 	[%r1427], %r159;
	shl.b32 	%r1428, %r206, 2;
	add.s32 	%r1429, %r1420, %r1428;
	st.shared.u32 	[%r1429], %r160;
	shl.b32 	%r1430, %r207, 2;
	add.s32 	%r1431, %r1420, %r1430;
	st.shared.u32 	[%r1431], %r161;
	shl.b32 	%r1432, %r208, 2;
	add.s32 	%r1433, %r1420, %r1432;
	st.shared.u32 	[%r1433], %r162;
	shl.b32 	%r1434, %r209, 2;
	add.s32 	%r1435, %r1420, %r1434;
	st.shared.u32 	[%r1435], %r163;
	shl.b32 	%r1436, %r210, 2;
	add.s32 	%r1437, %r1420, %r1436;
	st.shared.u32 	[%r1437], %r164;
	shl.b32 	%r1438, %r211, 2;
	add.s32 	%r1439, %r1420, %r1438;
	st.shared.u32 	[%r1439], %r165;
	shl.b32 	%r1440, %r212, 2;
	add.s32 	%r1441, %r1420, %r1440;
	st.shared.u32 	[%r1441], %r166;
	bar.sync 	0;
	ld.shared.u32 	%r1442, [%r5];
	setp.eq.s32 	%p174, %r1442, 2147483647;
	selp.b32 	%r1387, -2147483648, %r1442, %p174;
	// begin inline asm
	shr.b32 %r1386, %r1387, %r373;
	// end inline asm
	and.b32  	%r1443, %r1109, %r1386;
	shl.b32 	%r1444, %r1443, 2;
	add.s32 	%r1445, %r1420, 16896;
	add.s32 	%r1446, %r1445, %r1444;
	ld.shared.u32 	%r1447, [%r1446];
	setp.gt.s32 	%p175, %r1442, -1;
	selp.b32 	%r1448, -1, -2147483648, %p175;
	xor.b32  	%r1449, %r1448, %r1442;
	add.s32 	%r1450, %r4, %r1447;
	mul.wide.u32 	%rd72, %r1450, 4;
	add.s64 	%rd73, %rd4, %rd72;
	st.global.u32 	[%rd73], %r1449;
	ld.shared.u32 	%r1451, [%r5+1536];
	setp.eq.s32 	%p176, %r1451, 2147483647;
	selp.b32 	%r1390, -2147483648, %r1451, %p176;
	// begin inline asm
	shr.b32 %r1389, %r1390, %r373;
	// end inline asm
	and.b32  	%r1452, %r1109, %r1389;
	shl.b32 	%r1453, %r1452, 2;
	add.s32 	%r1454, %r1445, %r1453;
	ld.shared.u32 	%r1455, [%r1454];
	setp.gt.s32 	%p177, %r1451, -1;
	selp.b32 	%r1456, -1, -2147483648, %p177;
	xor.b32  	%r1457, %r1456, %r1451;
	add.s32 	%r1458, %r4, %r1455;
	add.s32 	%r1459, %r1458, 384;
	mul.wide.u32 	%rd74, %r1459, 4;
	add.s64 	%rd75, %rd4, %rd74;
	st.global.u32 	[%rd75], %r1457;
	ld.shared.u32 	%r1460, [%r5+3072];
	setp.eq.s32 	%p178, %r1460, 2147483647;
	selp.b32 	%r1393, -2147483648, %r1460, %p178;
	// begin inline asm
	shr.b32 %r1392, %r1393, %r373;
	// end inline asm
	and.b32  	%r1461, %r1109, %r1392;
	shl.b32 	%r1462, %r1461, 2;
	add.s32 	%r1463, %r1445, %r1462;
	ld.shared.u32 	%r1464, [%r1463];
	setp.gt.s32 	%p179, %r1460, -1;
	selp.b32 	%r1465, -1, -2147483648, %p179;
	xor.b32  	%r1466, %r1465, %r1460;
	add.s32 	%r1467, %r4, %r1464;
	add.s32 	%r1468, %r1467, 768;
	mul.wide.u32 	%rd76, %r1468, 4;
	add.s64 	%rd77, %rd4, %rd76;
	st.global.u32 	[%rd77], %r1466;
	ld.shared.u32 	%r1469, [%r5+4608];
	setp.eq.s32 	%p180, %r1469, 2147483647;
	selp.b32 	%r1396, -2147483648, %r1469, %p180;
	// begin inline asm
	shr.b32 %r1395, %r1396, %r373;
	// end inline asm
	and.b32  	%r1470, %r1109, %r1395;
	shl.b32 	%r1471, %r1470, 2;
	add.s32 	%r1472, %r1445, %r1471;
	ld.shared.u32 	%r1473, [%r1472];
	setp.gt.s32 	%p181, %r1469, -1;
	selp.b32 	%r1474, -1, -2147483648, %p181;
	xor.b32  	%r1475, %r1474, %r1469;
	add.s32 	%r1476, %r4, %r1473;
	add.s32 	%r1477, %r1476, 1152;
	mul.wide.u32 	%rd78, %r1477, 4;
	add.s64 	%rd79, %rd4, %rd78;
	st.global.u32 	[%rd79], %r1475;
	ld.shared.u32 	%r1478, [%r5+6144];
	setp.eq.s32 	%p182, %r1478, 2147483647;
	selp.b32 	%r1399, -2147483648, %r1478, %p182;
	// begin inline asm
	shr.b32 %r1398, %r1399, %r373;
	// end inline asm
	and.b32  	%r1479, %r1109, %r1398;
	shl.b32 	%r1480, %r1479, 2;
	add.s32 	%r1481, %r1445, %r1480;
	ld.shared.u32 	%r1482, [%r1481];
	setp.gt.s32 	%p183, %r1478, -1;
	selp.b32 	%r1483, -1, -2147483648, %p183;
	xor.b32  	%r1484, %r1483, %r1478;
	add.s32 	%r1485, %r4, %r1482;
	add.s32 	%r1486, %r1485, 1536;
	mul.wide.u32 	%rd80, %r1486, 4;
	add.s64 	%rd81, %rd4, %rd80;
	st.global.u32 	[%rd81], %r1484;
	ld.shared.u32 	%r1487, [%r5+7680];
	setp.eq.s32 	%p184, %r1487, 2147483647;
	selp.b32 	%r1402, -2147483648, %r1487, %p184;
	// begin inline asm
	shr.b32 %r1401, %r1402, %r373;
	// end inline asm
	and.b32  	%r1488, %r1109, %r1401;
	shl.b32 	%r1489, %r1488, 2;
	add.s32 	%r1490, %r1445, %r1489;
	ld.shared.u32 	%r1491, [%r1490];
	setp.gt.s32 	%p185, %r1487, -1;
	selp.b32 	%r1492, -1, -2147483648, %p185;
	xor.b32  	%r1493, %r1492, %r1487;
	add.s32 	%r1494, %r4, %r1491;
	add.s32 	%r1495, %r1494, 1920;
	mul.wide.u32 	%rd82, %r1495, 4;
	add.s64 	%rd83, %rd4, %rd82;
	st.global.u32 	[%rd83], %r1493;
	ld.shared.u32 	%r1496, [%r5+9216];
	setp.eq.s32 	%p186, %r1496, 2147483647;
	selp.b32 	%r1405, -2147483648, %r1496, %p186;
	// begin inline asm
	shr.b32 %r1404, %r1405, %r373;
	// end inline asm
	and.b32  	%r1497, %r1109, %r1404;
	shl.b32 	%r1498, %r1497, 2;
	add.s32 	%r1499, %r1445, %r1498;
	ld.shared.u32 	%r1500, [%r1499];
	setp.gt.s32 	%p187, %r1496, -1;
	selp.b32 	%r1501, -1, -2147483648, %p187;
	xor.b32  	%r1502, %r1501, %r1496;
	add.s32 	%r1503, %r4, %r1500;
	add.s32 	%r1504, %r1503, 2304;
	mul.wide.u32 	%rd84, %r1504, 4;
	add.s64 	%rd85, %rd4, %rd84;
	st.global.u32 	[%rd85], %r1502;
	ld.shared.u32 	%r1505, [%r5+10752];
	setp.eq.s32 	%p188, %r1505, 2147483647;
	selp.b32 	%r1408, -2147483648, %r1505, %p188;
	// begin inline asm
	shr.b32 %r1407, %r1408, %r373;
	// end inline asm
	and.b32  	%r1506, %r1109, %r1407;
	shl.b32 	%r1507, %r1506, 2;
	add.s32 	%r1508, %r1445, %r1507;
	ld.shared.u32 	%r1509, [%r1508];
	setp.gt.s32 	%p189, %r1505, -1;
	selp.b32 	%r1510, -1, -2147483648, %p189;
	xor.b32  	%r1511, %r1510, %r1505;
	add.s32 	%r1512, %r4, %r1509;
	add.s32 	%r1513, %r1512, 2688;
	mul.wide.u32 	%rd86, %r1513, 4;
	add.s64 	%rd87, %rd4, %rd86;
	st.global.u32 	[%rd87], %r1511;
	ld.shared.u32 	%r1514, [%r5+12288];
	setp.eq.s32 	%p190, %r1514, 2147483647;
	selp.b32 	%r1411, -2147483648, %r1514, %p190;
	// begin inline asm
	shr.b32 %r1410, %r1411, %r373;
	// end inline asm
	and.b32  	%r1515, %r1109, %r1410;
	shl.b32 	%r1516, %r1515, 2;
	add.s32 	%r1517, %r1445, %r1516;
	ld.shared.u32 	%r1518, [%r1517];
	setp.gt.s32 	%p191, %r1514, -1;
	selp.b32 	%r1519, -1, -2147483648, %p191;
	xor.b32  	%r1520, %r1519, %r1514;
	add.s32 	%r1521, %r4, %r1518;
	add.s32 	%r1522, %r1521, 3072;
	mul.wide.u32 	%rd88, %r1522, 4;
	add.s64 	%rd89, %rd4, %rd88;
	st.global.u32 	[%rd89], %r1520;
	ld.shared.u32 	%r1523, [%r5+13824];
	setp.eq.s32 	%p192, %r1523, 2147483647;
	selp.b32 	%r1414, -2147483648, %r1523, %p192;
	// begin inline asm
	shr.b32 %r1413, %r1414, %r373;
	// end inline asm
	and.b32  	%r1524, %r1109, %r1413;
	shl.b32 	%r1525, %r1524, 2;
	add.s32 	%r1526, %r1445, %r1525;
	ld.shared.u32 	%r1527, [%r1526];
	setp.gt.s32 	%p193, %r1523, -1;
	selp.b32 	%r1528, -1, -2147483648, %p193;
	xor.b32  	%r1529, %r1528, %r1523;
	add.s32 	%r1530, %r4, %r1527;
	add.s32 	%r1531, %r1530, 3456;
	mul.wide.u32 	%rd90, %r1531, 4;
	add.s64 	%rd91, %rd4, %rd90;
	st.global.u32 	[%rd91], %r1529;
	ld.shared.u32 	%r1532, [%r5+15360];
	setp.eq.s32 	%p194, %r1532, 2147483647;
	selp.b32 	%r1417, -2147483648, %r1532, %p194;
	// begin inline asm
	shr.b32 %r1416, %r1417, %r373;
	// end inline asm
	and.b32  	%r1533, %r1109, %r1416;
	shl.b32 	%r1534, %r1533, 2;
	add.s32 	%r1535, %r1445, %r1534;
	ld.shared.u32 	%r1536, [%r1535];
	setp.gt.s32 	%p195, %r1532, -1;
	selp.b32 	%r1537, -1, -2147483648, %p195;
	xor.b32  	%r1538, %r1537, %r1532;
	add.s32 	%r1539, %r4, %r1536;
	add.s32 	%r1540, %r1539, 3840;
	mul.wide.u32 	%rd92, %r1540, 4;
	add.s64 	%rd93, %rd4, %rd92;
	st.global.u32 	[%rd93], %r1538;
	bar.sync 	0;
	ld.global.u32 	%r1541, [%rd71];
	ld.global.u32 	%r1542, [%rd71+1536];
	ld.global.u32 	%r1543, [%rd71+3072];
	ld.global.u32 	%r1544, [%rd71+4608];
	ld.global.u32 	%r1545, [%rd71+6144];
	ld.global.u32 	%r1546, [%rd71+7680];
	ld.global.u32 	%r1547, [%rd71+9216];
	ld.global.u32 	%r1548, [%rd71+10752];
	ld.global.u32 	%r1549, [%rd71+12288];
	ld.global.u32 	%r1550, [%rd71+13824];
	ld.global.u32 	%r1551, [%rd71+15360];
	st.shared.u32 	[%r5], %r1541;
	st.shared.u32 	[%r5+1536], %r1542;
	st.shared.u32 	[%r5+3072], %r1543;
	st.shared.u32 	[%r5+4608], %r1544;
	st.shared.u32 	[%r5+6144], %r1545;
	st.shared.u32 	[%r5+7680], %r1546;
	st.shared.u32 	[%r5+9216], %r1547;
	st.shared.u32 	[%r5+10752], %r1548;
	st.shared.u32 	[%r5+12288], %r1549;
	st.shared.u32 	[%r5+13824], %r1550;
	st.shared.u32 	[%r5+15360], %r1551;
	bar.sync 	0;
	mad.lo.s32 	%r1552, %r4, 40, %r5;
	ld.shared.u32 	%r1553, [%r1552];
	ld.shared.u32 	%r1554, [%r1552+4];
	ld.shared.u32 	%r1555, [%r1552+8];
	ld.shared.u32 	%r1556, [%r1552+12];
	ld.shared.u32 	%r1557, [%r1552+16];
	ld.shared.u32 	%r1558, [%r1552+20];
	ld.shared.u32 	%r1559, [%r1552+24];
	ld.shared.u32 	%r1560, [%r1552+28];
	ld.shared.u32 	%r1561, [%r1552+32];
	ld.shared.u32 	%r1562, [%r1552+36];
	ld.shared.u32 	%r1563, [%r1552+40];
	bar.sync 	0;
	bar.sync 	0;
	st.shared.u32 	[%r1421], %r1553;
	st.shared.u32 	[%r1423], %r1554;
	st.shared.u32 	[%r1425], %r1555;
	st.shared.u32 	[%r1427], %r1556;
	st.shared.u32 	[%r1429], %r1557;
	st.shared.u32 	[%r1431], %r1558;
	st.shared.u32 	[%r1433], %r1559;
	st.shared.u32 	[%r1435], %r1560;
	st.shared.u32 	[%r1437], %r1561;
	st.shared.u32 	[%r1439], %r1562;
	st.shared.u32 	[%r1441], %r1563;
	bar.sync 	0;
	ld.shared.u32 	%r1564, [%r5];
	add.s64 	%rd94, %rd2, %rd72;
	st.global.u32 	[%rd94], %r1564;
	ld.shared.u32 	%r1565, [%r5+1536];
	add.s64 	%rd95, %rd2, %rd74;
	st.global.u32 	[%rd95], %r1565;
	ld.shared.u32 	%r1566, [%r5+3072];
	add.s64 	%rd96, %rd2, %rd76;
	st.global.u32 	[%rd96], %r1566;
	ld.shared.u32 	%r1567, [%r5+4608];
	add.s64 	%rd97, %rd2, %rd78;
	st.global.u32 	[%rd97], %r1567;
	ld.shared.u32 	%r1568, [%r5+6144];
	add.s64 	%rd98, %rd2, %rd80;
	st.global.u32 	[%rd98], %r1568;
	ld.shared.u32 	%r1569, [%r5+7680];
	add.s64 	%rd99, %rd2, %rd82;
	st.global.u32 	[%rd99], %r1569;
	ld.shared.u32 	%r1570, [%r5+9216];
	add.s64 	%rd100, %rd2, %rd84;
	st.global.u32 	[%rd100], %r1570;
	ld.shared.u32 	%r1571, [%r5+10752];
	add.s64 	%rd101, %rd2, %rd86;
	st.global.u32 	[%rd101], %r1571;
	ld.shared.u32 	%r1572, [%r5+12288];
	add.s64 	%rd102, %rd2, %rd88;
	st.global.u32 	[%rd102], %r1572;
	ld.shared.u32 	%r1573, [%r5+13824];
	add.s64 	%rd103, %rd2, %rd90;
	st.global.u32 	[%rd103], %r1573;
	ld.shared.u32 	%r1574, [%r5+15360];
	add.s64 	%rd104, %rd2, %rd92;
	st.global.u32 	[%rd104], %r1574;
	add.s32 	%r2095, %r2095, 4224;
	bar.sync 	0;
	add.s32 	%r2096, %r2096, -4224;
	setp.gt.s32 	%p196, %r2096, 4223;
	@%p196 bra 	$L__BB3_37;
$L__BB3_50:
	setp.ge.s32 	%p197, %r2095, %r2;
	@%p197 bra 	$L__BB3_245;
	ld.param.u64 	%rd160, [_ZN3cub18CUB_300001_SM_10006detail10radix_sort30DeviceSegmentedRadixSortKernelINS1_5radix10policy_hubIfiiE10Policy1000ELb1ELNS0_9SortOrderE1EfiPiS9_iNS1_21identity_decomposer_tEEEvPKT2_PSB_PKT3_PSF_T4_T5_iiiT7__param_0];
	shfl.sync.idx.b32	%r225|%p198, %r2096, 0, 31, -1;
	cvt.s64.s32 	%rd105, %r2095;
	setp.ge.s32 	%p199, %r4, %r225;
	cvt.u64.u32 	%rd106, %r4;
	add.s64 	%rd107, %rd106, %rd105;
	cvta.to.global.u64 	%rd108, %rd160;
	shl.b64 	%rd109, %rd107, 2;
	add.s64 	%rd19, %rd108, %rd109;
	mov.b32 	%r2097, -1;
	@%p199 bra 	$L__BB3_53;
	ld.global.u32 	%r2097, [%rd19];
$L__BB3_53:
	add.s32 	%r228, %r4, 384;
	setp.ge.s32 	%p200, %r228, %r225;
	mov.b32 	%r2098, -1;
	@%p200 bra 	$L__BB3_55;
	ld.global.u32 	%r2098, [%rd19+1536];
$L__BB3_55:
	add.s32 	%r231, %r4, 768;
	setp.ge.s32 	%p201, %r231, %r225;
	mov.b32 	%r2099, -1;
	@%p201 bra 	$L__BB3_57;
	ld.global.u32 	%r2099, [%rd19+3072];
$L__BB3_57:
	add.s32 	%r234, %r4, 1152;
	setp.ge.s32 	%p202, %r234, %r225;
	mov.b32 	%r2100, -1;
	@%p202 bra 	$L__BB3_59;
	ld.global.u32 	%r2100, [%rd19+4608];
$L__BB3_59:
	add.s32 	%r237, %r4, 1536;
	setp.ge.s32 	%p203, %r237, %r225;
	mov.b32 	%r2101, -1;
	@%p203 bra 	$L__BB3_61;
	ld.global.u32 	%r2101, [%rd19+6144];
$L__BB3_61:
	add.s32 	%r240, %r4, 1920;
	setp.ge.s32 	%p204, %r240, %r225;
	mov.b32 	%r2102, -1;
	@%p204 bra 	$L__BB3_63;
	ld.global.u32 	%r2102, [%rd19+7680];
$L__BB3_63:
	add.s32 	%r243, %r4, 2304;
	setp.ge.s32 	%p205, %r243, %r225;
	mov.b32 	%r2103, -1;
	@%p205 bra 	$L__BB3_65;
	ld.global.u32 	%r2103, [%rd19+9216];
$L__BB3_65:
	add.s32 	%r246, %r4, 2688;
	setp.ge.s32 	%p206, %r246, %r225;
	mov.b32 	%r2104, -1;
	@%p206 bra 	$L__BB3_67;
	ld.global.u32 	%r2104, [%rd19+10752];
$L__BB3_67:
	or.b32  	%r249, %r4, 3072;
	setp.ge.s32 	%p207, %r249, %r225;
	mov.b32 	%r2105, -1;
	@%p207 bra 	$L__BB3_69;
	ld.global.u32 	%r2105, [%rd19+12288];
$L__BB3_69:
	add.s32 	%r252, %r4, 3456;
	setp.ge.s32 	%p208, %r252, %r225;
	mov.b32 	%r2106, -1;
	@%p208 bra 	$L__BB3_71;
	ld.global.u32 	%r2106, [%rd19+13824];
$L__BB3_71:
	add.s32 	%r255, %r4, 3840;
	setp.ge.s32 	%p209, %r255, %r225;
	mov.b32 	%r2107, -1;
	@%p209 bra 	$L__BB3_73;
	ld.global.u32 	%r2107, [%rd19+15360];
$L__BB3_73:
	ld.param.u32 	%r2019, [_ZN3cub18CUB_300001_SM_10006detail10radix_sort30DeviceSegmentedRadixSortKernelINS1_5radix10policy_hubIfiiE10Policy1000ELb1ELNS0_9SortOrderE1EfiPiS9_iNS1_21identity_decomposer_tEEEvPKT2_PSB_PKT3_PSF_T4_T5_iiiT7__param_8];
	st.shared.u32 	[%r5], %r2097;
	st.shared.u32 	[%r5+1536], %r2098;
	st.shared.u32 	[%r5+3072], %r2099;
	st.shared.u32 	[%r5+4608], %r2100;
	st.shared.u32 	[%r5+6144], %r2101;
	st.shared.u32 	[%r5+7680], %r2102;
	st.shared.u32 	[%r5+9216], %r2103;
	st.shared.u32 	[%r5+10752], %r2104;
	st.shared.u32 	[%r5+12288], %r2105;
	st.shared.u32 	[%r5+13824], %r2106;
	st.shared.u32 	[%r5+15360], %r2107;
	bar.sync 	0;
	mad.lo.s32 	%r258, %r4, 40, %r5;
	ld.shared.u32 	%r1652, [%r258];
	ld.shared.u32 	%r1653, [%r258+4];
	ld.shared.u32 	%r1654, [%r258+8];
	ld.shared.u32 	%r1655, [%r258+12];
	ld.shared.u32 	%r1656, [%r258+16];
	ld.shared.u32 	%r1657, [%r258+20];
	ld.shared.u32 	%r1658, [%r258+24];
	ld.shared.u32 	%r1659, [%r258+28];
	ld.shared.u32 	%r1660, [%r258+32];
	ld.shared.u32 	%r1661, [%r258+36];
	ld.shared.u32 	%r1662, [%r258+40];
	bar.sync 	0;
	setp.gt.s32 	%p210, %r1652, -1;
	selp.b32 	%r1663, -2147483648, -1, %p210;
	xor.b32  	%r259, %r1663, %r1652;
	setp.gt.s32 	%p211, %r1653, -1;
	selp.b32 	%r1664, -2147483648, -1, %p211;
	xor.b32  	%r260, %r1664, %r1653;
	setp.gt.s32 	%p212, %r1654, -1;
	selp.b32 	%r1665, -2147483648, -1, %p212;
	xor.b32  	%r261, %r1665, %r1654;
	setp.gt.s32 	%p213, %r1655, -1;
	selp.b32 	%r1666, -2147483648, -1, %p213;
	xor.b32  	%r262, %r1666, %r1655;
	setp.gt.s32 	%p214, %r1656, -1;
	selp.b32 	%r1667, -2147483648, -1, %p214;
	xor.b32  	%r263, %r1667, %r1656;
	setp.gt.s32 	%p215, %r1657, -1;
	selp.b32 	%r1668, -2147483648, -1, %p215;
	xor.b32  	%r264, %r1668, %r1657;
	setp.gt.s32 	%p216, %r1658, -1;
	selp.b32 	%r1669, -2147483648, -1, %p216;
	xor.b32  	%r265, %r1669, %r1658;
	setp.gt.s32 	%p217, %r1659, -1;
	selp.b32 	%r1670, -2147483648, -1, %p217;
	xor.b32  	%r266, %r1670, %r1659;
	setp.gt.s32 	%p218, %r1660, -1;
	selp.b32 	%r1671, -2147483648, -1, %p218;
	xor.b32  	%r267, %r1671, %r1660;
	setp.gt.s32 	%p219, %r1661, -1;
	selp.b32 	%r1672, -2147483648, -1, %p219;
	xor.b32  	%r268, %r1672, %r1661;
	setp.gt.s32 	%p220, %r1662, -1;
	selp.b32 	%r1673, -2147483648, -1, %p220;
	xor.b32  	%r269, %r1673, %r1662;
	mov.b32 	%r1649, 0;
	st.shared.u32 	[%r5], %r1649;
	st.shared.u32 	[%r5+1536], %r1649;
	st.shared.u32 	[%r5+3072], %r1649;
	st.shared.u32 	[%r5+4608], %r1649;
	st.shared.u32 	[%r5+6144], %r1649;
	st.shared.u32 	[%r5+7680], %r1649;
	st.shared.u32 	[%r5+9216], %r1649;
	st.shared.u32 	[%r5+10752], %r1649;
	st.shared.u32 	[%r5+12288], %r1649;
	st.shared.u32 	[%r5+13824], %r1649;
	st.shared.u32 	[%r5+15360], %r1649;
	st.shared.u32 	[%r5+16896], %r1649;
	st.shared.u32 	[%r5+18432], %r1649;
	st.shared.u32 	[%r5+19968], %r1649;
	st.shared.u32 	[%r5+21504], %r1649;
	st.shared.u32 	[%r5+23040], %r1649;
	st.shared.u32 	[%r5+24576], %r1649;
	// begin inline asm
	bmsk.clamp.b32 %r1586, %r1649, %r2019;
	// end inline asm
	setp.eq.s32 	%p221, %r259, 2147483647;
	selp.b32 	%r1590, -2147483648, %r259, %p221;
	// begin inline asm
	shr.b32 %r1589, %r1590, %r373;
	// end inline asm
	and.b32  	%r1674, %r1586, %r1589;
	not.b32 	%r1675, %r1674;
	and.b32  	%r1676, %r1675, 15;
	mad.lo.s32 	%r1677, %r1676, 1536, %r5;
	shr.u32 	%r1678, %r1674, 3;
	and.b32  	%r1679, %r1678, 536870910;
	sub.s32 	%r271, %r1677, %r1679;
	ld.shared.u16 	%rs12, [%r271+2];
	add.s16 	%rs88, %rs12, 1;
	st.shared.u16 	[%r271+2], %rs88;
	setp.eq.s32 	%p222, %r260, 2147483647;
	selp.b32 	%r1593, -2147483648, %r260, %p222;
	// begin inline asm
	shr.b32 %r1592, %r1593, %r373;
	// end inline asm
	and.b32  	%r1680, %r1586, %r1592;
	not.b32 	%r1681, %r1680;
	and.b32  	%r1682, %r1681, 15;
	mad.lo.s32 	%r1683, %r1682, 1536, %r5;
	shr.u32 	%r1684, %r1680, 3;
	and.b32  	%r1685, %r1684, 536870910;
	sub.s32 	%r272, %r1683, %r1685;
	ld.shared.u16 	%rs13, [%r272+2];
	add.s16 	%rs89, %rs13, 1;
	st.shared.u16 	[%r272+2], %rs89;
	setp.eq.s32 	%p223, %r261, 2147483647;
	selp.b32 	%r1596, -2147483648, %r261, %p223;
	// begin inline asm
	shr.b32 %r1595, %r1596, %r373;
	// end inline asm
	and.b32  	%r1686, %r1586, %r1595;
	not.b32 	%r1687, %r1686;
	and.b32  	%r1688, %r1687, 15;
	mad.lo.s32 	%r1689, %r1688, 1536, %r5;
	shr.u32 	%r1690, %r1686, 3;
	and.b32  	%r1691, %r1690, 536870910;
	sub.s32 	%r273, %r1689, %r1691;
	ld.shared.u16 	%rs14, [%r273+2];
	add.s16 	%rs90, %rs14, 1;
	st.shared.u16 	[%r273+2], %rs90;
	setp.eq.s32 	%p224, %r262, 2147483647;
	selp.b32 	%r1599, -2147483648, %r262, %p224;
	// begin inline asm
	shr.b32 %r1598, %r1599, %r373;
	// end inline asm
	and.b32  	%r1692, %r1586, %r1598;
	not.b32 	%r1693, %r1692;
	and.b32  	%r1694, %r1693, 15;
	mad.lo.s32 	%r1695, %r1694, 1536, %r5;
	shr.u32 	%r1696, %r1692, 3;
	and.b32  	%r1697, %r1696, 536870910;
	sub.s32 	%r274, %r1695, %r1697;
	ld.shared.u16 	%rs15, [%r274+2];
	add.s16 	%rs91, %rs15, 1;
	st.shared.u16 	[%r274+2], %rs91;
	setp.eq.s32 	%p225, %r263, 2147483647;
	selp.b32 	%r1602, -2147483648, %r263, %p225;
	// begin inline asm
	shr.b32 %r1601, %r1602, %r373;
	// end inline asm
	and.b32  	%r1698, %r1586, %r1601;
	not.b32 	%r1699, %r1698;
	and.b32  	%r1700, %r1699, 15;
	mad.lo.s32 	%r1701, %r1700, 1536, %r5;
	shr.u32 	%r1702, %r1698, 3;
	and.b32  	%r1703, %r1702, 536870910;
	sub.s32 	%r275, %r1701, %r1703;
	ld.shared.u16 	%rs16, [%r275+2];
	add.s16 	%rs92, %rs16, 1;
	st.shared.u16 	[%r275+2], %rs92;
	setp.eq.s32 	%p226, %r264, 2147483647;
	selp.b32 	%r1605, -2147483648, %r264, %p226;
	// begin inline asm
	shr.b32 %r1604, %r1605, %r373;
	// end inline asm
	and.b32  	%r1704, %r1586, %r1604;
	not.b32 	%r1705, %r1704;
	and.b32  	%r1706, %r1705, 15;
	mad.lo.s32 	%r1707, %r1706, 1536, %r5;
	shr.u32 	%r1708, %r1704, 3;
	and.b32  	%r1709, %r1708, 536870910;
	sub.s32 	%r276, %r1707, %r1709;
	ld.shared.u16 	%rs17, [%r276+2];
	add.s16 	%rs93, %rs17, 1;
	st.shared.u16 	[%r276+2], %rs93;
	setp.eq.s32 	%p227, %r265, 2147483647;
	selp.b32 	%r1608, -2147483648, %r265, %p227;
	// begin inline asm
	shr.b32 %r1607, %r1608, %r373;
	// end inline asm
	and.b32  	%r1710, %r1586, %r1607;
	not.b32 	%r1711, %r1710;
	and.b32  	%r1712, %r1711, 15;
	mad.lo.s32 	%r1713, %r1712, 1536, %r5;
	shr.u32 	%r1714, %r1710, 3;
	and.b32  	%r1715, %r1714, 536870910;
	sub.s32 	%r277, %r1713, %r1715;
	ld.shared.u16 	%rs18, [%r277+2];
	add.s16 	%rs94, %rs18, 1;
	st.shared.u16 	[%r277+2], %rs94;
	setp.eq.s32 	%p228, %r266, 2147483647;
	selp.b32 	%r1611, -2147483648, %r266, %p228;
	// begin inline asm
	shr.b32 %r1610, %r1611, %r373;
	// end inline asm
	and.b32  	%r1716, %r1586, %r1610;
	not.b32 	%r1717, %r1716;
	and.b32  	%r1718, %r1717, 15;
	mad.lo.s32 	%r1719, %r1718, 1536, %r5;
	shr.u32 	%r1720, %r1716, 3;
	and.b32  	%r1721, %r1720, 536870910;
	sub.s32 	%r278, %r1719, %r1721;
	ld.shared.u16 	%rs19, [%r278+2];
	add.s16 	%rs95, %rs19, 1;
	st.shared.u16 	[%r278+2], %rs95;
	setp.eq.s32 	%p229, %r267, 2147483647;
	selp.b32 	%r1614, -2147483648, %r267, %p229;
	// begin inline asm
	shr.b32 %r1613, %r1614, %r373;
	// end inline asm
	and.b32  	%r1722, %r1586, %r1613;
	not.b32 	%r1723, %r1722;
	and.b32  	%r1724, %r1723, 15;
	mad.lo.s32 	%r1725, %r1724, 1536, %r5;
	shr.u32 	%r1726, %r1722, 3;
	and.b32  	%r1727, %r1726, 536870910;
	sub.s32 	%r279, %r1725, %r1727;
	ld.shared.u16 	%rs20, [%r279+2];
	add.s16 	%rs96, %rs20, 1;
	st.shared.u16 	[%r279+2], %rs96;
	setp.eq.s32 	%p230, %r268, 2147483647;
	selp.b32 	%r1617, -2147483648, %r268, %p230;
	// begin inline asm
	shr.b32 %r1616, %r1617, %r373;
	// end inline asm
	and.b32  	%r1728, %r1586, %r1616;
	not.b32 	%r1729, %r1728;
	and.b32  	%r1730, %r1729, 15;
	mad.lo.s32 	%r1731, %r1730, 1536, %r5;
	shr.u32 	%r1732, %r1728, 3;
	and.b32  	%r1733, %r1732, 536870910;
	sub.s32 	%r280, %r1731, %r1733;
	ld.shared.u16 	%rs21, [%r280+2];
	add.s16 	%rs97, %rs21, 1;
	st.shared.u16 	[%r280+2], %rs97;
	setp.eq.s32 	%p231, %r269, 2147483647;
	selp.b32 	%r1620, -2147483648, %r269, %p231;
	// begin inline asm
	shr.b32 %r1619, %r1620, %r373;
	// end inline asm
	and.b32  	%r1734, %r1586, %r1619;
	not.b32 	%r1735, %r1734;
	and.b32  	%r1736, %r1735, 15;
	mad.lo.s32 	%r1737, %r1736, 1536, %r5;
	shr.u32 	%r1738, %r1734, 3;
	and.b32  	%r1739, %r1738, 536870910;
	sub.s32 	%r281, %r1737, %r1739;
	ld.shared.u16 	%rs22, [%r281+2];
	add.s16 	%rs98, %rs22, 1;
	st.shared.u16 	[%r281+2], %rs98;
	bar.sync 	0;
	shl.b32 	%r1740, %r4, 6;
	add.s32 	%r1741, %r5, %r1740;
	ld.shared.u32 	%r282, [%r1741];
	ld.shared.u32 	%r1742, [%r1741+4];
	ld.shared.u32 	%r1743, [%r1741+8];
	ld.shared.u32 	%r1744, [%r1741+12];
	ld.shared.u32 	%r1745, [%r1741+16];
	ld.shared.u32 	%r1746, [%r1741+20];
	ld.shared.u32 	%r1747, [%r1741+24];
	ld.shared.u32 	%r1748, [%r1741+28];
	ld.shared.u32 	%r1749, [%r1741+32];
	ld.shared.u32 	%r1750, [%r1741+36];
	ld.shared.u32 	%r1751, [%r1741+40];
	ld.shared.u32 	%r1752, [%r1741+44];
	ld.shared.u32 	%r1753, [%r1741+48];
	ld.shared.u32 	%r1754, [%r1741+52];
	ld.shared.u32 	%r1755, [%r1741+56];
	ld.shared.u32 	%r1756, [%r1741+60];
	ld.shared.u32 	%r1757, [%r1741+64];
	add.s32 	%r283, %r1742, %r282;
	add.s32 	%r284, %r1743, %r283;
	add.s32 	%r285, %r1744, %r284;
	add.s32 	%r286, %r1745, %r285;
	add.s32 	%r287, %r1746, %r286;
	add.s32 	%r288, %r1747, %r287;
	add.s32 	%r289, %r1748, %r288;
	add.s32 	%r290, %r1749, %r289;
	add.s32 	%r291, %r1750, %r290;
	add.s32 	%r292, %r1751, %r291;
	add.s32 	%r293, %r1752, %r292;
	add.s32 	%r294, %r1753, %r293;
	add.s32 	%r295, %r1754, %r294;
	add.s32 	%r296, %r1755, %r295;
	add.s32 	%r297, %r1756, %r296;
	add.s32 	%r1626, %r1757, %r297;
	mov.b32 	%r1624, 1;
	mov.b32 	%r1651, -1;
	// begin inline asm
	{  .reg .u32 r0;  .reg .pred p;  shfl.sync.up.b32 r0|p, %r1626, %r1624, %r1649, %r1651;  @p add.u32 r0, r0, %r1626;  mov.u32 %r1622, r0;}
	// end inline asm
	mov.b32 	%r1630, 2;
	// begin inline asm
	{  .reg .u32 r0;  .reg .pred p;  shfl.sync.up.b32 r0|p, %r1622, %r1630, %r1649, %r1651;  @p add.u32 r0, r0, %r1622;  mov.u32 %r1628, r0;}
	// end inline asm
	mov.b32 	%r1636, 4;
	// begin inline asm
	{  .reg .u32 r0;  .reg .pred p;  shfl.sync.up.b32 r0|p, %r1628, %r1636, %r1649, %r1651;  @p add.u32 r0, r0, %r1628;  mov.u32 %r1634, r0;}
	// end inline asm
	mov.b32 	%r1642, 8;
	// begin inline asm
	{  .reg .u32 r0;  .reg .pred p;  shfl.sync.up.b32 r0|p, %r1634, %r1642, %r1649, %r1651;  @p add.u32 r0, r0, %r1634;  mov.u32 %r1640, r0;}
	// end inline asm
	mov.b32 	%r1648, 16;
	// begin inline asm
	{  .reg .u32 r0;  .reg .pred p;  shfl.sync.up.b32 r0|p, %r1640, %r1648, %r1649, %r1651;  @p add.u32 r0, r0, %r1640;  mov.u32 %r1646, r0;}
	// end inline asm
	setp.ne.s32 	%p232, %r801, 31;
	@%p232 bra 	$L__BB3_75;
	shr.u32 	%r1758, %r4, 3;
	and.b32  	%r1759, %r1758, 124;
	mov.u32 	%r1760, _ZZN3cub18CUB_300001_SM_10006detail10radix_sort30DeviceSegmentedRadixSortKernelINS1_5radix10policy_hubIfiiE10Policy1000ELb1ELNS0_9SortOrderE1EfiPiS9_iNS1_21identity_decomposer_tEEEvPKT2_PSB_PKT3_PSF_T4_T5_iiiT7_E12temp_storage;
	add.s32 	%r1761, %r1760, %r1759;
	st.shared.u32 	[%r1761+26112], %r1646;
$L__BB3_75:
	sub.s32 	%r1762, %r1646, %r1626;
	setp.gt.u32 	%p233, %r4, 31;
	bar.sync 	0;
	ld.shared.v4.u32 	{%r1763, %r1764, %r1765, %r1766}, [_ZZN3cub18CUB_300001_SM_10006detail10radix_sort30DeviceSegmentedRadixSortKernelINS1_5radix10policy_hubIfiiE10Policy1000ELb1ELNS0_9SortOrderE1EfiPiS9_iNS1_21identity_decomposer_tEEEvPKT2_PSB_PKT3_PSF_T4_T5_iiiT7_E12temp_storage+26112];
	shr.u32 	%r1767, %r4, 5;
	add.s32 	%r1768, %r1764, %r1763;
	setp.eq.s32 	%p234, %r1767, 2;
	selp.b32 	%r1769, %r1768, %r1763, %p234;
	add.s32 	%r1770, %r1768, %r1765;
	setp.eq.s32 	%p235, %r1767, 3;
	selp.b32 	%r1771, %r1770, %r1769, %p235;
	add.s32 	%r1772, %r1770, %r1766;
	setp.eq.s32 	%p236, %r1767, 4;
	selp.b32 	%r1773, %r1772, %r1771, %p236;
	ld.shared.v4.u32 	{%r1774, %r1775, %r1776, %r1777}, [_ZZN3cub18CUB_300001_SM_10006detail10radix_sort30DeviceSegmentedRadixSortKernelINS1_5radix10policy_hubIfiiE10Policy1000ELb1ELNS0_9SortOrderE1EfiPiS9_iNS1_21identity_decomposer_tEEEvPKT2_PSB_PKT3_PSF_T4_T5_iiiT7_E12temp_storage+26128];
	add.s32 	%r1778, %r1772, %r1774;
	setp.eq.s32 	%p237, %r1767, 5;
	selp.b32 	%r1779, %r1778, %r1773, %p237;
	add.s32 	%r1780, %r1778, %r1775;
	setp.eq.s32 	%p238, %r1767, 6;
	selp.b32 	%r1781, %r1780, %r1779, %p238;
	add.s32 	%r1782, %r1780, %r1776;
	setp.eq.s32 	%p239, %r1767, 7;
	selp.b32 	%r1783, %r1782, %r1781, %p239;
	add.s32 	%r1784, %r1782, %r1777;
	setp.eq.s32 	%p240, %r1767, 8;
	selp.b32 	%r1785, %r1784, %r1783, %p240;
	ld.shared.v4.u32 	{%r1786, %r1787, %r1788, %r1789}, [_ZZN3cub18CUB_300001_SM_10006detail10radix_sort30DeviceSegmentedRadixSortKernelINS1_5radix10policy_hubIfiiE10Policy1000ELb1ELNS0_9SortOrderE1EfiPiS9_iNS1_21identity_decomposer_tEEEvPKT2_PSB_PKT3_PSF_T4_T5_iiiT7_E12temp_storage+26144];
	add.s32 	%r1790, %r1784, %r1786;
	setp.eq.s32 	%p241, %r1767, 9;
	selp.b32 	%r1791, %r1790, %r1785, %p241;
	add.s32 	%r1792, %r1790, %r1787;
	setp.eq.s32 	%p242, %r1767, 10;
	selp.b32 	%r1793, %r1792, %r1791, %p242;
	add.s32 	%r1794, %r1792, %r1788;
	setp.eq.s32 	%p243, %r1767, 11;
	selp.b32 	%r1795, %r1794, %r1793, %p243;
	add.s32 	%r300, %r1794, %r1789;
	setp.ne.s32 	%p244, %r801, 0;
	selp.b32 	%r1796, %r1762, 0, %p244;
	add.s32 	%r1797, %r1795, %r1796;
	or.pred  	%p245, %p233, %p244;
	selp.b32 	%r2108, %r1797, %r1762, %p233;
	@%p245 bra 	$L__BB3_77;
	shl.b32 	%r2108, %r300, 16;
	st.shared.u32 	[_ZZN3cub18CUB_300001_SM_10006detail10radix_sort30DeviceSegmentedRadixSortKernelINS1_5radix10policy_hubIfiiE10Policy1000ELb1ELNS0_9SortOrderE1EfiPiS9_iNS1_21identity_decomposer_tEEEvPKT2_PSB_PKT3_PSF_T4_T5_iiiT7_E12temp_storage+26172], %r2108;
$L__BB3_77:
	bar.sync 	0;
	setp.eq.s32 	%p247, %r4, 0;
	ld.shared.u32 	%r1799, [_ZZN3cub18CUB_300001_SM_10006detail10radix_sort30DeviceSegmentedRadixSortKernelINS1_5radix10policy_hubIfiiE10Policy1000ELb1ELNS0_9SortOrderE1EfiPiS9_iNS1_21identity_decomposer_tEEEvPKT2_PSB_PKT3_PSF_T4_T5_iiiT7_E12temp_storage+26172];
	selp.b32 	%r1800, 0, %r1799, %p247;
	add.s32 	%r1801, %r2108, %r1800;
	add.s32 	%r1802, %r282, %r1801;
	add.s32 	%r1803, %r283, %r1801;
	add.s32 	%r1804, %r284, %r1801;
	add.s32 	%r1805, %r285, %r1801;
	add.s32 	%r1806, %r286, %r1801;
	add.s32 	%r1807, %r287, %r1801;
	add.s32 	%r1808, %r288, %r1801;
	add.s32 	%r1809, %r289, %r1801;
	add.s32 	%r1810, %r290, %r1801;
	add.s32 	%r1811, %r291, %r1801;
	add.s32 	%r1812, %r292, %r1801;
	add.s32 	%r1813, %r293, %r1801;
	add.s32 	%r1814, %r294, %r1801;
	add.s32 	%r1815, %r295, %r1801;
	add.s32 	%r1816, %r296, %r1801;
	add.s32 	%r1817, %r297, %r1801;
	shl.b32 	%r1818, %r4, 6;
	add.s32 	%r1819, %r5, %r1818;
	st.shared.u32 	[%r1819], %r1801;
	st.shared.u32 	[%r1819+4], %r1802;
	st.shared.u32 	[%r1819+8], %r1803;
	st.shared.u32 	[%r1819+12], %r1804;
	st.shared.u32 	[%r1819+16], %r1805;
	st.shared.u32 	[%r1819+20], %r1806;
	st.shared.u32 	[%r1819+24], %r1807;
	st.shared.u32 	[%r1819+28], %r1808;
	st.shared.u32 	[%r1819+32], %r1809;
	st.shared.u32 	[%r1819+36], %r1810;
	st.shared.u32 	[%r1819+40], %r1811;
	st.shared.u32 	[%r1819+44], %r1812;
	st.shared.u32 	[%r1819+48], %r1813;
	st.shared.u32 	[%r1819+52], %r1814;
	st.shared.u32 	[%r1819+56], %r1815;
	st.shared.u32 	[%r1819+60], %r1816;
	st.shared.u32 	[%r1819+64], %r1817;
	bar.sync 	0;
	cvt.u32.u16 	%r1820, %rs12;
	ld.shared.u16 	%r1821, [%r271+2];
	add.s32 	%r304, %r1821, %r1820;
	cvt.u32.u16 	%r1822, %rs13;
	ld.shared.u16 	%r1823, [%r272+2];
	add.s32 	%r305, %r1823, %r1822;
	cvt.u32.u16 	%r1824, %rs14;
	ld.shared.u16 	%r1825, [%r273+2];
	add.s32 	%r306, %r1825, %r1824;
	cvt.u32.u16 	%r1826, %rs15;
	ld.shared.u16 	%r1827, [%r274+2];
	add.s32 	%r307, %r1827, %r1826;
	cvt.u32.u16 	%r1828, %rs16;
	ld.shared.u16 	%r1829, [%r275+2];
	add.s32 	%r308, %r1829, %r1828;
	cvt.u32.u16 	%r1830, %rs17;
	ld.shared.u16 	%r1831, [%r276+2];
	add.s32 	%r309, %r1831, %r1830;
	cvt.u32.u16 	%r1832, %rs18;
	ld.shared.u16 	%r1833, [%r277+2];
	add.s32 	%r310, %r1833, %r1832;
	cvt.u32.u16 	%r1834, %rs19;
	ld.shared.u16 	%r1835, [%r278+2];
	add.s32 	%r311, %r1835, %r1834;
	cvt.u32.u16 	%r1836, %rs20;
	ld.shared.u16 	%r1837, [%r279+2];
	add.s32 	%r312, %r1837, %r1836;
	cvt.u32.u16 	%r1838, %rs21;
	ld.shared.u16 	%r1839, [%r280+2];
	add.s32 	%r313, %r1839, %r1838;
	cvt.u32.u16 	%r1840, %rs22;
	ld.shared.u16 	%r1841, [%r281+2];
	add.s32 	%r314, %r1841, %r1840;
	@%p233 bra 	$L__BB3_79;
	sub.s32 	%r1842, 31, %r4;
	and.b32  	%r1843, %r1842, 15;
	mov.u32 	%r1844, _ZZN3cub18CUB_300001_SM_10006detail10radix_sort30DeviceSegmentedRadixSortKernelINS1_5radix10policy_hubIfiiE10Policy1000ELb1ELNS0_9SortOrderE1EfiPiS9_iNS1_21identity_decomposer_tEEEvPKT2_PSB_PKT3_PSF_T4_T5_iiiT7_E12temp_storage;
	mad.lo.s32 	%r1845, %r1843, 1536, %r1844;
	shr.u32 	%r1846, %r1842, 3;
	and.b32  	%r1847, %r1846, 2;
	add.s32 	%r1848, %r1845, %r1847;
	ld.shared.u16 	%r2109, [%r1848];
$L__BB3_79:
	bar.sync 	0;
	@%p233 bra 	$L__BB3_81;
	st.shared.u32 	[%r5], %r2109;
$L__BB3_81:
	bar.sync 	0;
	bar.sync 	0;
	@%p233 bra 	$L__BB3_83;
	sub.s32 	%r1849, %r2093, %r2109;
	st.shared.u32 	[%r5+16896], %r1849;
$L__BB3_83:
	bar.sync 	0;
	shl.b32 	%r1853, %r304, 2;
	mov.u32 	%r1854, _ZZN3cub18CUB_300001_SM_10006detail10radix_sort30DeviceSegmentedRadixSortKernelINS1_5radix10policy_hubIfiiE10Policy1000ELb1ELNS0_9SortOrderE1EfiPiS9_iNS1_21identity_decomposer_tEEEvPKT2_PSB_PKT3_PSF_T4_T5_iiiT7_E12temp_storage;
	add.s32 	%r317, %r1854, %r1853;
	st.shared.u32 	[%r317], %r259;
	shl.b32 	%r1855, %r305, 2;
	add.s32 	%r318, %r1854, %r1855;
	st.shared.u32 	[%r318], %r260;
	shl.b32 	%r1856, %r306, 2;
	add.s32 	%r319, %r1854, %r1856;
	st.shared.u32 	[%r319], %r261;
	shl.b32 	%r1857, %r307, 2;
	add.s32 	%r320, %r1854, %r1857;
	st.shared.u32 	[%r320], %r262;
	shl.b32 	%r1858, %r308, 2;
	add.s32 	%r321, %r1854, %r1858;
	st.shared.u32 	[%r321], %r263;
	shl.b32 	%r1859, %r309, 2;
	add.s32 	%r322, %r1854, %r1859;
	st.shared.u32 	[%r322], %r264;
	shl.b32 	%r1860, %r310, 2;
	add.s32 	%r323, %r1854, %r1860;
	st.shared.u32 	[%r323], %r265;
	shl.b32 	%r1861, %r311, 2;
	add.s32 	%r324, %r1854, %r1861;
	st.shared.u32 	[%r324], %r266;
	shl.b32 	%r1862, %r312, 2;
	add.s32 	%r325, %r1854, %r1862;
	st.shared.u32 	[%r325], %r267;
	shl.b32 	%r1863, %r313, 2;
	add.s32 	%r326, %r1854, %r1863;
	st.shared.u32 	[%r326], %r268;
	shl.b32 	%r1864, %r314, 2;
	add.s32 	%r327, %r1854, %r1864;
	st.shared.u32 	[%r327], %r269;
	bar.sync 	0;
	ld.shared.u32 	%r328, [%r5];
	setp.eq.s32 	%p250, %r328, 2147483647;
	selp.b32 	%r1851, -2147483648, %r328, %p250;
	// begin inline asm
	shr.b32 %r1850, %r1851, %r373;
	// end inline asm
	and.b32  	%r1865, %r1586, %r1850;
	shl.b32 	%r1866, %r1865, 2;
	add.s32 	%r1867, %r1854, %r1866;
	ld.shared.u32 	%r329, [%r1867+16896];
	setp.ge.s32 	%p251, %r4, %r2096;
	@%p251 bra 	$L__BB3_85;
	setp.gt.s32 	%p252, %r328, -1;
	selp.b32 	%r1868, -1, -2147483648, %p252;
	xor.b32  	%r1869, %r1868, %r328;
	add.s32 	%r1870, %r4, %r329;
	mul.wide.u32 	%rd110, %r1870, 4;
	add.s64 	%rd111, %rd4, %rd110;
	st.global.u32 	[%rd111], %r1869;
$L__BB3_85:
	ld.shared.u32 	%r330, [%r5+1536];
	setp.eq.s32 	%p253, %r330, 2147483647;
	selp.b32 	%r1872, -2147483648, %r330, %p253;
	// begin inline asm
	shr.b32 %r1871, %r1872, %r373;
	// end inline asm
	and.b32  	%r1874, %r1586, %r1871;
	shl.b32 	%r1875, %r1874, 2;
	add.s32 	%r1877, %r1854, %r1875;
	ld.shared.u32 	%r331, [%r1877+16896];
	setp.ge.s32 	%p254, %r228, %r2096;
	@%p254 bra 	$L__BB3_87;
	setp.gt.s32 	%p255, %r330, -1;
	selp.b32 	%r1878, -1, -2147483648, %p255;
	xor.b32  	%r1879, %r1878, %r330;
	add.s32 	%r1880, %r228, %r331;
	mul.wide.u32 	%rd112, %r1880, 4;
	add.s64 	%rd113, %rd4, %rd112;
	st.global.u32 	[%rd113], %r1879;
$L__BB3_87:
	ld.shared.u32 	%r332, [%r5+3072];
	setp.eq.s32 	%p256, %r332, 2147483647;
	selp.b32 	%r1882, -2147483648, %r332, %p256;
	// begin inline asm
	shr.b32 %r1881, %r1882, %r373;
	// end inline asm
	and.b32  	%r1884, %r1586, %r1881;
	shl.b32 	%r1885, %r1884, 2;
	add.s32 	%r1887, %r1854, %r1885;
	ld.shared.u32 	%r333, [%r1887+16896];
	setp.ge.s32 	%p257, %r231, %r2096;
	@%p257 bra 	$L__BB3_89;
	setp.gt.s32 	%p258, %r332, -1;
	selp.b32 	%r1888, -1, -2147483648, %p258;
	xor.b32  	%r1889, %r1888, %r332;
	add.s32 	%r1890, %r231, %r333;
	mul.wide.u32 	%rd114, %r1890, 4;
	add.s64 	%rd115, %rd4, %rd114;
	st.global.u32 	[%rd115], %r1889;
$L__BB3_89:
	ld.shared.u32 	%r334, [%r5+4608];
	setp.eq.s32 	%p259, %r334, 2147483647;
	selp.b32 	%r1892, -2147483648, %r334, %p259;
	// begin inline asm
	shr.b32 %r1891, %r1892, %r373;
	// end inline asm
	and.b32  	%r1894, %r1586, %r1891;
	shl.b32 	%r1895, %r1894, 2;
	add.s32 	%r1897, %r1854, %r1895;
	ld.shared.u32 	%r335, [%r1897+16896];
	setp.ge.s32 	%p260, %r234, %r2096;
	@%p260 bra 	$L__BB3_91;
	setp.gt.s32 	%p261, %r334, -1;
	selp.b32 	%r1898, -1, -2147483648, %p261;
	xor.b32  	%r1899, %r1898, %r334;
	add.s32 	%r1900, %r234, %r335;
	mul.wide.u32 	%rd116, %r1900, 4;
	add.s64 	%rd117, %rd4, %rd116;
	st.global.u32 	[%rd117], %r1899;
$L__BB3_91:
	ld.shared.u32 	%r336, [%r5+6144];
	setp.eq.s32 	%p262, %r336, 2147483647;
	selp.b32 	%r1902, -2147483648, %r336, %p262;
	// begin inline asm
	shr.b32 %r1901, %r1902, %r373;
	// end inline asm
	and.b32  	%r1904, %r1586, %r1901;
	shl.b32 	%r1905, %r1904, 2;
	add.s32 	%r1907, %r1854, %r1905;
	ld.shared.u32 	%r337, [%r1907+16896];
	setp.ge.s32 	%p263, %r237, %r2096;
	@%p263 bra 	$L__BB3_93;
	setp.gt.s32 	%p264, %r336, -1;
	selp.b32 	%r1908, -1, -2147483648, %p264;
	xor.b32  	%r1909, %r1908, %r336;
	add.s32 	%r1910, %r237, %r337;
	mul.wide.u32 	%rd118, %r1910, 4;
	add.s64 	%rd119, %rd4, %rd118;
	st.global.u32 	[%rd119], %r1909;
$L__BB3_93:
	ld.shared.u32 	%r338, [%r5+7680];
	setp.eq.s32 	%p265, %r338, 2147483647;
	selp.b32 	%r1912, -2147483648, %r338, %p265;
	// begin inline asm
	shr.b32 %r1911, %r1912, %r373;
	// end inline asm
	and.b32  	%r1914, %r1586, %r1911;
	shl.b32 	%r1915, %r1914, 2;
	add.s32 	%r1917, %r1854, %r1915;
	ld.shared.u32 	%r339, [%r1917+16896];
	setp.ge.s32 	%p266, %r240, %r2096;
	@%p266 bra 	$L__BB3_95;
	setp.gt.s32 	%p267, %r338, -1;
	selp.b32 	%r1918, -1, -2147483648, %p267;
	xor.b32  	%r1919, %r1918, %r338;
	add.s32 	%r1920, %r240, %r339;
	mul.wide.u32 	%rd120, %r1920, 4;
	add.s64 	%rd121, %rd4, %rd120;
	st.global.u32 	[%rd121], %r1919;
$L__BB3_95:
	ld.shared.u32 	%r340, [%r5+9216];
	setp.eq.s32 	%p268, %r340, 2147483647;
	selp.b32 	%r1922, -2147483648, %r340, %p268;
	// begin inline asm
	shr.b32 %r1921, %r1922, %r373;
	// end inline asm
	and.b32  	%r1924, %r1586, %r1921;
	shl.b32 	%r1925, %r1924, 2;
	add.s32 	%r1927, %r1854, %r1925;
	ld.shared.u32 	%r341, [%r1927+16896];
	setp.ge.s32 	%p269, %r243, %r2096;
	@%p269 bra 	$L__BB3_97;
	setp.gt.s32 	%p270, %r340, -1;
	selp.b32 	%r1928, -1, -2147483648, %p270;
	xor.b32  	%r1929, %r1928, %r340;
	add.s32 	%r1930, %r243, %r341;
	mul.wide.u32 	%rd122, %r1930, 4;
	add.s64 	%rd123, %rd4, %rd122;
	st.global.u32 	[%rd123], %r1929;
$L__BB3_97:
	ld.shared.u32 	%r342, [%r5+10752];
	setp.eq.s32 	%p271, %r342, 2147483647;
	selp.b32 	%r1932, -2147483648, %r342, %p271;
	// begin inline asm
	shr.b32 %r1931, %r1932, %r373;
	// end inline asm
	and.b32  	%r1934, %r1586, %r1931;
	shl.b32 	%r1935, %r1934, 2;
	add.s32 	%r1937, %r1854, %r1935;
	ld.shared.u32 	%r343, [%r1937+16896];
	setp.ge.s32 	%p272, %r246, %r2096;
	@%p272 bra 	$L__BB3_99;
	setp.gt.s32 	%p273, %r342, -1;
	selp.b32 	%r1938, -1, -2147483648, %p273;
	xor.b32  	%r1939, %r1938, %r342;
	add.s32 	%r1940, %r246, %r343;
	mul.wide.u32 	%rd124, %r1940, 4;
	add.s64 	%rd125, %rd4, %rd124;
	st.global.u32 	[%rd125], %r1939;
$L__BB3_99:
	ld.shared.u32 	%r344, [%r5+12288];
	setp.eq.s32 	%p274, %r344, 2147483647;
	selp.b32 	%r1942, -2147483648, %r344, %p274;
	// begin inline asm
	shr.b32 %r1941, %r1942, %r373;
	// end inline asm
	and.b32  	%r1944, %r1586, %r1941;
	shl.b32 	%r1945, %r1944, 2;
	add.s32 	%r1947, %r1854, %r1945;
	ld.shared.u32 	%r345, [%r1947+16896];
	setp.ge.s32 	%p275, %r249, %r2096;
	@%p275 bra 	$L__BB3_101;
	setp.gt.s32 	%p276, %r344, -1;
	selp.b32 	%r1948, -1, -2147483648, %p276;
	xor.b32  	%r1949, %r1948, %r344;
	add.s32 	%r1950, %r249, %r345;
	mul.wide.u32 	%rd126, %r1950, 4;
	add.s64 	%rd127, %rd4, %rd126;
	st.global.u32 	[%rd127], %r1949;
$L__BB3_101:
	ld.shared.u32 	%r346, [%r5+13824];
	setp.eq.s32 	%p277, %r346, 2147483647;
	selp.b32 	%r1952, -2147483648, %r346, %p277;
	// begin inline asm
	shr.b32 %r1951, %r1952, %r373;
	// end inline asm
	and.b32  	%r1954, %r1586, %r1951;
	shl.b32 	%r1955, %r1954, 2;
	add.s32 	%r1957, %r1854, %r1955;
	ld.shared.u32 	%r347, [%r1957+16896];
	setp.ge.s32 	%p278, %r252, %r2096;
	@%p278 bra 	$L__BB3_103;
	setp.gt.s32 	%p279, %r346, -1;
	selp.b32 	%r1958, -1, -2147483648, %p279;
	xor.b32  	%r1959, %r1958, %r346;
	add.s32 	%r1960, %r252, %r347;
	mul.wide.u32 	%rd128, %r1960, 4;
	add.s64 	%rd129, %rd4, %rd128;
	st.global.u32 	[%rd129], %r1959;
$L__BB3_103:
	ld.shared.u32 	%r348, [%r5+15360];
	setp.eq.s32 	%p280, %r348, 2147483647;
	selp.b32 	%r1962, -2147483648, %r348, %p280;
	// begin inline asm
	shr.b32 %r1961, %r1962, %r373;
	// end inline asm
	and.b32  	%r1964, %r1586, %r1961;
	shl.b32 	%r1965, %r1964, 2;
	add.s32 	%r1967, %r1854, %r1965;
	ld.shared.u32 	%r349, [%r1967+16896];
	setp.ge.s32 	%p281, %r255, %r2096;
	@%p281 bra 	$L__BB3_105;
	setp.gt.s32 	%p282, %r348, -1;
	selp.b32 	%r1968, -1, -2147483648, %p282;
	xor.b32  	%r1969, %r1968, %r348;
	add.s32 	%r1970, %r255, %r349;
	mul.wide.u32 	%rd130, %r1970, 4;
	add.s64 	%rd131, %rd4, %rd130;
	st.global.u32 	[%rd131], %r1969;
$L__BB3_105:
	ld.param.u64 	%rd162, [_ZN3cub18CUB_300001_SM_10006detail10radix_sort30DeviceSegmentedRadixSortKernelINS1_5radix10policy_hubIfiiE10Policy1000ELb1ELNS0_9SortOrderE1EfiPiS9_iNS1_21identity_decomposer_tEEEvPKT2_PSB_PKT3_PSF_T4_T5_iiiT7__param_2];
	bar.sync 	0;
	shfl.sync.idx.b32	%r350|%p283, %r2096, 0, 31, -1;
	setp.ge.s32 	%p284, %r4, %r350;
	cvta.to.global.u64 	%rd132, %rd162;
	cvt.u64.u32 	%rd133, %r4;
	cvt.s64.s32 	%rd134, %r2095;
	add.s64 	%rd135, %rd133, %rd134;
	shl.b64 	%rd136, %rd135, 2;
	add.s64 	%rd20, %rd132, %rd136;
	@%p284 bra 	$L__BB3_107;
	ld.global.u32 	%r2110, [%rd20];
$L__BB3_107:
	setp.ge.s32 	%p285, %r228, %r350;
	@%p285 bra 	$L__BB3_109;
	ld.global.u32 	%r2111, [%rd20+1536];
$L__BB3_109:
	setp.ge.s32 	%p286, %r231, %r350;
	@%p286 bra 	$L__BB3_111;
	ld.global.u32 	%r2112, [%rd20+3072];
$L__BB3_111:
	setp.ge.s32 	%p287, %r234, %r350;
	@%p287 bra 	$L__BB3_113;
	ld.global.u32 	%r2113, [%rd20+4608];
$L__BB3_113:
	setp.ge.s32 	%p288, %r237, %r350;
	@%p288 bra 	$L__BB3_115;
	ld.global.u32 	%r2114, [%rd20+6144];
$L__BB3_115:
	setp.ge.s32 	%p289, %r240, %r350;
	@%p289 bra 	$L__BB3_117;
	ld.global.u32 	%r2115, [%rd20+7680];
$L__BB3_117:
	setp.ge.s32 	%p290, %r243, %r350;
	@%p290 bra 	$L__BB3_119;
	ld.global.u32 	%r2116, [%rd20+9216];
$L__BB3_119:
	setp.ge.s32 	%p291, %r246, %r350;
	@%p291 bra 	$L__BB3_121;
	ld.global.u32 	%r2117, [%rd20+10752];
$L__BB3_121:
	setp.ge.s32 	%p292, %r249, %r350;
	@%p292 bra 	$L__BB3_123;
	ld.global.u32 	%r2118, [%rd20+12288];
$L__BB3_123:
	setp.ge.s32 	%p293, %r252, %r350;
	@%p293 bra 	$L__BB3_125;
	ld.global.u32 	%r2119, [%rd20+13824];
$L__BB3_125:
	setp.ge.s32 	%p294, %r255, %r350;
	@%p294 bra 	$L__BB3_127;
	ld.global.u32 	%r2120, [%rd20+15360];
$L__BB3_127:
	setp.ge.s32 	%p295, %r4, %r2096;
	st.shared.u32 	[%r5], %r2110;
	st.shared.u32 	[%r5+1536], %r2111;
	st.shared.u32 	[%r5+3072], %r2112;
	st.shared.u32 	[%r5+4608], %r2113;
	st.shared.u32 	[%r5+6144], %r2114;
	st.shared.u32 	[%r5+7680], %r2115;
	st.shared.u32 	[%r5+9216], %r2116;
	st.shared.u32 	[%r5+10752], %r2117;
	st.shared.u32 	[%r5+12288], %r2118;
	st.shared.u32 	[%r5+13824], %r2119;
	st.shared.u32 	[%r5+15360], %r2120;
	bar.sync 	0;
	ld.shared.u32 	%r1982, [%r258];
	ld.shared.u32 	%r1983, [%r258+4];
	ld.shared.u32 	%r1984, [%r258+8];
	ld.shared.u32 	%r1985, [%r258+12];
	ld.shared.u32 	%r1986, [%r258+16];
	ld.shared.u32 	%r1987, [%r258+20];
	ld.shared.u32 	%r1988, [%r258+24];
	ld.shared.u32 	%r1989, [%r258+28];
	ld.shared.u32 	%r1990, [%r258+32];
	ld.shared.u32 	%r1991, [%r258+36];
	ld.shared.u32 	%r1992, [%r258+40];
	bar.sync 	0;
	bar.sync 	0;
	st.shared.u32 	[%r317], %r1982;
	st.shared.u32 	[%r318], %r1983;
	st.shared.u32 	[%r319], %r1984;
	st.shared.u32 	[%r320], %r1985;
	st.shared.u32 	[%r321], %r1986;
	st.shared.u32 	[%r322], %r1987;
	st.shared.u32 	[%r323], %r1988;
	st.shared.u32 	[%r324], %r1989;
	st.shared.u32 	[%r325], %r1990;
	st.shared.u32 	[%r326], %r1991;
	st.shared.u32 	[%r327], %r1992;
	bar.sync 	0;
	@%p295 bra 	$L__BB3_129;
	ld.shared.u32 	%r1993, [%r5];
	add.s32 	%r1994, %r4, %r329;
	mul.wide.u32 	%rd137, %r1994, 4;
	add.s64 	%rd138, %rd2, %rd137;
	st.global.u32 	[%rd138], %r1993;
$L__BB3_129:
	setp.ge.s32 	%p296, %r228, %r2096;
	@%p296 bra 	$L__BB3_131;
	ld.shared.u32 	%r1995, [%r5+1536];
	add.s32 	%r1996, %r228, %r331;
	mul.wide.u32 	%rd139, %r1996, 4;
	add.s64 	%rd140, %rd2, %rd139;
	st.global.u32 	[%rd140], %r1995;
$L__BB3_131:
	setp.ge.s32 	%p297, %r231, %r2096;
	@%p297 bra 	$L__BB3_133;
	ld.shared.u32 	%r1997, [%r5+3072];
	add.s32 	%r1998, %r231, %r333;
	mul.wide.u32 	%rd141, %r1998, 4;
	add.s64 	%rd142, %rd2, %rd141;
	st.global.u32 	[%rd142], %r1997;
$L__BB3_133:
	setp.ge.s32 	%p298, %r234, %r2096;
	@%p298 bra 	$L__BB3_135;
	ld.shared.u32 	%r1999, [%r5+4608];
	add.s32 	%r2000, %r234, %r335;
	mul.wide.u32 	%rd143, %r2000, 4;
	add.s64 	%rd144, %rd2, %rd143;
	st.global.u32 	[%rd144], %r1999;
$L__BB3_135:
	setp.ge.s32 	%p299, %r237, %r2096;
	@%p299 bra 	$L__BB3_137;
	ld.shared.u32 	%r2001, [%r5+6144];
	add.s32 	%r2002, %r237, %r337;
	mul.wide.u32 	%rd145, %r2002, 4;
	add.s64 	%rd146, %rd2, %rd145;
	st.global.u32 	[%rd146], %r2001;
$L__BB3_137:
	setp.ge.s32 	%p300, %r240, %r2096;
	@%p300 bra 	$L__BB3_139;
	ld.shared.u32 	%r2003, [%r5+7680];
	add.s32 	%r2004, %r240, %r339;
	mul.wide.u32 	%rd147, %r2004, 4;
	add.s64 	%rd148, %rd2, %rd147;
	st.global.u32 	[%rd148], %r2003;
$L__BB3_139:
	setp.ge.s32 	%p301, %r243, %r2096;
	@%p301 bra 	$L__BB3_141;
	ld.shared.u32 	%r2005, [%r5+9216];
	add.s32 	%r2006, %r243, %r341;
	mul.wide.u32 	%rd149, %r2006, 4;
	add.s64 	%rd150, %rd2, %rd149;
	st.global.u32 	[%rd150], %r2005;
$L__BB3_141:
	setp.ge.s32 	%p302, %r246, %r2096;
	@%p302 bra 	$L__BB3_143;
	ld.shared.u32 	%r2007, [%r5+10752];
	add.s32 	%r2008, %r246, %r343;
	mul.wide.u32 	%rd151, %r2008, 4;
	add.s64 	%rd152, %rd2, %rd151;
	st.global.u32 	[%rd152], %r2007;
$L__BB3_143:
	setp.ge.s32 	%p303, %r249, %r2096;
	@%p303 bra 	$L__BB3_145;
	ld.shared.u32 	%r2009, [%r5+12288];
	add.s32 	%r2010, %r249, %r345;
	mul.wide.u32 	%rd153, %r2010, 4;
	add.s64 	%rd154, %rd2, %rd153;
	st.global.u32 	[%rd154], %r2009;
$L__BB3_145:
	setp.ge.s32 	%p304, %r252, %r2096;
	@%p304 bra 	$L__BB3_147;
	ld.shared.u32 	%r2011, [%r5+13824];
	add.s32 	%r2012, %r252, %r347;
	mul.wide.u32 	%rd155, %r2012, 4;
	add.s64 	%rd156, %rd2, %rd155;
	st.global.u32 	[%rd156], %r2011;
$L__BB3_147:
	setp.ge.s32 	%p305, %r255, %r2096;
	@%p305 bra 	$L__BB3_245;
	ld.shared.u32 	%r2013, [%r5+15360];
	add.s32 	%r2014, %r255, %r349;
	mul.wide.u32 	%rd157, %r2014, 4;
	add.s64 	%rd158, %rd2, %rd157;
	st.global.u32 	[%rd158], %r2013;
	bra.uni 	$L__BB3_245;
$L__BB3_149:
	setp.lt.s32 	%p81, %r2096, 4224;
	mov.u32 	%r2055, %r2095;
	mov.u32 	%r2056, %r2096;
	@%p81 bra 	$L__BB3_152;
	add.s64 	%rd9, %rd1, 7680;
	add.s64 	%rd10, %rd4, 7680;
	mov.u32 	%r2056, %r2096;
	mov.u32 	%r2055, %r2095;
$L__BB3_151:
	cvt.s64.s32 	%rd44, %r2055;
	add.s64 	%rd45, %rd5, %rd44;
	shl.b64 	%rd46, %rd45, 2;
	add.s64 	%rd47, %rd9, %rd46;
	add.s64 	%rd48, %rd10, %rd46;
	ld.global.u32 	%r1064, [%rd47+-7680];
	ld.global.u32 	%r1065, [%rd47+-6144];
	ld.global.u32 	%r1066, [%rd47+-4608];
	ld.global.u32 	%r1067, [%rd47+-3072];
	ld.global.u32 	%r1068, [%rd47+-1536];
	ld.global.u32 	%r1069, [%rd47];
	ld.global.u32 	%r1070, [%rd47+1536];
	ld.global.u32 	%r1071, [%rd47+3072];
	ld.global.u32 	%r1072, [%rd47+4608];
	ld.global.u32 	%r1073, [%rd47+6144];
	ld.global.u32 	%r1074, [%rd47+7680];
	bar.sync 	0;
	st.global.u32 	[%rd48+-7680], %r1064;
	st.global.u32 	[%rd48+-6144], %r1065;
	st.global.u32 	[%rd48+-4608], %r1066;
	st.global.u32 	[%rd48+-3072], %r1067;
	st.global.u32 	[%rd48+-1536], %r1068;
	st.global.u32 	[%rd48], %r1069;
	st.global.u32 	[%rd48+1536], %r1070;
	st.global.u32 	[%rd48+3072], %r1071;
	st.global.u32 	[%rd48+4608], %r1072;
	st.global.u32 	[%rd48+6144], %r1073;
	st.global.u32 	[%rd48+7680], %r1074;
	add.s32 	%r2055, %r2055, 4224;
	add.s32 	%r2056, %r2056, -4224;
	setp.gt.s32 	%p82, %r2056, 4223;
	@%p82 bra 	$L__BB3_151;
$L__BB3_152:
	setp.ge.s32 	%p83, %r2055, %r2;
	@%p83 bra 	$L__BB3_197;
	cvt.s64.s32 	%rd49, %r2055;
	setp.ge.s32 	%p84, %r4, %r2056;
	add.s64 	%rd11, %rd5, %rd49;
	shl.b64 	%rd50, %rd11, 2;
	add.s64 	%rd12, %rd1, %rd50;
	@%p84 bra 	$L__BB3_155;
	ld.global.u32 	%r2057, [%rd12];
$L__BB3_155:
	add.s32 	%r82, %r4, 384;
	setp.ge.s32 	%p85, %r82, %r2056;
	@%p85 bra 	$L__BB3_157;
	ld.global.u32 	%r2058, [%rd12+1536];
$L__BB3_157:
	add.s32 	%r85, %r4, 768;
	setp.ge.s32 	%p86, %r85, %r2056;
	@%p86 bra 	$L__BB3_159;
	ld.global.u32 	%r2059, [%rd12+3072];
$L__BB3_159:
	add.s32 	%r88, %r4, 1152;
	setp.ge.s32 	%p87, %r88, %r2056;
	@%p87 bra 	$L__BB3_161;
	ld.global.u32 	%r2060, [%rd12+4608];
$L__BB3_161:
	add.s32 	%r91, %r4, 1536;
	setp.ge.s32 	%p88, %r91, %r2056;
	@%p88 bra 	$L__BB3_163;
	ld.global.u32 	%r2061, [%rd12+6144];
$L__BB3_163:
	add.s32 	%r94, %r4, 1920;
	setp.ge.s32 	%p89, %r94, %r2056;
	@%p89 bra 	$L__BB3_165;
	ld.global.u32 	%r2062, [%rd12+7680];
$L__BB3_165:
	add.s32 	%r97, %r4, 2304;
	setp.ge.s32 	%p90, %r97, %r2056;
	@%p90 bra 	$L__BB3_167;
	ld.global.u32 	%r2063, [%rd12+9216];
$L__BB3_167:
	add.s32 	%r100, %r4, 2688;
	setp.ge.s32 	%p91, %r100, %r2056;
	@%p91 bra 	$L__BB3_169;
	ld.global.u32 	%r2064, [%rd12+10752];
$L__BB3_169:
	or.b32  	%r103, %r4, 3072;
	setp.ge.s32 	%p92, %r103, %r2056;
	@%p92 bra 	$L__BB3_171;
	ld.global.u32 	%r2065, [%rd12+12288];
$L__BB3_171:
	add.s32 	%r106, %r4, 3456;
	setp.ge.s32 	%p93, %r106, %r2056;
	@%p93 bra 	$L__BB3_173;
	ld.global.u32 	%r2066, [%rd12+13824];
$L__BB3_173:
	add.s32 	%r109, %r4, 3840;
	setp.ge.s32 	%p94, %r109, %r2056;
	@%p94 bra 	$L__BB3_175;
	ld.global.u32 	%r2067, [%rd12+15360];
$L__BB3_175:
	setp.ge.s32 	%p95, %r4, %r2056;
	bar.sync 	0;
	add.s64 	%rd13, %rd4, %rd50;
	@%p95 bra 	$L__BB3_177;
	st.global.u32 	[%rd13], %r2057;
$L__BB3_177:
	setp.ge.s32 	%p96, %r82, %r2056;
	@%p96 bra 	$L__BB3_179;
	st.global.u32 	[%rd13+1536], %r2058;
$L__BB3_179:
	setp.ge.s32 	%p97, %r85, %r2056;
	@%p97 bra 	$L__BB3_181;
	st.global.u32 	[%rd13+3072], %r2059;
$L__BB3_181:
	setp.ge.s32 	%p98, %r88, %r2056;
	@%p98 bra 	$L__BB3_183;
	st.global.u32 	[%rd13+4608], %r2060;
$L__BB3_183:
	setp.ge.s32 	%p99, %r91, %r2056;
	@%p99 bra 	$L__BB3_185;
	st.global.u32 	[%rd13+6144], %r2061;
$L__BB3_185:
	setp.ge.s32 	%p100, %r94, %r2056;
	@%p100 bra 	$L__BB3_187;
	st.global.u32 	[%rd13+7680], %r2062;
$L__BB3_187:
	setp.ge.s32 	%p101, %r97, %r2056;
	@%p101 bra 	$L__BB3_189;
	st.global.u32 	[%rd13+9216], %r2063;
$L__BB3_189:
	setp.ge.s32 	%p102, %r100, %r2056;
	@%p102 bra 	$L__BB3_191;
	st.global.u32 	[%rd13+10752], %r2064;
$L__BB3_191:
	setp.ge.s32 	%p103, %r103, %r2056;
	@%p103 bra 	$L__BB3_193;
	st.global.u32 	[%rd13+12288], %r2065;
$L__BB3_193:
	setp.ge.s32 	%p104, %r106, %r2056;
	@%p104 bra 	$L__BB3_195;
	st.global.u32 	[%rd13+13824], %r2066;
$L__BB3_195:
	setp.ge.s32 	%p105, %r109, %r2056;
	@%p105 bra 	$L__BB3_197;
	st.global.u32 	[%rd13+15360], %r2067;
$L__BB3_197:
	setp.lt.s32 	%p106, %r2096, 4224;
	@%p106 bra 	$L__BB3_200;
	add.s64 	%rd14, %rd3, 7680;
	add.s64 	%rd15, %rd2, 7680;
$L__BB3_199:
	cvt.s64.s32 	%rd52, %r2095;
	add.s64 	%rd53, %rd5, %rd52;
	shl.b64 	%rd54, %rd53, 2;
	add.s64 	%rd55, %rd14, %rd54;
	add.s64 	%rd56, %rd15, %rd54;
	ld.global.u32 	%r1086, [%rd55+-7680];
	ld.global.u32 	%r1087, [%rd55+-6144];
	ld.global.u32 	%r1088, [%rd55+-4608];
	ld.global.u32 	%r1089, [%rd55+-3072];
	ld.global.u32 	%r1090, [%rd55+-1536];
	ld.global.u32 	%r1091, [%rd55];
	ld.global.u32 	%r1092, [%rd55+1536];
	ld.global.u32 	%r1093, [%rd55+3072];
	ld.global.u32 	%r1094, [%rd55+4608];
	ld.global.u32 	%r1095, [%rd55+6144];
	ld.global.u32 	%r1096, [%rd55+7680];
	bar.sync 	0;
	st.global.u32 	[%rd56+-7680], %r1086;
	st.global.u32 	[%rd56+-6144], %r1087;
	st.global.u32 	[%rd56+-4608], %r1088;
	st.global.u32 	[%rd56+-3072], %r1089;
	st.global.u32 	[%rd56+-1536], %r1090;
	st.global.u32 	[%rd56], %r1091;
	st.global.u32 	[%rd56+1536], %r1092;
	st.global.u32 	[%rd56+3072], %r1093;
	st.global.u32 	[%rd56+4608], %r1094;
	st.global.u32 	[%rd56+6144], %r1095;
	st.global.u32 	[%rd56+7680], %r1096;
	add.s32 	%r2095, %r2095, 4224;
	add.s32 	%r2096, %r2096, -4224;
	setp.gt.s32 	%p107, %r2096, 4223;
	@%p107 bra 	$L__BB3_199;
$L__BB3_200:
	setp.ge.s32 	%p108, %r2095, %r2;
	@%p108 bra 	$L__BB3_245;
	cvt.s64.s32 	%rd57, %r2095;
	setp.ge.s32 	%p109, %r4, %r2096;
	add.s64 	%rd16, %rd5, %rd57;
	shl.b64 	%rd58, %rd16, 2;
	add.s64 	%rd17, %rd3, %rd58;
	@%p109 bra 	$L__BB3_203;
	ld.global.u32 	%r2072, [%rd17];
$L__BB3_203:
	add.s32 	%r120, %r4, 384;
	setp.ge.s32 	%p110, %r120, %r2096;
	@%p110 bra 	$L__BB3_205;
	ld.global.u32 	%r2073, [%rd17+1536];
$L__BB3_205:
	add.s32 	%r123, %r4, 768;
	setp.ge.s32 	%p111, %r123, %r2096;
	@%p111 bra 	$L__BB3_207;
	ld.global.u32 	%r2074, [%rd17+3072];
$L__BB3_207:
	add.s32 	%r126, %r4, 1152;
	setp.ge.s32 	%p112, %r126, %r2096;
	@%p112 bra 	$L__BB3_209;
	ld.global.u32 	%r2075, [%rd17+4608];
$L__BB3_209:
	add.s32 	%r129, %r4, 1536;
	setp.ge.s32 	%p113, %r129, %r2096;
	@%p113 bra 	$L__BB3_211;
	ld.global.u32 	%r2076, [%rd17+6144];
$L__BB3_211:
	add.s32 	%r132, %r4, 1920;
	setp.ge.s32 	%p114, %r132, %r2096;
	@%p114 bra 	$L__BB3_213;
	ld.global.u32 	%r2077, [%rd17+7680];
$L__BB3_213:
	add.s32 	%r135, %r4, 2304;
	setp.ge.s32 	%p115, %r135, %r2096;
	@%p115 bra 	$L__BB3_215;
	ld.global.u32 	%r2078, [%rd17+9216];
$L__BB3_215:
	add.s32 	%r138, %r4, 2688;
	setp.ge.s32 	%p116, %r138, %r2096;
	@%p116 bra 	$L__BB3_217;
	ld.global.u32 	%r2079, [%rd17+10752];
$L__BB3_217:
	or.b32  	%r141, %r4, 3072;
	setp.ge.s32 	%p117, %r141, %r2096;
	@%p117 bra 	$L__BB3_219;
	ld.global.u32 	%r2080, [%rd17+12288];
$L__BB3_219:
	add.s32 	%r144, %r4, 3456;
	setp.ge.s32 	%p118, %r144, %r2096;
	@%p118 bra 	$L__BB3_221;
	ld.global.u32 	%r2081, [%rd17+13824];
$L__BB3_221:
	add.s32 	%r147, %r4, 3840;
	setp.ge.s32 	%p119, %r147, %r2096;
	@%p119 bra 	$L__BB3_223;
	ld.global.u32 	%r2082, [%rd17+15360];
$L__BB3_223:
	setp.ge.s32 	%p120, %r4, %r2096;
	bar.sync 	0;
	add.s64 	%rd18, %rd2, %rd58;
	@%p120 bra 	$L__BB3_225;
	st.global.u32 	[%rd18], %r2072;
$L__BB3_225:
	setp.ge.s32 	%p121, %r120, %r2096;
	@%p121 bra 	$L__BB3_227;
	st.global.u32 	[%rd18+1536], %r2073;
$L__BB3_227:
	setp.ge.s32 	%p122, %r123, %r2096;
	@%p122 bra 	$L__BB3_229;
	st.global.u32 	[%rd18+3072], %r2074;
$L__BB3_229:
	setp.ge.s32 	%p123, %r126, %r2096;
	@%p123 bra 	$L__BB3_231;
	st.global.u32 	[%rd18+4608], %r2075;
$L__BB3_231:
	setp.ge.s32 	%p124, %r129, %r2096;
	@%p124 bra 	$L__BB3_233;
	st.global.u32 	[%rd18+6144], %r2076;
$L__BB3_233:
	setp.ge.s32 	%p125, %r132, %r2096;
	@%p125 bra 	$L__BB3_235;
	st.global.u32 	[%rd18+7680], %r2077;
$L__BB3_235:
	setp.ge.s32 	%p126, %r135, %r2096;
	@%p126 bra 	$L__BB3_237;
	st.global.u32 	[%rd18+9216], %r2078;
$L__BB3_237:
	setp.ge.s32 	%p127, %r138, %r2096;
	@%p127 bra 	$L__BB3_239;
	st.global.u32 	[%rd18+10752], %r2079;
$L__BB3_239:
	setp.ge.s32 	%p128, %r141, %r2096;
	@%p128 bra 	$L__BB3_241;
	st.global.u32 	[%rd18+12288], %r2080;
$L__BB3_241:
	setp.ge.s32 	%p129, %r144, %r2096;
	@%p129 bra 	$L__BB3_243;
	st.global.u32 	[%rd18+13824], %r2081;
$L__BB3_243:
	setp.ge.s32 	%p130, %r147, %r2096;
	@%p130 bra 	$L__BB3_245;
	st.global.u32 	[%rd18+15360], %r2082;
$L__BB3_245:
	ret;

}


// ===== COMPILED SASS (sm_100) =====

	.target	sm_100

	.elftype	@"ET_EXEC"


//--------------------- .note.nv.tkinfo           --------------------------
	.section	.note.nv.tkinfo,"",@"SHT_NOTE"
	.sectionflags	@"SHF_NOTE_NV_TKINFO"
	.tkinfo
        /*0018*/ 	.word	0x00000002
        /*0030*/ 	.string	""
        /*0030*/ 	.string	"ptxas"
        /*0030*/ 	.string	"Cuda compilation tools, release 13.0, V13.0.88"
        /*0030*/ 	.string	"Build cuda_13.0.r13.0/compiler.36424714_0"
        /*0030*/ 	.string	"-arch sm_100 -m 64 "



//--------------------- .note.nv.cuinfo           --------------------------
	.section	.note.nv.cuinfo,"",@"SHT_NOTE"
	.sectionflags	@"SHF_NOTE_NV_CUINFO"
        /*0018*/ 	.short	0x0002
        /*001a*/ 	.short	0x0064
        /*001c*/ 	.short	0x0082
	.zero		2


//--------------------- .nv.info                  --------------------------
	.section	.nv.info,"",@"SHT_CUDA_INFO"
	.align	4


	//----- nvinfo : EIATTR_REGCOUNT
	.align		4
        /*0000*/ 	.byte	0x04, 0x2f
        /*0002*/ 	.short	(.L_41 - .L_40)
	.align		4
.L_40:
        /*0004*/ 	.word	index@(_Z12init_indicesPii)
        /*0008*/ 	.word	0x00000008


	//----- nvinfo : EIATTR_FRAME_SIZE
	.align		4
.L_41:
        /*000c*/ 	.byte	0x04, 0x11
        /*000e*/ 	.short	(.L_43 - .L_42)
	.align		4
.L_42:
        /*0010*/ 	.word	index@(_Z12init_indicesPii)
        /*0014*/ 	.word	0x00000000


	//----- nvinfo : EIATTR_REGCOUNT
	.align		4
.L_43:
        /*0018*/ 	.byte	0x04, 0x2f
        /*001a*/ 	.short	(.L_45 - .L_44)
	.align		4
.L_44:
        /*001c*/ 	.word	index@(_ZN3cub18CUB_300001_SM_10006detail11EmptyKernelIvEEvv)
        /*0020*/ 	.word	0x00000004


	//----- nvinfo : EIATTR_FRAME_SIZE
	.align		4
.L_45:
        /*0024*/ 	.byte	0x04, 0x11
        /*0026*/ 	.short	(.L_47 - .L_46)
	.align		4
.L_46:
        /*0028*/ 	.word	index@(_ZN3cub18CUB_300001_SM_10006detail11EmptyKernelIvEEvv)
        /*002c*/ 	.word	0x00000000


	//----- nvinfo : EIATTR_REGCOUNT
	.align		4
.L_47:
        /*0030*/ 	.byte	0x04, 0x2f
        /*0032*/ 	.short	(.L_49 - .L_48)
	.align		4
.L_48:
        /*0034*/ 	.word	index@(_ZN3cub18CUB_300001_SM_10006detail10radix_sort30DeviceSegmentedRadixSortKernelINS1_5radix10policy_hubIfiiE10Policy1000ELb0ELNS0_9SortOrderE1EfiPiS9_iNS1_21identity_decomposer_tEEEvPKT2_PSB_PKT3_PSF_T4_T5_iiiT7_)
        /*0038*/ 	.word	0x000000ff


	//----- nvinfo : EIATTR_FRAME_SIZE
	.align		4
.L_49:
        /*003c*/ 	.byte	0x04, 0x11
        /*003e*/ 	.short	(.L_51 - .L_50)
	.align		4
.L_50:
        /*0040*/ 	.word	index@(_ZN3cub18CUB_300001_SM_10006detail10radix_sort30DeviceSegmentedRadixSortKernelINS1_5radix10policy_hubIfiiE10Policy1000ELb0ELNS0_9SortOrderE1EfiPiS9_iNS1_21identity_decomposer_tEEEvPKT2_PSB_PKT3_PSF_T4_T5_iiiT7_)
        /*0044*/ 	.word	0x00000000


	//----- nvinfo : EIATTR_REGCOUNT
	.align		4
.L_51:
        /*0048*/ 	.byte	0x04, 0x2f
        /*004a*/ 	.short	(.L_53 - .L_52)
	.align		4
.L_52:
        /*004c*/ 	.word	index@(_ZN3cub18CUB_300001_SM_10006detail10radix_sort30DeviceSegmentedRadixSortKernelINS1_5radix10policy_hubIfiiE10Policy1000ELb1ELNS0_9SortOrderE1EfiPiS9_iNS1_21identity_decomposer_tEEEvPKT2_PSB_PKT3_PSF_T4_T5_iiiT7_)
        /*0050*/ 	.word	0x00000050


	//----- nvinfo : EIATTR_FRAME_SIZE
	.align		4
.L_53:
        /*0054*/ 	.byte	0x04, 0x11
        /*0056*/ 	.short	(.L_55 - .L_54)
	.align		4
.L_54:
        /*0058*/ 	.word	index@(_ZN3cub18CUB_300001_SM_10006detail10radix_sort30DeviceSegmentedRadixSortKernelINS1_5radix10policy_hubIfiiE10Policy1000ELb1ELNS0_9SortOrderE1EfiPiS9_iNS1_21identity_decomposer_tEEEvPKT2_PSB_PKT3_PSF_T4_T5_iiiT7_)
        /*005c*/ 	.word	0x00000000


	//----- nvinfo : EIATTR_MIN_STACK_SIZE
	.align		4
.L_55:
        /*0060*/ 	.byte	0x04, 0x12
        /*0062*/ 	.short	(.L_57 - .L_56)
	.align		4
.L_56:
        /*0064*/ 	.word	index@(_ZN3cub18CUB_300001_SM_10006detail10radix_sort30DeviceSegmentedRadixSortKernelINS1_5radix10policy_hubIfiiE10Policy1000ELb1ELNS0_9SortOrderE1EfiPiS9_iNS1_21identity_decomposer_tEEEvPKT2_PSB_PKT3_PSF_T4_T5_iiiT7_)
        /*0068*/ 	.word	0x00000000


	//----- nvinfo : EIATTR_MIN_STACK_SIZE
	.align		4
.L_57:
        /*006c*/ 	.byte	0x04, 0x12
        /*006e*/ 	.short	(.L_59 - .L_58)
	.align		4
.L_58:
        /*0070*/ 	.word	index@(_ZN3cub18CUB_300001_SM_10006detail10radix_sort30DeviceSegmentedRadixSortKernelINS1_5radix10policy_hubIfiiE10Policy1000ELb0ELNS0_9SortOrderE1EfiPiS9_iNS1_21identity_decomposer_tEEEvPKT2_PSB_PKT3_PSF_T4_T5_iiiT7_)
        /*0074*/ 	.word	0x00000000


	//----- nvinfo : EIATTR_MIN_STACK_SIZE
	.align		4
.L_59:
        /*0078*/ 	.byte	0x04, 0x12
        /*007a*/ 	.short	(.L_61 - .L_60)
	.align		4
.L_60:
        /*007c*/ 	.word	index@(_ZN3cub18CUB_300001_SM_10006detail11EmptyKernelIvEEvv)
        /*0080*/ 	.word	0x00000000


	//----- nvinfo : EIATTR_MIN_STACK_SIZE
	.align		4
.L_61:
        /*0084*/ 	.byte	0x04, 0x12
        /*0086*/ 	.short	(.L_63 - .L_62)
	.align		4
.L_62:
        /*0088*/ 	.word	index@(_Z12init_indicesPii)
        /*008c*/ 	.word	0x00000000
.L_63:


//--------------------- .nv.compat                --------------------------
	.section	.nv.compat,"",@"SHT_CUDA_COMPAT_INFO"
	.align	4
        /*0000*/ 	.byte	0x02, 0x09, 0x00, 0x00, 0x02, 0x02, 0x01, 0x00, 0x02, 0x05, 0x05, 0x00, 0x03, 0x07, 0x01, 0x01
        /*0010*/ 	.byte	0x02, 0x03, 0x00, 0x00, 0x02, 0x06, 0x01, 0x00, 0x04, 0x0b, 0x08, 0x00, 0x09, 0x00, 0x00, 0x00
        /*0020*/ 	.byte	0x00, 0x00, 0x00, 0x00


//--------------------- .nv.info._ZN3cub18CUB_300001_SM_10006detail10radix_sort30DeviceSegmentedRadixSortKernelINS1_5radix10policy_hubIfiiE10Policy1000ELb1ELNS0_9SortOrderE1EfiPiS9_iNS1_21identity_decomposer_tEEEvPKT2_PSB_PKT3_PSF_T4_T5_iiiT7_ --------------------------
	.section	.nv.info._ZN3cub18CUB_300001_SM_10006detail10radix_sort30DeviceSegmentedRadixSortKernelINS1_5radix10policy_hubIfiiE10Policy1000ELb1ELNS0_9SortOrderE1EfiPiS9_iNS1_21identity_decomposer_tEEEvPKT2_PSB_PKT3_PSF_T4_T5_iiiT7_,"",@"SHT_CUDA_INFO"
	.sectionflags	@""
	.align	4


	//----- nvinfo : EIATTR_CUDA_API_VERSION
	.align		4
        /*0000*/ 	.byte	0x04, 0x37
        /*0002*/ 	.short	(.L_65 - .L_64)
.L_64:
        /*0004*/ 	.word	0x00000082


	//----- nvinfo : EIATTR_KPARAM_INFO
	.align		4
.L_65:
        /*0008*/ 	.byte	0x04, 0x17
        /*000a*/ 	.short	(.L_67 - .L_66)
.L_66:
        /*000c*/ 	.word	0x00000000
        /*0010*/ 	.short	0x0009
        /*0012*/ 	.short	0x003c
        /*0014*/ 	.byte	0x00, 0xf0, 0x05, 0x00


	//----- nvinfo : EIATTR_KPARAM_INFO
	.align		4
.L_67:
        /*0018*/ 	.byte	0x04, 0x17
        /*001a*/ 	.short	(.L_69 - .L_68)
.L_68:
        /*001c*/ 	.word	0x00000000
        /*0020*/ 	.short	0x0008
        /*0022*/ 	.short	0x0038
        /*0024*/ 	.byte	0x00, 0xf0, 0x11, 0x00


	//----- nvinfo : EIATTR_KPARAM_INFO
	.align		4
.L_69:
        /*0028*/ 	.byte	0x04, 0x17
        /*002a*/ 	.short	(.L_71 - .L_70)
.L_70:
        /*002c*/ 	.word	0x00000000
        /*0030*/ 	.short	0x0007
        /*0032*/ 	.short	0x0034
        /*0034*/ 	.byte	0x00, 0xf0, 0x11, 0x00


	//----- nvinfo : EIATTR_KPARAM_INFO
	.align		4
.L_71:
        /*0038*/ 	.byte	0x04, 0x17
        /*003a*/ 	.short	(.L_73 - .L_72)
.L_72:
        /*003c*/ 	.word	0x00000000
        /*0040*/ 	.short	0x0006
        /*0042*/ 	.short	0x0030
        /*0044*/ 	.byte	0x00, 0xf0, 0x11, 0x00


	//----- nvinfo : EIATTR_KPARAM_INFO
	.align		4
.L_73:
        /*0048*/ 	.byte	0x04, 0x17
        /*004a*/ 	.short	(.L_75 - .L_74)
.L_74:
        /*004c*/ 	.word	0x00000000
        /*0050*/ 	.short	0x0005
        /*0052*/ 	.short	0x0028
        /*0054*/ 	.byte	0x00, 0xf5, 0x21, 0x00


	//----- nvinfo : EIATTR_KPARAM_INFO
	.align		4
.L_75:
        /*0058*/ 	.byte	0x04, 0x17
        /*005a*/ 	.short	(.L_77 - .L_76)
.L_76:
        /*005c*/ 	.word	0x00000000
        /*0060*/ 	.short	0x0004
        /*0062*/ 	.short	0x0020
        /*0064*/ 	.byte	0x00, 0xf5, 0x21, 0x00


	//----- nvinfo : EIATTR_KPARAM_INFO
	.align		4
.L_77:
        /*0068*/ 	.byte	0x04, 0x17
        /*006a*/ 	.short	(.L_79 - .L_78)
.L_78:
        /*006c*/ 	.word	0x00000000
        /*0070*/ 	.short	0x0003
        /*0072*/ 	.short	0x0018
        /*0074*/ 	.byte	0x00, 0xf5, 0x21, 0x00


	//----- nvinfo : EIATTR_KPARAM_INFO
	.align		4
.L_79:
        /*0078*/ 	.byte	0x04, 0x17
        /*007a*/ 	.short	(.L_81 - .L_80)
.L_80:
        /*007c*/ 	.word	0x00000000
        /*0080*/ 	.short	0x0002
        /*0082*/ 	.short	0x0010
        /*0084*/ 	.byte	0x00, 0xf5, 0x21, 0x00


	//----- nvinfo : EIATTR_KPARAM_INFO
	.align		4
.L_81:
        /*0088*/ 	.byte	0x04, 0x17
        /*008a*/ 	.short	(.L_83 - .L_82)
.L_82:
        /*008c*/ 	.word	0x00000000
        /*0090*/ 	.short	0x0001
        /*0092*/ 	.short	0x0008
        /*0094*/ 	.byte	0x00, 0xf5, 0x21, 0x00


	//----- nvinfo : EIATTR_KPARAM_INFO
	.align		4
.L_83:
        /*0098*/ 	.byte	0x04, 0x17
        /*009a*/ 	.short	(.L_85 - .L_84)
.L_84:
        /*009c*/ 	.word	0x00000000
        /*00a0*/ 	.short	0x0000
        /*00a2*/ 	.short	0x0000
        /*00a4*/ 	.byte	0x00, 0xf5, 0x21, 0x00


	//----- nvinfo : EIATTR_SPARSE_MMA_MASK
	.align		4
.L_85:
        /*00a8*/ 	.byte	0x03, 0x50
        /*00aa*/ 	.short	0x0000


	//----- nvinfo : EIATTR_MAXREG_COUNT
	.align		4
        /*00ac*/ 	.byte	0x03, 0x1b
        /*00ae*/ 	.short	0x00a8


	//----- nvinfo : EIATTR_NUM_BARRIERS
	.align		4
        /*00b0*/ 	.byte	0x02, 0x4c
        /*00b2*/ 	.byte	0x01
	.zero		1


	//----- nvinfo : EIATTR_MERCURY_ISA_VERSION
	.align		4
        /*00b4*/ 	.byte	0x03, 0x5f
        /*00b6*/ 	.short	0x0101


	//----- nvinfo : EIATTR_COOP_GROUP_MASK_REGIDS
	.align		4
        /*00b8*/ 	.byte	0x04, 0x29
        /*00ba*/ 	.short	(.L_87 - .L_86)


	//   ....[0]....
.L_86:
        /*00bc*/ 	.word	0xffffffff


	//   ....[1]....
        /*00c0*/ 	.word	0xffffffff


	//   ....[2]....
        /*00c4*/ 	.word	0xffffffff


	//   ....[3]....
        /*00c8*/ 	.word	0xffffffff


	//   ....[4]....
        /*00cc*/ 	.word	0xffffffff


	//   ....[5]....
        /*00d0*/ 	.word	0xffffffff


	//   ....[6]....
        /*00d4*/ 	.word	0xffffffff


	//   ....[7]....
        /*00d8*/ 	.word	0xffffffff


	//   ....[8]....
        /*00dc*/ 	.word	0xffffffff


	//   ....[9]....
        /*00e0*/ 	.word	0xffffffff


	//   ....[10]....
        /*00e4*/ 	.word	0xffffffff


	//   ....[11]....
        /*00e8*/ 	.word	0xffffffff


	//   ....[12]....
        /*00ec*/ 	.word	0xffffffff


	//   ....[13]....
        /*00f0*/ 	.word	0xffffffff


	//   ....[14]....
        /*00f4*/ 	.word	0xffffffff


	//   ....[15]....
        /*00f8*/ 	.word	0xffffffff


	//   ....[16]....
        /*00fc*/ 	.word	0xffffffff


	//   ....[17]....
        /*0100*/ 	.word	0x05000018


	//   ....[18]....
        /*0104*/ 	.word	0x05000018


	//   ....[19]....
        /*0108*/ 	.word	0x05000018


	//   ....[20]....
        /*010c*/ 	.word	0x05000018


	//   ....[21]....
        /*0110*/ 	.word	0x05000018


	//----- nvinfo : EIATTR_COOP_GROUP_INSTR_OFFSETS
	.align		4
.L_87:
        /*0114*/ 	.byte	0x04, 0x28
        /*0116*/ 	.short	(.L_89 - .L_88)


	//   ....[0]....
.L_88:
        /*0118*/ 	.word	0x00003290


	//   ....[1]....
        /*011c*/ 	.word	0x000032b0


	//   ....[2]....
        /*0120*/ 	.word	0x000032d0


	//   ....[3]....
        /*0124*/ 	.word	0x000032f0


	//   ....[4]....
        /*0128*/ 	.word	0x00003310


	//   ....[5]....
        /*012c*/ 	.word	0x00004670


	//   ....[6]....
        /*0130*/ 	.word	0x00004690


	//   ....[7]....
        /*0134*/ 	.word	0x000046c0


	//   ....[8]....
        /*0138*/ 	.word	0x000046f0


	//   ....[9]....
        /*013c*/ 	.word	0x00004710


	//   ....[10]....
        /*0140*/ 	.word	0x000060b0


	//   ....[11]....
        /*0144*/ 	.word	0x00007340


	//   ....[12]....
        /*0148*/ 	.word	0x00007360


	//   ....[13]....
        /*014c*/ 	.word	0x00007380


	//   ....[14]....
        /*0150*/ 	.word	0x000073a0


	//   ....[15]....
        /*0154*/ 	.word	0x000073e0


	//   ....[16]....
        /*0158*/ 	.word	0x00008b90


	//   ....[17]....
        /*015c*/ 	.word	0x0000a3a0


	//   ....[18]....
        /*0160*/ 	.word	0x0000a410


	//   ....[19]....
        /*0164*/ 	.word	0x0000a480


	//   ....[20]....
        /*0168*/ 	.word	0x0000a4f0


	//   ....[21]....
        /*016c*/ 	.word	0x0000a560


	//----- nvinfo : EIATTR_VRC_CTA_INIT_COUNT
	.align		4
.L_89:
        /*0170*/ 	.byte	0x02, 0x4a
	.zero		1
	.zero		1


	//----- nvinfo : EIATTR_EXIT_INSTR_OFFSETS
	.align		4
        /*0174*/ 	.byte	0x04, 0x1c
        /*0176*/ 	.short	(.L_91 - .L_90)


	//   ....[0]....
.L_90:
        /*0178*/ 	.word	0x000000b0


	//   ....[1]....
        /*017c*/ 	.word	0x00006090


	//   ....[2]....
        /*0180*/ 	.word	0x00009440


	//   ....[3]....
        /*0184*/ 	.word	0x000094a0


	//   ....[4]....
        /*0188*/ 	.word	0x00009eb0


	//   ....[5]....
        /*018c*/ 	.word	0x0000a320


	//   ....[6]....
        /*0190*/ 	.word	0x0000a340


	//----- nvinfo : EIATTR_MAX_THREADS
	.align		4
.L_91:
        /*0194*/ 	.byte	0x04, 0x05
        /*0196*/ 	.short	(.L_93 - .L_92)
.L_92:
        /*0198*/ 	.word	0x00000180
        /*019c*/ 	.word	0x00000001
        /*01a0*/ 	.word	0x00000001


	//----- nvinfo : EIATTR_CRS_STACK_SIZE
	.align		4
.L_93:
        /*01a4*/ 	.byte	0x04, 0x1e
        /*01a6*/ 	.short	(.L_95 - .L_94)
.L_94:
        /*01a8*/ 	.word	0x00000000


	//----- nvinfo : EIATTR_CBANK_PARAM_SIZE
	.align		4
.L_95:
        /*01ac*/ 	.byte	0x03, 0x19
        /*01ae*/ 	.short	0x003d


	//----- nvinfo : EIATTR_PARAM_CBANK
	.align		4
        /*01b0*/ 	.byte	0x04, 0x0a
        /*01b2*/ 	.short	(.L_97 - .L_96)
	.align		4
.L_96:
        /*01b4*/ 	.word	index@(.nv.constant0._ZN3cub18CUB_300001_SM_10006detail10radix_sort30DeviceSegmentedRadixSortKernelINS1_5radix10policy_hubIfiiE10Policy1000ELb1ELNS0_9SortOrderE1EfiPiS9_iNS1_21identity_decomposer_tEEEvPKT2_PSB_PKT3_PSF_T4_T5_iiiT7_)
        /*01b8*/ 	.short	0x0380
        /*01ba*/ 	.short	0x003d


	//----- nvinfo : EIATTR_SW_WAR
	.align		4
.L_97:
        /*01bc*/ 	.byte	0x04, 0x36
        /*01be*/ 	.short	(.L_99 - .L_98)
.L_98:
        /*01c0*/ 	.word	0x00000008
.L_99:


//--------------------- .nv.info._ZN3cub18CUB_300001_SM_10006detail10radix_sort30DeviceSegmentedRadixSortKernelINS1_5radix10policy_hubIfiiE10Policy1000ELb0ELNS0_9SortOrderE1EfiPiS9_iNS1_21identity_decomposer_tEEEvPKT2_PSB_PKT3_PSF_T4_T5_iiiT7_ --------------------------
	.section	.nv.info._ZN3cub18CUB_300001_SM_10006detail10radix_sort30DeviceSegmentedRadixSortKernelINS1_5radix10policy_hubIfiiE10Policy1000ELb0ELNS0_9SortOrderE1EfiPiS9_iNS1_21identity_decomposer_tEEEvPKT2_PSB_PKT3_PSF_T4_T5_iiiT7_,"",@"SHT_CUDA_INFO"
	.sectionflags	@""
	.align	4


	//----- nvinfo : EIATTR_CUDA_API_VERSION
	.align		4
        /*0000*/ 	.byte	0x04, 0x37
        /*0002*/ 	.short	(.L_101 - .L_100)
.L_100:
        /*0004*/ 	.word	0x00000082


	//----- nvinfo : EIATTR_KPARAM_INFO
	.align		4
.L_101:
        /*0008*/ 	.byte	0x04, 0x17
        /*000a*/ 	.short	(.L_103 - .L_102)
.L_102:
        /*000c*/ 	.word	0x00000000
        /*0010*/ 	.short	0x0009
        /*0012*/ 	.short	0x003c
        /*0014*/ 	.byte	0x00, 0xf0, 0x05, 0x00


	//----- nvinfo : EIATTR_KPARAM_INFO
	.align		4
.L_103:
        /*0018*/ 	.byte	0x04, 0x17
        /*001a*/ 	.short	(.L_105 - .L_104)
.L_104:
        /*001c*/ 	.word	0x00000000
        /*0020*/ 	.short	0x0008
        /*0022*/ 	.short	0x0038
        /*0024*/ 	.byte	0x00, 0xf0, 0x11, 0x00


	//----- nvinfo : EIATTR_KPARAM_INFO
	.align		4
.L_105:
        /*0028*/ 	.byte	0x04, 0x17
        /*002a*/ 	.short	(.L_107 - .L_106)
.L_106:
        /*002c*/ 	.word	0x00000000
        /*0030*/ 	.short	0x0007
        /*0032*/ 	.short	0x0034
        /*0034*/ 	.byte	0x00, 0xf0, 0x11, 0x00


	//----- nvinfo : EIATTR_KPARAM_INFO
	.align		4
.L_107:
        /*0038*/ 	.byte	0x04, 0x17
        /*003a*/ 	.short	(.L_109 - .L_108)
.L_108:
        /*003c*/ 	.word	0x00000000
        /*0040*/ 	.short	0x0006
        /*0042*/ 	.short	0x0030
        /*0044*/ 	.byte	0x00, 0xf0, 0x11, 0x00


	//----- nvinfo : EIATTR_KPARAM_INFO
	.align		4
.L_109:
        /*0048*/ 	.byte	0x04, 0x17
        /*004a*/ 	.short	(.L_111 - .L_110)
.L_110:
        /*004c*/ 	.word	0x00000000
        /*0050*/ 	.short	0x0005
        /*0052*/ 	.short	0x0028
        /*0054*/ 	.byte	0x00, 0xf5, 0x21, 0x00


	//----- nvinfo : EIATTR_KPARAM_INFO
	.align		4
.L_111:
        /*0058*/ 	.byte	0x04, 0x17
        /*005a*/ 	.short	(.L_113 - .L_112)
.L_112:
        /*005c*/ 	.word	0x00000000
        /*0060*/ 	.short	0x0004
        /*0062*/ 	.short	0x0020
        /*0064*/ 	.byte	0x00, 0xf5, 0x21, 0x00


	//----- nvinfo : EIATTR_KPARAM_INFO
	.align		4
.L_113:
        /*0068*/ 	.byte	0x04, 0x17
        /*006a*/ 	.short	(.L_115 - .L_114)
.L_114:
        /*006c*/ 	.word	0x00000000
        /*0070*/ 	.short	0x0003
        /*0072*/ 	.short	0x0018
        /*0074*/ 	.byte	0x00, 0xf5, 0x21, 0x00


	//----- nvinfo : EIATTR_KPARAM_INFO
	.align		4
.L_115:
        /*0078*/ 	.byte	0x04, 0x17
        /*007a*/ 	.short	(.L_117 - .L_116)
.L_116:
        /*007c*/ 	.word	0x00000000
        /*0080*/ 	.short	0x0002
        /*0082*/ 	.short	0x0010
        /*0084*/ 	.byte	0x00, 0xf5, 0x21, 0x00


	//----- nvinfo : EIATTR_KPARAM_INFO
	.align		4
.L_117:
        /*0088*/ 	.byte	0x04, 0x17
        /*008a*/ 	.short	(.L_119 - .L_118)
.L_118:
        /*008c*/ 	.word	0x00000000
        /*0090*/ 	.short	0x0001
        /*0092*/ 	.short	0x0008
        /*0094*/ 	.byte	0x00, 0xf5, 0x21, 0x00


	//----- nvinfo : EIATTR_KPARAM_INFO
	.align		4
.L_119:
        /*0098*/ 	.byte	0x04, 0x17
        /*009a*/ 	.short	(.L_121 - .L_120)
.L_120:
        /*009c*/ 	.word	0x00000000
        /*00a0*/ 	.short	0x0000
        /*00a2*/ 	.short	0x0000
        /*00a4*/ 	.byte	0x00, 0xf5, 0x21, 0x00


	//----- nvinfo : EIATTR_SPARSE_MMA_MASK
	.align		4
.L_121:
        /*00a8*/ 	.byte	0x03, 0x50
        /*00aa*/ 	.short	0x0000


	//----- nvinfo : EIATTR_MAXREG_COUNT
	.align		4
        /*00ac*/ 	.byte	0x03, 0x1b
        /*00ae*/ 	.short	0x00ff


	//----- nvinfo : EIATTR_NUM_BARRIERS
	.align		4
        /*00b0*/ 	.byte	0x02, 0x4c
        /*00b2*/ 	.byte	0x01
	.zero		1


	//----- nvinfo : EIATTR_MERCURY_ISA_VERSION
	.align		4
        /*00b4*/ 	.byte	0x03, 0x5f
        /*00b6*/ 	.short	0x0101


	//----- nvinfo : EIATTR_COOP_GROUP_MASK_REGIDS
	.align		4
        /*00b8*/ 	.byte	0x04, 0x29
        /*00ba*/ 	.short	(.L_123 - .L_122)


	//   ....[0]....
.L_122:
        /*00bc*/ 	.word	0xffffffff


	//   ....[1]....
        /*00c0*/ 	.word	0xffffffff


	//   ....[2]....
        /*00c4*/ 	.word	0xffffffff


	//   ....[3]....
        /*00c8*/ 	.word	0xffffffff


	//   ....[4]....
        /*00cc*/ 	.word	0xffffffff


	//   ....[5]....
        /*00d0*/ 	.word	0xffffffff


	//   ....[6]....
        /*00d4*/ 	.word	0xffffffff


	//   ....[7]....
        /*00d8*/ 	.word	0xffffffff


	//   ....[8]....
        /*00dc*/ 	.word	0xffffffff


	//   ....[9]....
        /*00e0*/ 	.word	0xffffffff


	//   ....[10]....
        /*00e4*/ 	.word	0xffffffff


	//   ....[11]....
        /*00e8*/ 	.word	0xffffffff


	//   ....[12]....
        /*00ec*/ 	.word	0xffffffff


	//   ....[13]....
        /*00f0*/ 	.word	0xffffffff


	//   ....[14]....
        /*00f4*/ 	.word	0xffffffff


	//   ....[15]....
        /*00f8*/ 	.word	0xffffffff


	//   ....[16]....
        /*00fc*/ 	.word	0xffffffff


	//   ....[17]....
        /*0100*/ 	.word	0x05000013


	//   ....[18]....
        /*0104*/ 	.word	0x05000013


	//   ....[19]....
        /*0108*/ 	.word	0x05000013


	//   ....[20]....
        /*010c*/ 	.word	0x05000013


	//   ....[21]....
        /*0110*/ 	.word	0x05000013


	//----- nvinfo : EIATTR_COOP_GROUP_INSTR_OFFSETS
	.align		4
.L_123:
        /*0114*/ 	.byte	0x04, 0x28
        /*0116*/ 	.short	(.L_125 - .L_124)


	//   ....[0]....
.L_124:
        /*0118*/ 	.word	0x00006f40


	//   ....[1]....
        /*011c*/ 	.word	0x00006f60


	//   ....[2]....
        /*0120*/ 	.word	0x00006f80


	//   ....[3]....
        /*0124*/ 	.word	0x00006fa0


	//   ....[4]....
        /*0128*/ 	.word	0x00006fc0


	//   ....[5]....
        /*012c*/ 	.word	0x0000a760


	//   ....[6]....
        /*0130*/ 	.word	0x0000a780


	//   ....[7]....
        /*0134*/ 	.word	0x0000a7a0


	//   ....[8]....
        /*0138*/ 	.word	0x0000a7c0


	//   ....[9]....
        /*013c*/ 	.word	0x0000a7e0


	//   ....[10]....
        /*0140*/ 	.word	0x0000ea50


	//   ....[11]....
        /*0144*/ 	.word	0x000124b0


	//   ....[12]....
        /*0148*/ 	.word	0x000124d0


	//   ....[13]....
        /*014c*/ 	.word	0x000124f0


	//   ....[14]....
        /*0150*/ 	.word	0x00012510


	//   ....[15]....
        /*0154*/ 	.word	0x00012540


	//   ....[16]....
        /*0158*/ 	.word	0x00016440


	//   ....[17]....
        /*015c*/ 	.word	0x0001b310


	//   ....[18]....
        /*0160*/ 	.word	0x0001b380


	//   ....[19]....
        /*0164*/ 	.word	0x0001b3f0


	//   ....[20]....
        /*0168*/ 	.word	0x0001b460


	//   ....[21]....
        /*016c*/ 	.word	0x0001b4d0


	//----- nvinfo : EIATTR_VRC_CTA_INIT_COUNT
	.align		4
.L_125:
        /*0170*/ 	.byte	0x02, 0x4a
	.zero		1
	.zero		1


	//----- nvinfo : EIATTR_EXIT_INSTR_OFFSETS
	.align		4
        /*0174*/ 	.byte	0x04, 0x1c
        /*0176*/ 	.short	(.L_127 - .L_126)


	//   ....[0]....
.L_126:
        /*0178*/ 	.word	0x000000b0


	//   ....[1]....
        /*017c*/ 	.word	0x0000ea30


	//   ....[2]....
        /*0180*/ 	.word	0x00018110


	//   ....[3]....
        /*0184*/ 	.word	0x00018170


	//   ....[4]....
        /*0188*/ 	.word	0x0001a040


	//   ....[5]....
        /*018c*/ 	.word	0x0001b290


	//   ....[6]....
        /*0190*/ 	.word	0x0001b2b0


	//----- nvinfo : EIATTR_MAX_THREADS
	.align		4
.L_127:
        /*0194*/ 	.byte	0x04, 0x05
        /*0196*/ 	.short	(.L_129 - .L_128)
.L_128:
        /*0198*/ 	.word	0x000000c0
        /*019c*/ 	.word	0x00000001
        /*01a0*/ 	.word	0x00000001


	//----- nvinfo : EIATTR_CRS_STACK_SIZE
	.align		4
.L_129:
        /*01a4*/ 	.byte	0x04, 0x1e
        /*01a6*/ 	.short	(.L_131 - .L_130)
.L_130:
        /*01a8*/ 	.word	0x00000000


	//----- nvinfo : EIATTR_CBANK_PARAM_SIZE
	.align		4
.L_131:
        /*01ac*/ 	.byte	0x03, 0x19
        /*01ae*/ 	.short	0x003d


	//----- nvinfo : EIATTR_PARAM_CBANK
	.align		4
        /*01b0*/ 	.byte	0x04, 0x0a
        /*01b2*/ 	.short	(.L_133 - .L_132)
	.align		4
.L_132:
        /*01b4*/ 	.word	index@(.nv.constant0._ZN3cub18CUB_300001_SM_10006detail10radix_sort30DeviceSegmentedRadixSortKernelINS1_5radix10policy_hubIfiiE10Policy1000ELb0ELNS0_9SortOrderE1EfiPiS9_iNS1_21identity_decomposer_tEEEvPKT2_PSB_PKT3_PSF_T4_T5_iiiT7_)
        /*01b8*/ 	.short	0x0380
        /*01ba*/ 	.short	0x003d


	//----- nvinfo : EIATTR_SW_WAR
	.align		4
.L_133:
        /*01bc*/ 	.byte	0x04, 0x36
        /*01be*/ 	.short	(.L_135 - .L_134)
.L_134:
        /*01c0*/ 	.word	0x00000008
.L_135:


//--------------------- .nv.info._ZN3cub18CUB_300001_SM_10006detail11EmptyKernelIvEEvv --------------------------
	.section	.nv.info._ZN3cub18CUB_300001_SM_10006detail11EmptyKernelIvEEvv,"",@"SHT_CUDA_INFO"
	.sectionflags	@""
	.align	4


	//----- nvinfo : EIATTR_CUDA_API_VERSION
	.align		4
        /*0000*/ 	.byte	0x04, 0x37
        /*0002*/ 	.short	(.L_137 - .L_136)
.L_136:
        /*0004*/ 	.word	0x00000082


	//----- nvinfo : EIATTR_SPARSE_MMA_MASK
	.align		4
.L_137:
        /*0008*/ 	.byte	0x03, 0x50
        /*000a*/ 	.short	0x0000


	//----- nvinfo : EIATTR_MAXREG_COUNT
	.align		4
        /*000c*/ 	.byte	0x03, 0x1b
        /*000e*/ 	.short	0x00ff


	//----- nvinfo : EIATTR_MERCURY_ISA_VERSION
	.align		4
        /*0010*/ 	.byte	0x03, 0x5f
        /*0012*/ 	.short	0x0101


	//----- nvinfo : EIATTR_VRC_CTA_INIT_COUNT
	.align		4
        /*0014*/ 	.byte	0x02, 0x4a
	.zero		1
	.zero		1


	//----- nvinfo : EIATTR_EXIT_INSTR_OFFSETS
	.align		4
        /*0018*/ 	.byte	0x04, 0x1c
        /*001a*/ 	.short	(.L_139 - .L_138)


	//   ....[0]....
.L_138:
        /*001c*/ 	.word	0x00000010


	//----- nvinfo : EIATTR_SW_WAR
	.align		4
.L_139:
        /*0020*/ 	.byte	0x04, 0x36
        /*0022*/ 	.short	(.L_141 - .L_140)
.L_140:
        /*0024*/ 	.word	0x00000008
.L_141:


//--------------------- .nv.info._Z12init_indicesPii --------------------------
	.section	.nv.info._Z12init_indicesPii,"",@"SHT_CUDA_INFO"
	.sectionflags	@""
	.align	4


	//----- nvinfo : EIATTR_CUDA_API_VERSION
	.align		4
        /*0000*/ 	.byte	0x04, 0x37
        /*0002*/ 	.short	(.L_143 - .L_142)
.L_142:
        /*0004*/ 	.word	0x00000082


	//----- nvinfo : EIATTR_KPARAM_INFO
	.align		4
.L_143:
        /*0008*/ 	.byte	0x04, 0x17
        /*000a*/ 	.short	(.L_145 - .L_144)
.L_144:
        /*000c*/ 	.word	0x00000000
        /*0010*/ 	.short	0x0001
        /*0012*/ 	.short	0x0008
        /*0014*/ 	.byte	0x00, 0xf0, 0x11, 0x00


	//----- nvinfo : EIATTR_KPARAM_INFO
	.align		4
.L_145:
        /*0018*/ 	.byte	0x04, 0x17
        /*001a*/ 	.short	(.L_147 - .L_146)
.L_146:
        /*001c*/ 	.word	0x00000000
        /*0020*/ 	.short	0x0000
        /*0022*/ 	.short	0x0000
        /*0024*/ 	.byte	0x00, 0xf5, 0x21, 0x00


	//----- nvinfo : EIATTR_SPARSE_MMA_MASK
	.align		4
.L_147:
        /*0028*/ 	.byte	0x03, 0x50
        /*002a*/ 	.short	0x0000


	//----- nvinfo : EIATTR_MAXREG_COUNT
	.align		4
        /*002c*/ 	.byte	0x03, 0x1b
        /*002e*/ 	.short	0x00ff


	//----- nvinfo : EIATTR_MERCURY_ISA_VERSION
	.align		4
        /*0030*/ 	.byte	0x03, 0x5f
        /*0032*/ 	.short	0x0101


	//----- nvinfo : EIATTR_VRC_CTA_INIT_COUNT
	.align		4
        /*0034*/ 	.byte	0x02, 0x4a
	.zero		1
	.zero		1


	//----- nvinfo : EIATTR_EXIT_INSTR_OFFSETS
	.align		4
        /*0038*/ 	.byte	0x04, 0x1c
        /*003a*/ 	.short	(.L_149 - .L_148)


	//   ....[0]....
.L_148:
        /*003c*/ 	.word	0x00000070


	//   ....[1]....
        /*0040*/ 	.word	0x000000c0


	//----- nvinfo : EIATTR_CBANK_PARAM_SIZE
	.align		4
.L_149:
        /*0044*/ 	.byte	0x03, 0x19
        /*0046*/ 	.short	0x000c


	//----- nvinfo : EIATTR_PARAM_CBANK
	.align		4
        /*0048*/ 	.byte	0x04, 0x0a
        /*004a*/ 	.short	(.L_151 - .L_150)
	.align		4
.L_150:
        /*004c*/ 	.word	index@(.nv.constant0._Z12init_indicesPii)
        /*0050*/ 	.short	0x0380
        /*0052*/ 	.short	0x000c


	//----- nvinfo : EIATTR_SW_WAR
	.align		4
.L_151:
        /*0054*/ 	.byte	0x04, 0x36
        /*0056*/ 	.short	(.L_153 - .L_152)
.L_152:
        /*0058*/ 	.word	0x00000008
.L_153:


//--------------------- .nv.callgraph             --------------------------
	.section	.nv.callgraph,"",@"SHT_CUDA_CALLGRAPH"
	.align	4
	.sectionentsize	8
	.align		4
        /*0000*/ 	.word	0x00000000
	.align		4
        /*0004*/ 	.word	0xffffffff
	.align		4
        /*0008*/ 	.word	0x00000000
	.align		4
        /*000c*/ 	.word	0xfffffffe
	.align		4
        /*0010*/ 	.word	0x00000000
	.align		4
        /*0014*/ 	.word	0xfffffffd
	.align		4
        /*0018*/ 	.word	0x00000000
	.align		4
        /*001c*/ 	.word	0xfffffffc


//--------------------- .nv.constant4             --------------------------
	.section	.nv.constant4,"a",@progbits
	.align	8
	.align		8
.nv.constant4:
        /*0000*/ 	.dword	_ZN34_INTERNAL_1f0281e1_4_k_cu_06f5d5284cuda3std3__45__cpo5beginE
	.align		8
        /*0008*/ 	.dword	_ZN34_INTERNAL_1f0281e1_4_k_cu_06f5d5284cuda3std3__45__cpo3endE
	.align		8
        /*0010*/ 	.dword	_ZN34_INTERNAL_1f0281e1_4_k_cu_06f5d5284cuda3std3__45__cpo6cbeginE
	.align		8
        /*0018*/ 	.dword	_ZN34_INTERNAL_1f0281e1_4_k_cu_06f5d5284cuda3std3__45__cpo4cendE
	.align		8
        /*0020*/ 	.dword	_ZN34_INTERNAL_1f0281e1_4_k_cu_06f5d5284cuda3std3__45__cpo6rbeginE
	.align		8
        /*0028*/ 	.dword	_ZN34_INTERNAL_1f0281e1_4_k_cu_06f5d5284cuda3std3__45__cpo4rendE
	.align		8
        /*0030*/ 	.dword	_ZN34_INTERNAL_1f0281e1_4_k_cu_06f5d5284cuda3std3__45__cpo7crbeginE
	.align		8
        /*0038*/ 	.dword	_ZN34_INTERNAL_1f0281e1_4_k_cu_06f5d5284cuda3std3__45__cpo5crendE
	.align		8
        /*0040*/ 	.dword	_ZN34_INTERNAL_1f0281e1_4_k_cu_06f5d5284cuda3std3__436_GLOBAL__N__1f0281e1_4_k_cu_06f5d5286ignoreE
	.align		8
        /*0048*/ 	.dword	_ZN34_INTERNAL_1f0281e1_4_k_cu_06f5d5284cuda3std3__419piecewise_constructE
	.align		8
        /*0050*/ 	.dword	_ZN34_INTERNAL_1f0281e1_4_k_cu_06f5d5284cuda3std3__48in_placeE
	.align		8
        /*0058*/ 	.dword	_ZN34_INTERNAL_1f0281e1_4_k_cu_06f5d5284cuda3std3__420unreachable_sentinelE
	.align		8
        /*0060*/ 	.dword	_ZN34_INTERNAL_1f0281e1_4_k_cu_06f5d5284cuda3std3__47nulloptE
	.align		8
        /*0068*/ 	.dword	_ZN34_INTERNAL_1f0281e1_4_k_cu_06f5d5284cuda3std3__48unexpectE
	.align		8
        /*0070*/ 	.dword	_ZN34_INTERNAL_1f0281e1_4_k_cu_06f5d5284cuda3std6ranges3__45__cpo4swapE
	.align		8
        /*0078*/ 	.dword	_ZN34_INTERNAL_1f0281e1_4_k_cu_06f5d5284cuda3std6ranges3__45__cpo9iter_moveE
	.align		8
        /*0080*/ 	.dword	_ZN34_INTERNAL_1f0281e1_4_k_cu_06f5d5284cuda3std6ranges3__45__cpo5beginE
	.align		8
        /*0088*/ 	.dword	_ZN34_INTERNAL_1f0281e1_4_k_cu_06f5d5284cuda3std6ranges3__45__cpo3endE
	.align		8
        /*0090*/ 	.dword	_ZN34_INTERNAL_1f0281e1_4_k_cu_06f5d5284cuda3std6ranges3__45__cpo6cbeginE
	.align		8
        /*0098*/ 	.dword	_ZN34_INTERNAL_1f0281e1_4_k_cu_06f5d5284cuda3std6ranges3__45__cpo4cendE
	.align		8
        /*00a0*/ 	.dword	_ZN34_INTERNAL_1f0281e1_4_k_cu_06f5d5284cuda3std6ranges3__45__cpo7advanceE
	.align		8
        /*00a8*/ 	.dword	_ZN34_INTERNAL_1f0281e1_4_k_cu_06f5d5284cuda3std6ranges3__45__cpo9iter_swapE
	.align		8
        /*00b0*/ 	.dword	_ZN34_INTERNAL_1f0281e1_4_k_cu_06f5d5284cuda3std6ranges3__45__cpo4nextE
	.align		8
        /*00b8*/ 	.dword	_ZN34_INTERNAL_1f0281e1_4_k_cu_06f5d5284cuda3std6ranges3__45__cpo4prevE
	.align		8
        /*00c0*/ 	.dword	_ZN34_INTERNAL_1f0281e1_4_k_cu_06f5d5284cuda3std6ranges3__45__cpo4dataE
	.align		8
        /*00c8*/ 	.dword	_ZN34_INTERNAL_1f0281e1_4_k_cu_06f5d5284cuda3std6ranges3__45__cpo5cdataE
	.align		8
        /*00d0*/ 	.dword	_ZN34_INTERNAL_1f0281e1_4_k_cu_06f5d5284cuda3std6ranges3__45__cpo4sizeE
	.align		8
        /*00d8*/ 	.dword	_ZN34_INTERNAL_1f0281e1_4_k_cu_06f5d5284cuda3std6ranges3__45__cpo5ssizeE
	.align		8
        /*00e0*/ 	.dword	_ZN34_INTERNAL_1f0281e1_4_k_cu_06f5d5284cuda3std6ranges3__45__cpo8distanceE
	.align		8
        /*00e8*/ 	.dword	_ZN34_INTERNAL_1f0281e1_4_k_cu_06f5d5286thrust24THRUST_300001_SM_1000_NS6system6detail10sequential3seqE
	.align		8
        /*00f0*/ 	.dword	_ZN34_INTERNAL_1f0281e1_4_k_cu_06f5d5286thrust24THRUST_300001_SM_1000_NS12placeholders2_1E
	.align		8
        /*00f8*/ 	.dword	_ZN34_INTERNAL_1f0281e1_4_k_cu_06f5d5286thrust24THRUST_300001_SM_1000_NS12placeholders2_2E
	.align		8
        /*0100*/ 	.dword	_ZN34_INTERNAL_1f0281e1_4_k_cu_06f5d5286thrust24THRUST_300001_SM_1000_NS12placeholders2_3E
	.align		8
        /*0108*/ 	.dword	_ZN34_INTERNAL_1f0281e1_4_k_cu_06f5d5286thrust24THRUST_300001_SM_1000_NS12placeholders2_4E
	.align		8
        /*0110*/ 	.dword	_ZN34_INTERNAL_1f0281e1_4_k_cu_06f5d5286thrust24THRUST_300001_SM_1000_NS12placeholders2_5E
	.align		8
        /*0118*/ 	.dword	_ZN34_INTERNAL_1f0281e1_4_k_cu_06f5d5286thrust24THRUST_300001_SM_1000_NS12placeholders2_6E
	.align		8
        /*0120*/ 	.dword	_ZN34_INTERNAL_1f0281e1_4_k_cu_06f5d5286thrust24THRUST_300001_SM_1000_NS12placeholders2_7E
	.align		8
        /*0128*/ 	.dword	_ZN34_INTERNAL_1f0281e1_4_k_cu_06f5d5286thrust24THRUST_300001_SM_1000_NS12placeholders2_8E
	.align		8
        /*0130*/ 	.dword	_ZN34_INTERNAL_1f0281e1_4_k_cu_06f5d5286thrust24THRUST_300001_SM_1000_NS12placeholders2_9E
	.align		8
        /*0138*/ 	.dword	_ZN34_INTERNAL_1f0281e1_4_k_cu_06f5d5286thrust24THRUST_300001_SM_1000_NS12placeholders3_10E


//--------------------- .text._ZN3cub18CUB_300001_SM_10006detail10radix_sort30DeviceSegmentedRadixSortKernelINS1_5radix10policy_hubIfiiE10Policy1000ELb1ELNS0_9SortOrderE1EfiPiS9_iNS1_21identity_decomposer_tEEEvPKT2_PSB_PKT3_PSF_T4_T5_iiiT7_ --------------------------
	.section	.text._ZN3cub18CUB_300001_SM_10006detail10radix_sort30DeviceSegmentedRadixSortKernelINS1_5radix10policy_hubIfiiE10Policy1000ELb1ELNS0_9SortOrderE1EfiPiS9_iNS1_21identity_decomposer_tEEEvPKT2_PSB_PKT3_PSF_T4_T5_iiiT7_,"ax",@progbits
	.align	128
        .global         _ZN3cub18CUB_300001_SM_10006detail10radix_sort30DeviceSegmentedRadixSortKernelINS1_5radix10policy_hubIfiiE10Policy1000ELb1ELNS0_9SortOrderE1EfiPiS9_iNS1_21identity_decomposer_tEEEvPKT2_PSB_PKT3_PSF_T4_T5_iiiT7_
        .type           _ZN3cub18CUB_300001_SM_10006detail10radix_sort30DeviceSegmentedRadixSortKernelINS1_5radix10policy_hubIfiiE10Policy1000ELb1ELNS0_9SortOrderE1EfiPiS9_iNS1_21identity_decomposer_tEEEvPKT2_PSB_PKT3_PSF_T4_T5_iiiT7_,@function
        .size           _ZN3cub18CUB_300001_SM_10006detail10radix_sort30DeviceSegmentedRadixSortKernelINS1_5radix10policy_hubIfiiE10Policy1000ELb1ELNS0_9SortOrderE1EfiPiS9_iNS1_21identity_decomposer_tEEEvPKT2_PSB_PKT3_PSF_T4_T5_iiiT7_,(.L_x_78 - _ZN3cub18CUB_300001_SM_10006detail10radix_sort30DeviceSegmentedRadixSortKernelINS1_5radix10policy_hubIfiiE10Policy1000ELb1ELNS0_9SortOrderE1EfiPiS9_iNS1_21identity_decomposer_tEEEvPKT2_PSB_PKT3_PSF_T4_T5_iiiT7_)
        .other          _ZN3cub18CUB_300001_SM_10006detail10radix_sort30DeviceSegmentedRadixSortKernelINS1_5radix10policy_hubIfiiE10Policy1000ELb1ELNS0_9SortOrderE1EfiPiS9_iNS1_21identity_decomposer_tEEEvPKT2_PSB_PKT3_PSF_T4_T5_iiiT7_,@"STO_CUDA_ENTRY STV_DEFAULT"
_ZN3cub18CUB_300001_SM_10006detail10radix_sort30DeviceSegmentedRadixSortKernelINS1_5radix10policy_hubIfiiE10Policy1000ELb1ELNS0_9SortOrderE1EfiPiS9_iNS1_21identity_decomposer_tEEEvPKT2_PSB_PKT3_PSF_T4_T5_iiiT7_:
.text._ZN3cub18CUB_300001_SM_10006detail10radix_sort30DeviceSegmentedRadixSortKernelINS1_5radix10policy_hubIfiiE10Policy1000ELb1ELNS0_9SortOrderE1EfiPiS9_iNS1_21identity_decomposer_tEEEvPKT2_PSB_PKT3_PSF_T4_T5_iiiT7_:
[----:B------:R-:W-:Y:S01]  /*0000*/  LDC R1, c[0x0][0x37c] ;  /* 0x0000df00ff017b82 */ /* 0x000fe20000000800 */
[----:B------:R-:W0:Y:S07]  /*0010*/  S2R R7, SR_CTAID.X ;  /* 0x0000000000077919 */ /* 0x000e2e0000002500 */
[----:B------:R-:W0:Y:S01]  /*0020*/  LDC.64 R4, c[0x0][0x3a8] ;  /* 0x0000ea00ff047b82 */ /* 0x000e220000000a00 */
[----:B------:R-:W1:Y:S07]  /*0030*/  LDCU.64 UR8, c[0x0][0x358] ;  /* 0x00006b00ff0877ac */ /* 0x000e6e0008000a00 */
[----:B------:R-:W2:Y:S01]  /*0040*/  LDC.64 R2, c[0x0][0x3a0] ;  /* 0x0000e800ff027b82 */ /* 0x000ea20000000a00 */
[----:B0-----:R-:W-:-:S04]  /*0050*/  IMAD.WIDE.U32 R4, R7, 0x4, R4 ;  /* 0x0000000407047825 */ /* 0x001fc800078e0004 */
[----:B--2---:R-:W-:Y:S02]  /*0060*/  IMAD.WIDE.U32 R2, R7, 0x4, R2 ;  /* 0x0000000407027825 */ /* 0x004fe400078e0002 */
[----:B-1----:R-:W2:Y:S04]  /*0070*/  LDG.E R4, desc[UR8][R4.64] ;  /* 0x0000000804047981 */ /* 0x002ea8000c1e1900 */
[----:B------:R-:W2:Y:S02]  /*0080*/  LDG.E R27, desc[UR8][R2.64] ;  /* 0x00000008021b7981 */ /* 0x000ea4000c1e1900 */
[----:B--2---:R-:W-:-:S05]  /*0090*/  IMAD.IADD R5, R4, 0x1, -R27 ;  /* 0x0000000104057824 */ /* 0x004fca00078e0a1b */
[----:B------:R-:W-:-:S13]  /*00a0*/  ISETP.GE.AND P0, PT, R5, 0x1, PT ;  /* 0x000000010500780c */ /* 0x000fda0003f06270 */
[----:B------:R-:W-:Y:S05]  /*00b0*/  @!P0 EXIT ;  /* 0x000000000000894d */ /* 0x000fea0003800000 */
[----:B------:R-:W0:Y:S01]  /*00c0*/  S2R R0, SR_CgaCtaId ;  /* 0x0000000000007919 */ /* 0x000e220000008800 */
[----:B------:R-:W-:Y:S01]  /*00d0*/  MOV R3, 0x400 ;  /* 0x0000040000037802 */ /* 0x000fe20000000f00 */
[----:B------:R-:W1:Y:S01]  /*00e0*/  LDCU.64 UR4, c[0x0][0x380] ;  /* 0x00007000ff0477ac */ /* 0x000e620008000a00 */
[----:B------:R-:W-:Y:S01]  /*00f0*/  ISETP.GE.U32.AND P0, PT, R5, 0x17b80, PT ;  /* 0x00017b800500780c */ /* 0x000fe20003f06070 */
[----:B------:R-:W2:Y:S01]  /*0100*/  S2R R71, SR_TID.X ;  /* 0x0000000000477919 */ /* 0x000ea20000002100 */
[----:B------:R-:W-:Y:S01]  /*0110*/  CS2R R10, SRZ ;  /* 0x00000000000a7805 */ /* 0x000fe2000001ff00 */
[----:B------:R-:W-:Y:S01]  /*0120*/  UMOV UR6, 0x1e00 ;  /* 0x00001e0000067882 */ /* 0x000fe20000000000 */
[----:B------:R-:W-:Y:S01]  /*0130*/  UMOV UR7, 0x0 ;  /* 0x0000000000077882 */ /* 0x000fe20000000000 */
[----:B------:R-:W-:Y:S01]  /*0140*/  CS2R R8, SRZ ;  /* 0x0000000000087805 */ /* 0x000fe2000001ff00 */
[----:B------:R-:W-:Y:S01]  /*0150*/  IMAD.MOV.U32 R7, RZ, RZ, R27 ;  /* 0x000000ffff077224 */ /* 0x000fe200078e001b */
[----:B-1----:R-:W-:Y:S01]  /*0160*/  UIMAD.WIDE.U32 UR6, UR4, 0x1, UR6 ;  /* 0x00000001040678a5 */ /* 0x002fe2000f8e0006 */
[----:B0-----:R-:W-:-:S02]  /*0170*/  LEA R3, R0, R3, 0x18 ;  /* 0x0000000300037211 */ /* 0x001fc400078ec0ff */
[----:B--2---:R-:W-:-:S03]  /*0180*/  SHF.R.U32.HI R2, RZ, 0x5, R71 ;  /* 0x00000005ff027819 */ /* 0x004fc60000011647 */
[--C-:B------:R-:W-:Y:S02]  /*0190*/  IMAD R0, R71, 0x4, R3.reuse ;  /* 0x0000000447007824 */ /* 0x100fe400078e0203 */
[----:B------:R-:W-:-:S03]  /*01a0*/  IMAD R2, R2, 0x600, R3 ;  /* 0x0000060002027824 */ /* 0x000fc600078e0203 */
[----:B------:R0:W-:Y:S04]  /*01b0*/  STS [R0], RZ ;  /* 0x000000ff00007388 */ /* 0x0001e80000000800 */
[----:B------:R0:W-:Y:S04]  /*01c0*/  STS [R0+0x600], RZ ;  /* 0x000600ff00007388 */ /* 0x0001e80000000800 */
[----:B------:R0:W-:Y:S04]  /*01d0*/  STS [R0+0xc00], RZ ;  /* 0x000c00ff00007388 */ /* 0x0001e80000000800 */
[----:B------:R0:W-:Y:S04]  /*01e0*/  STS [R0+0x1200], RZ ;  /* 0x001200ff00007388 */ /* 0x0001e80000000800 */
[----:B------:R0:W-:Y:S04]  /*01f0*/  STS [R0+0x1800], RZ ;  /* 0x001800ff00007388 */ /* 0x0001e80000000800 */
[----:B------:R0:W-:Y:S04]  /*0200*/  STS [R0+0x1e00], RZ ;  /* 0x001e00ff00007388 */ /* 0x0001e80000000800 */
[----:B------:R0:W-:Y:S04]  /*0210*/  STS [R0+0x2400], RZ ;  /* 0x002400ff00007388 */ /* 0x0001e80000000800 */
[----:B------:R0:W-:Y:S01]  /*0220*/  STS [R0+0x2a00], RZ ;  /* 0x002a00ff00007388 */ /* 0x0001e20000000800 */
[----:B------:R-:W-:Y:S05]  /*0230*/  @!P0 BRA `(.L_x_0) ;  /* 0x0000001000788947 */ /* 0x000fea0003800000 */
[----:B------:R-:W-:Y:S01]  /*0240*/  IMAD.MOV.U32 R11, RZ, RZ, RZ ;  /* 0x000000ffff0b7224 */ /* 0x000fe200078e00ff */
[----:B------:R-:W-:Y:S01]  /*0250*/  UIADD3 UR5, UPT, UPT, UR7, UR5, URZ ;  /* 0x0000000507057290 */ /* 0x000fe2000fffe0ff */
[----:B------:R-:W-:-:S11]  /*0260*/  IMAD.MOV.U32 R7, RZ, RZ, R27 ;  /* 0x000000ffff077224 */ /* 0x000fd600078e001b */
.L_x_4:
[----:B------:R-:W-:Y:S01]  /*0270*/  IMAD.IADD R6, R4, 0x1, -R7 ;  /* 0x0000000104067824 */ /* 0x000fe200078e0a07 */
[----:B-1----:R-:W1:Y:S01]  /*0280*/  LDCU UR11, c[0x0][0x3b4] ;  /* 0x00007680ff0b77ac */ /* 0x002e620008000800 */
[----:B------:R-:W2:Y:S01]  /*0290*/  LDCU UR12, c[0x0][0x3b8] ;  /* 0x00007700ff0c77ac */ /* 0x000ea20008000800 */
[----:B---3--:R-:W-:-:S05]  /*02a0*/  UMOV UR4, URZ ;  /* 0x000000ff00047c82 */ /* 0x008fca0008000000 */
.L_x_1:
[----:B---3--:R-:W-:-:S04]  /*02b0*/  IADD3 R12, P0, PT, R71, R7, RZ ;  /* 0x00000007470c7210 */ /* 0x008fc80007f1e0ff */
[----:B------:R-:W-:Y:S02]  /*02c0*/  LEA.HI.X.SX32 R13, R7, RZ, 0x1, P0 ;  /* 0x000000ff070d7211 */ /* 0x000fe400000f0eff */
[----:B------:R-:W-:-:S04]  /*02d0*/  LEA R20, P0, R12, UR6, 0x2 ;  /* 0x000000060c147c11 */ /* 0x000fc8000f8010ff */
[----:B------:R-:W-:-:S05]  /*02e0*/  LEA.HI.X R21, R12, UR5, R13, 0x2, P0 ;  /* 0x000000050c157c11 */ /* 0x000fca00080f140d */
[----:B------:R-:W3:Y:S04]  /*02f0*/  LDG.E R15, desc[UR8][R20.64+-0x1e00] ;  /* 0xffe20008140f7981 */ /* 0x000ee8000c1e1900 */
[----:B------:R-:W4:Y:S04]  /*0300*/  LDG.E R19, desc[UR8][R20.64+-0x1800] ;  /* 0xffe8000814137981 */ /* 0x000f28000c1e1900 */
[----:B------:R-:W5:Y:S04]  /*0310*/  LDG.E R22, desc[UR8][R20.64+-0x1200] ;  /* 0xffee000814167981 */ /* 0x000f68000c1e1900 */
[----:B------:R-:W5:Y:S04]  /*0320*/  LDG.E R23, desc[UR8][R20.64+-0xc00] ;  /* 0xfff4000814177981 */ /* 0x000f68000c1e1900 */
[----:B------:R-:W5:Y:S04]  /*0330*/  LDG.E R24, desc[UR8][R20.64+-0x600] ;  /* 0xfffa000814187981 */ /* 0x000f68000c1e1900 */
[----:B------:R-:W5:Y:S01]  /*0340*/  LDG.E R14, desc[UR8][R20.64] ;  /* 0x00000008140e7981 */ /* 0x000f62000c1e1900 */
[----:B------:R-:W-:-:S03]  /*0350*/  IMAD.MOV.U32 R12, RZ, RZ, -0x80000000 ;  /* 0x80000000ff0c7424 */ /* 0x000fc600078e00ff */
[----:B------:R-:W5:Y:S01]  /*0360*/  LDG.E R13, desc[UR8][R20.64+0x600] ;  /* 0x00060008140d7981 */ /* 0x000f62000c1e1900 */
[----:B--2---:R-:W-:-:S03]  /*0370*/  UBMSK UR10, URZ, UR12 ;  /* 0x0000000cff0a729b */ /* 0x004fc60008000000 */
[----:B------:R-:W2:Y:S01]  /*0380*/  LDG.E R18, desc[UR8][R20.64+0x1e00] ;  /* 0x001e000814127981 */ /* 0x000ea2000c1e1900 */
[----:B---3--:R-:W-:-:S04]  /*0390*/  ISETP.GT.AND P0, PT, R15, -0x1, PT ;  /* 0xffffffff0f00780c */ /* 0x008fc80003f04270 */
[----:B------:R-:W-:-:S04]  /*03a0*/  SEL R16, R12, 0xffffffff, P0 ;  /* 0xffffffff0c107807 */ /* 0x000fc80000000000 */
[----:B------:R-:W-:Y:S02]  /*03b0*/  LOP3.LUT R16, R16, R15, RZ, 0x3c, !PT ;  /* 0x0000000f10107212 */ /* 0x000fe400078e3cff */
[----:B------:R-:W3:Y:S02]  /*03c0*/  LDG.E R15, desc[UR8][R20.64+0xc00] ;  /* 0x000c0008140f7981 */ /* 0x000ee4000c1e1900 */
[----:B------:R-:W-:-:S04]  /*03d0*/  ISETP.NE.AND P0, PT, R16, 0x7fffffff, PT ;  /* 0x7fffffff1000780c */ /* 0x000fc80003f05270 */
[----:B------:R-:W-:-:S04]  /*03e0*/  SEL R16, R16, 0x80000000, P0 ;  /* 0x8000000010107807 */ /* 0x000fc80000000000 */
[----:B-1----:R-:W-:-:S04]  /*03f0*/  SHF.R.U32.HI R16, RZ, UR11, R16 ;  /* 0x0000000bff107c19 */ /* 0x002fc80008011610 */
[----:B------:R-:W-:-:S04]  /*0400*/  LOP3.LUT R16, R16, UR10, RZ, 0xc0, !PT ;  /* 0x0000000a10107c12 */ /* 0x000fc8000f8ec0ff */
[----:B------:R-:W-:Y:S02]  /*0410*/  SHF.R.U32.HI R17, RZ, 0x2, R16 ;  /* 0x00000002ff117819 */ /* 0x000fe40000011610 */
[----:B------:R-:W-:-:S03]  /*0420*/  LOP3.LUT R16, R16, 0x3, RZ, 0xc0, !PT ;  /* 0x0000000310107812 */ /* 0x000fc600078ec0ff */
[----:B------:R-:W-:-:S04]  /*0430*/  IMAD R17, R17, 0x600, R0 ;  /* 0x0000060011117824 */ /* 0x000fc800078e0200 */
[----:B------:R-:W-:Y:S02]  /*0440*/  IMAD.IADD R25, R16, 0x1, R17 ;  /* 0x0000000110197824 */ /* 0x000fe400078e0211 */
[----:B------:R-:W2:Y:S04]  /*0450*/  LDG.E R17, desc[UR8][R20.64+0x1200] ;  /* 0x0012000814117981 */ /* 0x000ea8000c1e1900 */
[----:B------:R1:W2:Y:S01]  /*0460*/  LDG.E R16, desc[UR8][R20.64+0x1800] ;  /* 0x0018000814107981 */ /* 0x0002a2000c1e1900 */
[----:B------:R-:W-:Y:S01]  /*0470*/  BAR.SYNC.DEFER_BLOCKING 0x0 ;  /* 0x0000000000007b1d */ /* 0x000fe20000010000 */
[----:B----4-:R-:W-:-:S04]  /*0480*/  ISETP.GT.AND P0, PT, R19, -0x1, PT ;  /* 0xffffffff1300780c */ /* 0x010fc80003f04270 */
[----:B------:R-:W-:-:S04]  /*0490*/  SEL R28, R12, 0xffffffff, P0 ;  /* 0xffffffff0c1c7807 */ /* 0x000fc80000000000 */
[----:B------:R-:W-:Y:S01]  /*04a0*/  LOP3.LUT R28, R28, R19, RZ, 0x3c, !PT ;  /* 0x000000131c1c7212 */ /* 0x000fe200078e3cff */
[----:B------:R-:W4:Y:S03]  /*04b0*/  LDS.U8 R26, [R25] ;  /* 0x00000000191a7984 */ /* 0x000f260000000000 */
[----:B------:R-:W-:-:S04]  /*04c0*/  ISETP.NE.AND P0, PT, R28, 0x7fffffff, PT ;  /* 0x7fffffff1c00780c */ /* 0x000fc80003f05270 */
[----:B------:R-:W-:-:S04]  /*04d0*/  SEL R28, R28, 0x80000000, P0 ;  /* 0x800000001c1c7807 */ /* 0x000fc80000000000 */
[----:B------:R-:W-:-:S04]  /*04e0*/  SHF.R.U32.HI R28, RZ, UR11, R28 ;  /* 0x0000000bff1c7c19 */ /* 0x000fc8000801161c */
[----:B------:R-:W-:-:S04]  /*04f0*/  LOP3.LUT R28, R28, UR10, RZ, 0xc0, !PT ;  /* 0x0000000a1c1c7c12 */ /* 0x000fc8000f8ec0ff */
[----:B------:R-:W-:Y:S02]  /*0500*/  SHF.R.U32.HI R19, RZ, 0x2, R28 ;  /* 0x00000002ff137819 */ /* 0x000fe4000001161c */
[----:B------:R-:W-:-:S03]  /*0510*/  LOP3.LUT R28, R28, 0x3, RZ, 0xc0, !PT ;  /* 0x000000031c1c7812 */ /* 0x000fc600078ec0ff */
[----:B------:R-:W-:-:S04]  /*0520*/  IMAD R19, R19, 0x600, R0 ;  /* 0x0000060013137824 */ /* 0x000fc800078e0200 */
[----:B------:R-:W-:Y:S01]  /*0530*/  IMAD.IADD R19, R28, 0x1, R19 ;  /* 0x000000011c137824 */ /* 0x000fe200078e0213 */
[----:B-----5:R-:W-:Y:S01]  /*0540*/  ISETP.GT.AND P0, PT, R22, -0x1, PT ;  /* 0xffffffff1600780c */ /* 0x020fe20003f04270 */
[----:B----4-:R-:W-:-:S05]  /*0550*/  VIADD R26, R26, 0x1 ;  /* 0x000000011a1a7836 */ /* 0x010fca0000000000 */
[----:B------:R-:W-:Y:S04]  /*0560*/  STS.U8 [R25], R26 ;  /* 0x0000001a19007388 */ /* 0x000fe80000000000 */
[----:B-1----:R-:W1:Y:S01]  /*0570*/  LDS.U8 R20, [R19] ;  /* 0x0000000013147984 */ /* 0x002e620000000000 */
[----:B------:R-:W-:-:S04]  /*0580*/  SEL R21, R12, 0xffffffff, P0 ;  /* 0xffffffff0c157807 */ /* 0x000fc80000000000 */
[----:B------:R-:W-:-:S04]  /*0590*/  LOP3.LUT R21, R21, R22, RZ, 0x3c, !PT ;  /* 0x0000001615157212 */ /* 0x000fc800078e3cff */
[----:B------:R-:W-:-:S04]  /*05a0*/  ISETP.NE.AND P0, PT, R21, 0x7fffffff, PT ;  /* 0x7fffffff1500780c */ /* 0x000fc80003f05270 */
[----:B------:R-:W-:-:S04]  /*05b0*/  SEL R21, R21, 0x80000000, P0 ;  /* 0x8000000015157807 */ /* 0x000fc80000000000 */
[----:B------:R-:W-:-:S04]  /*05c0*/  SHF.R.U32.HI R21, RZ, UR11, R21 ;  /* 0x0000000bff157c19 */ /* 0x000fc80008011615 */
[----:B------:R-:W-:-:S04]  /*05d0*/  LOP3.LUT R21, R21, UR10, RZ, 0xc0, !PT ;  /* 0x0000000a15157c12 */ /* 0x000fc8000f8ec0ff */
[----:B------:R-:W-:Y:S02]  /*05e0*/  SHF.R.U32.HI R29, RZ, 0x2, R21 ;  /* 0x00000002ff1d7819 */ /* 0x000fe40000011615 */
[----:B------:R-:W-:-:S03]  /*05f0*/  LOP3.LUT R21, R21, 0x3, RZ, 0xc0, !PT ;  /* 0x0000000315157812 */ /* 0x000fc600078ec0ff */
[----:B------:R-:W-:-:S04]  /*0600*/  IMAD R22, R29, 0x600, R0 ;  /* 0x000006001d167824 */ /* 0x000fc800078e0200 */
[----:B------:R-:W-:Y:S02]  /*0610*/  IMAD.IADD R21, R21, 0x1, R22 ;  /* 0x0000000115157824 */ /* 0x000fe400078e0216 */
[----:B-1----:R-:W-:-:S05]  /*0620*/  VIADD R20, R20, 0x1 ;  /* 0x0000000114147836 */ /* 0x002fca0000000000 */
[----:B------:R-:W-:Y:S04]  /*0630*/  STS.U8 [R19], R20 ;  /* 0x0000001413007388 */ /* 0x000fe80000000000 */
[----:B------:R-:W1:Y:S01]  /*0640*/  LDS.U8 R22, [R21] ;  /* 0x0000000015167984 */ /* 0x000e620000000000 */
[----:B------:R-:W-:-:S04]  /*0650*/  ISETP.GT.AND P0, PT, R23, -0x1, PT ;  /* 0xffffffff1700780c */ /* 0x000fc80003f04270 */
        /* <DEDUP_REMOVED lines=55> */
[----:B---3--:R-:W-:-:S04]  /*09d0*/  ISETP.GT.AND P0, PT, R15, -0x1, PT ;  /* 0xffffffff0f00780c */ /* 0x008fc80003f04270 */
        /* <DEDUP_REMOVED lines=13> */
[----:B--2---:R-:W-:-:S04]  /*0ab0*/  ISETP.GT.AND P0, PT, R17, -0x1, PT ;  /* 0xffffffff1100780c */ /* 0x004fc80003f04270 */
        /* <DEDUP_REMOVED lines=41> */
[----:B------:R-:W-:-:S04]  /*0d50*/  UIADD3 UR4, UPT, UPT, UR4, -0x1080, URZ ;  /* 0xffffef8004047890 */ /* 0x000fc8000fffe0ff */
[----:B------:R-:W-:Y:S01]  /*0d60*/  UISETP.NE.AND UP0, UPT, UR4, -0x17b80, UPT ;  /* 0xfffe84800400788c */ /* 0x000fe2000bf05270 */
[----:B------:R-:W-:Y:S02]  /*0d70*/  VIADD R6, R6, 0xffffef80 ;  /* 0xffffef8006067836 */ /* 0x000fe40000000000 */
[----:B------:R-:W-:Y:S02]  /*0d80*/  VIADD R7, R7, 0x1080 ;  /* 0x0000108007077836 */ /* 0x000fe40000000000 */
[----:B-1----:R-:W-:-:S05]  /*0d90*/  VIADD R15, R14, 0x1 ;  /* 0x000000010e0f7836 */ /* 0x002fca0000000000 */
[----:B------:R3:W-:Y:S01]  /*0da0*/  STS.U8 [R12], R15 ;  /* 0x0000000f0c007388 */ /* 0x0007e20000000000 */
[----:B------:R-:W-:Y:S05]  /*0db0*/  BRA.U UP0, `(.L_x_1) ;  /* 0xfffffff5003c7547 */ /* 0x000fea000b83ffff */
[----:B------:R-:W-:Y:S01]  /*0dc0*/  BAR.SYNC.DEFER_BLOCKING 0x0 ;  /* 0x0000000000007b1d */ /* 0x000fe20000010000 */
[----:B------:R-:W-:-:S05]  /*0dd0*/  ISETP.GT.U32.AND P0, PT, R71, 0xff, PT ;  /* 0x000000ff4700780c */ /* 0x000fca0003f04070 */
[----:B------:R-:W-:Y:S08]  /*0de0*/  BSSY.RECONVERGENT B0, `(.L_x_2) ;  /* 0x0000058000007945 */ /* 0x000ff00003800200 */
[----:B------:R-:W-:Y:S05]  /*0df0*/  @P0 BRA `(.L_x_3) ;  /* 0x0000000400580947 */ /* 0x000fea0003800000 */
[----:B------:R-:W3:Y:S02]  /*0e00*/  S2R R13, SR_LANEID ;  /* 0x00000000000d7919 */ /* 0x000ee40000000000 */
[----:B---3--:R-:W-:-:S05]  /*0e10*/  IMAD R12, R13, 0x4, R2 ;  /* 0x000000040d0c7824 */ /* 0x008fca00078e0202 */
[----:B------:R-:W1:Y:S04]  /*0e20*/  LDS R13, [R12] ;  /* 0x000000000c0d7984 */ /* 0x000e680000000800 */
[----:B------:R-:W2:Y:S04]  /*0e30*/  LDS R16, [R12+0x80] ;  /* 0x000080000c107984 */ /* 0x000ea80000000800 */
[----:B------:R-:W3:Y:S04]  /*0e40*/  LDS R19, [R12+0x100] ;  /* 0x000100000c137984 */ /* 0x000ee80000000800 */
[----:B------:R-:W4:Y:S04]  /*0e50*/  LDS R20, [R12+0x180] ;  /* 0x000180000c147984 */ /* 0x000f280000000800 */
[----:B------:R-:W5:Y:S04]  /*0e60*/  LDS R21, [R12+0x200] ;  /* 0x000200000c157984 */ /* 0x000f680000000800 */
[----:B------:R-:W0:Y:S04]  /*0e70*/  LDS R22, [R12+0x280] ;  /* 0x000280000c167984 */ /* 0x000e280000000800 */
[----:B------:R-:W0:Y:S04]  /*0e80*/  LDS R23, [R12+0x300] ;  /* 0x000300000c177984 */ /* 0x000e280000000800 */
[----:B------:R-:W0:Y:S04]  /*0e90*/  LDS R24, [R12+0x380] ;  /* 0x000380000c187984 */ /* 0x000e280000000800 */
[----:B------:R-:W0:Y:S04]  /*0ea0*/  LDS R25, [R12+0x400] ;  /* 0x000400000c197984 */ /* 0x000e280000000800 */
[----:B------:R-:W0:Y:S01]  /*0eb0*/  LDS R26, [R12+0x480] ;  /* 0x000480000c1a7984 */ /* 0x000e220000000800 */
[----:B-1----:R-:W-:-:S03]  /*0ec0*/  PRMT R15, R13, 0x7770, RZ ;  /* 0x000077700d0f7816 */ /* 0x002fc600000000ff */
[----:B------:R-:W1:Y:S01]  /*0ed0*/  LDS R28, [R12+0x500] ;  /* 0x000500000c1c7984 */ /* 0x000e620000000800 */
[----:B------:R-:W-:Y:S02]  /*0ee0*/  PRMT R14, R13, 0x7771, RZ ;  /* 0x000077710d0e7816 */ /* 0x000fe400000000ff */
[C---:B--2---:R-:W-:Y:S02]  /*0ef0*/  PRMT R17, R16.reuse, 0x7770, RZ ;  /* 0x0000777010117816 */ /* 0x044fe400000000ff */
[----:B------:R-:W-:Y:S02]  /*0f00*/  PRMT R18, R16, 0x7771, RZ ;  /* 0x0000777110127816 */ /* 0x000fe400000000ff */
[----:B------:R-:W-:Y:S02]  /*0f10*/  IADD3 R15, PT, PT, R17, R8, R15 ;  /* 0x00000008110f7210 */ /* 0x000fe40007ffe00f */
[----:B------:R-:W-:Y:S02]  /*0f20*/  IADD3 R14, PT, PT, R18, R9, R14 ;  /* 0x00000009120e7210 */ /* 0x000fe40007ffe00e */
[----:B------:R-:W-:-:S02]  /*0f30*/  PRMT R9, R13, 0x7772, RZ ;  /* 0x000077720d097816 */ /* 0x000fc400000000ff */
[----:B------:R-:W-:Y:S02]  /*0f40*/  PRMT R8, R13, 0x7773, RZ ;  /* 0x000077730d087816 */ /* 0x000fe400000000ff */
[C---:B------:R-:W-:Y:S02]  /*0f50*/  PRMT R13, R16.reuse, 0x7772, RZ ;  /* 0x00007772100d7816 */ /* 0x040fe400000000ff */
[----:B------:R-:W-:Y:S02]  /*0f60*/  PRMT R16, R16, 0x7773, RZ ;  /* 0x0000777310107816 */ /* 0x000fe400000000ff */
[----:B------:R-:W-:Y:S02]  /*0f70*/  IADD3 R9, PT, PT, R13, R10, R9 ;  /* 0x0000000a0d097210 */ /* 0x000fe40007ffe009 */
[----:B------:R-:W-:Y:S02]  /*0f80*/  IADD3 R8, PT, PT, R16, R11, R8 ;  /* 0x0000000b10087210 */ /* 0x000fe40007ffe008 */
[----:B---3--:R-:W-:-:S02]  /*0f90*/  PRMT R18, R19, 0x7770, RZ ;  /* 0x0000777013127816 */ /* 0x008fc400000000ff */
[C---:B------:R-:W-:Y:S02]  /*0fa0*/  PRMT R11, R19.reuse, 0x7771, RZ ;  /* 0x00007771130b7816 */ /* 0x040fe400000000ff */
[C---:B------:R-:W-:Y:S02]  /*0fb0*/  PRMT R10, R19.reuse, 0x7772, RZ ;  /* 0x00007772130a7816 */ /* 0x040fe400000000ff */
[C---:B----4-:R-:W-:Y:S02]  /*0fc0*/  PRMT R17, R20.reuse, 0x7770, RZ ;  /* 0x0000777014117816 */ /* 0x050fe400000000ff */
[C---:B------:R-:W-:Y:S02]  /*0fd0*/  PRMT R13, R20.reuse, 0x7771, RZ ;  /* 0x00007771140d7816 */ /* 0x040fe400000000ff */
[----:B------:R-:W-:Y:S02]  /*0fe0*/  PRMT R19, R19, 0x7773, RZ ;  /* 0x0000777313137816 */ /* 0x000fe400000000ff */
[----:B------:R-:W-:-:S02]  /*0ff0*/  PRMT R16, R20, 0x7772, RZ ;  /* 0x0000777214107816 */ /* 0x000fc400000000ff */
[----:B------:R-:W-:Y:S02]  /*1000*/  PRMT R20, R20, 0x7773, RZ ;  /* 0x0000777314147816 */ /* 0x000fe400000000ff */
[----:B------:R-:W-:Y:S02]  /*1010*/  IADD3 R15, PT, PT, R17, R15, R18 ;  /* 0x0000000f110f7210 */ /* 0x000fe40007ffe012 */
[----:B------:R-:W-:Y:S02]  /*1020*/  IADD3 R8, PT, PT, R20, R8, R19 ;  /* 0x0000000814087210 */ /* 0x000fe40007ffe013 */
[----:B------:R2:W3:Y:S01]  /*1030*/  LDS R19, [R12+0x580] ;  /* 0x000580000c137984 */ /* 0x0004e20000000800 */
[----:B------:R-:W-:Y:S02]  /*1040*/  IADD3 R11, PT, PT, R13, R14, R11 ;  /* 0x0000000e0d0b7210 */ /* 0x000fe40007ffe00b */
[----:B------:R-:W-:Y:S02]  /*1050*/  IADD3 R9, PT, PT, R16, R9, R10 ;  /* 0x0000000910097210 */ /* 0x000fe40007ffe00a */
[----:B-----5:R-:W-:-:S02]  /*1060*/  PRMT R10, R21, 0x7770, RZ ;  /* 0x00007770150a7816 */ /* 0x020fc400000000ff */
[C---:B------:R-:W-:Y:S02]  /*1070*/  PRMT R14, R21.reuse, 0x7771, RZ ;  /* 0x00007771150e7816 */ /* 0x040fe400000000ff */
[C---:B------:R-:W-:Y:S02]  /*1080*/  PRMT R16, R21.reuse, 0x7772, RZ ;  /* 0x0000777215107816 */ /* 0x040fe400000000ff */
[C---:B0-----:R-:W-:Y:S02]  /*1090*/  PRMT R13, R22.reuse, 0x7770, RZ ;  /* 0x00007770160d7816 */ /* 0x041fe400000000ff */
[C---:B------:R-:W-:Y:S02]  /*10a0*/  PRMT R17, R22.reuse, 0x7771, RZ ;  /* 0x0000777116117816 */ /* 0x040fe400000000ff */
[----:B------:R-:W-:Y:S02]  /*10b0*/  PRMT R18, R22, 0x7772, RZ ;  /* 0x0000777216127816 */ /* 0x000fe400000000ff */
[----:B------:R-:W-:-:S02]  /*10c0*/  PRMT R21, R21, 0x7773, RZ ;  /* 0x0000777315157816 */ /* 0x000fc400000000ff */
[----:B------:R-:W-:Y:S02]  /*10d0*/  PRMT R22, R22, 0x7773, RZ ;  /* 0x0000777316167816 */ /* 0x000fe400000000ff */
[----:B------:R-:W-:Y:S02]  /*10e0*/  IADD3 R10, PT, PT, R13, R15, R10 ;  /* 0x0000000f0d0a7210 */ /* 0x000fe40007ffe00a */
[----:B------:R-:W-:Y:S02]  /*10f0*/  IADD3 R11, PT, PT, R17, R11, R14 ;  /* 0x0000000b110b7210 */ /* 0x000fe40007ffe00e */
[----:B------:R-:W-:Y:S02]  /*1100*/  IADD3 R9, PT, PT, R18, R9, R16 ;  /* 0x0000000912097210 */ /* 0x000fe40007ffe010 */
[C---:B------:R-:W-:Y:S02]  /*1110*/  PRMT R13, R23.reuse, 0x7770, RZ ;  /* 0x00007770170d7816 */ /* 0x040fe400000000ff */
[----:B--2---:R-:W-:-:S02]  /*1120*/  PRMT R12, R23, 0x7771, RZ ;  /* 0x00007771170c7816 */ /* 0x004fc400000000ff */
[C---:B------:R-:W-:Y:S02]  /*1130*/  PRMT R14, R23.reuse, 0x7772, RZ ;  /* 0x00007772170e7816 */ /* 0x040fe400000000ff */
[C---:B------:R-:W-:Y:S02]  /*1140*/  PRMT R15, R24.reuse, 0x7770, RZ ;  /* 0x00007770180f7816 */ /* 0x040fe400000000ff */
[C---:B------:R-:W-:Y:S02]  /*1150*/  PRMT R16, R24.reuse, 0x7771, RZ ;  /* 0x0000777118107816 */ /* 0x040fe400000000ff */
[----:B------:R-:W-:Y:S02]  /*1160*/  PRMT R17, R24, 0x7772, RZ ;  /* 0x0000777218117816 */ /* 0x000fe400000000ff */
[----:B------:R-:W-:Y:S02]  /*1170*/  IADD3 R8, PT, PT, R22, R8, R21 ;  /* 0x0000000816087210 */ /* 0x000fe40007ffe015 */
[----:B------:R-:W-:-:S02]  /*1180*/  PRMT R23, R23, 0x7773, RZ ;  /* 0x0000777317177816 */ /* 0x000fc400000000ff */
[----:B------:R-:W-:Y:S02]  /*1190*/  PRMT R24, R24, 0x7773, RZ ;  /* 0x0000777318187816 */ /* 0x000fe400000000ff */
[----:B------:R-:W-:Y:S02]  /*11a0*/  IADD3 R10, PT, PT, R15, R10, R13 ;  /* 0x0000000a0f0a7210 */ /* 0x000fe40007ffe00d */
[----:B------:R-:W-:Y:S02]  /*11b0*/  IADD3 R11, PT, PT, R16, R11, R12 ;  /* 0x0000000b100b7210 */ /* 0x000fe40007ffe00c */
[----:B------:R-:W-:Y:S02]  /*11c0*/  IADD3 R9, PT, PT, R17, R9, R14 ;  /* 0x0000000911097210 */ /* 0x000fe40007ffe00e */
[C---:B------:R-:W-:Y:S02]  /*11d0*/  PRMT R13, R25.reuse, 0x7770, RZ ;  /* 0x00007770190d7816 */ /* 0x040fe400000000ff */
[----:B------:R-:W-:-:S02]  /*11e0*/  PRMT R12, R25, 0x7771, RZ ;  /* 0x00007771190c7816 */ /* 0x000fc400000000ff */
        /* <DEDUP_REMOVED lines=10> */
[----:B------:R-:W-:Y:S02]  /*1290*/  IADD3 R11, PT, PT, R16, R11, R12 ;  /* 0x0000000b100b7210 */ /* 0x000fe40007ffe00c */
[----:B-1----:R-:W-:-:S02]  /*12a0*/  PRMT R9, R28, 0x7770, RZ ;  /* 0x000077701c097816 */ /* 0x002fc400000000ff */
[C---:B---3--:R-:W-:Y:S02]  /*12b0*/  PRMT R8, R19.reuse, 0x7770, RZ ;  /* 0x0000777013087816 */ /* 0x048fe400000000ff */
[C---:B------:R-:W-:Y:S02]  /*12c0*/  PRMT R12, R28.reuse, 0x7771, RZ ;  /* 0x000077711c0c7816 */ /* 0x040fe400000000ff */
[C---:B------:R-:W-:Y:S02]  /*12d0*/  PRMT R13, R28.reuse, 0x7772, RZ ;  /* 0x000077721c0d7816 */ /* 0x040fe400000000ff */
[C---:B------:R-:W-:Y:S02]  /*12e0*/  PRMT R15, R19.reuse, 0x7771, RZ ;  /* 0x00007771130f7816 */ /* 0x040fe400000000ff */
[----:B------:R-:W-:Y:S02]  /*12f0*/  PRMT R16, R19, 0x7772, RZ ;  /* 0x0000777213107816 */ /* 0x000fe400000000ff */
[----:B------:R-:W-:-:S02]  /*1300*/  PRMT R28, R28, 0x7773, RZ ;  /* 0x000077731c1c7816 */ /* 0x000fc400000000ff */
[----:B------:R-:W-:Y:S02]  /*1310*/  PRMT R19, R19, 0x7773, RZ ;  /* 0x0000777313137816 */ /* 0x000fe400000000ff */
[----:B------:R-:W-:Y:S02]  /*1320*/  IADD3 R8, PT, PT, R8, R10, R9 ;  /* 0x0000000a08087210 */ /* 0x000fe40007ffe009 */
[----:B------:R-:W-:Y:S02]  /*1330*/  IADD3 R9, PT, PT, R15, R11, R12 ;  /* 0x0000000b0f097210 */ /* 0x000fe40007ffe00c */
[----:B------:R-:W-:Y:S02]  /*1340*/  IADD3 R10, PT, PT, R16, R14, R13 ;  /* 0x0000000e100a7210 */ /* 0x000fe40007ffe00d */
[----:B------:R-:W-:-:S07]  /*1350*/  IADD3 R11, PT, PT, R19, R25, R28 ;  /* 0x00000019130b7210 */ /* 0x000fce0007ffe01c */
.L_x_3:
[----:B------:R-:W-:Y:S05]  /*1360*/  BSYNC.RECONVERGENT B0 ;  /* 0x0000000000007941 */ /* 0x000fea0003800200 */
.L_x_2:
[----:B------:R-:W-:Y:S01]  /*1370*/  BAR.SYNC.DEFER_BLOCKING 0x0 ;  /* 0x0000000000007b1d */ /* 0x000fe20000010000 */
[----:B------:R-:W-:-:S05]  /*1380*/  ISETP.GT.AND P0, PT, R6, 0x17b7f, PT ;  /* 0x00017b7f0600780c */ /* 0x000fca0003f04270 */
        /* <DEDUP_REMOVED lines=8> */
[----:B------:R-:W-:Y:S05]  /*1410*/  @P0 BRA `(.L_x_4) ;  /* 0xffffffec00940947 */ /* 0x000fea000383ffff */
.L_x_0:
[----:B------:R-:W-:Y:S01]  /*1420*/  IMAD.IADD R13, R4, 0x1, -R7 ;  /* 0x00000001040d7824 */ /* 0x000fe200078e0a07 */
[----:B------:R-:W2:Y:S04]  /*1430*/  LDCU UR11, c[0x0][0x3b4] ;  /* 0x00007680ff0b77ac */ /* 0x000ea80008000800 */
[----:B------:R-:W-:Y:S01]  /*1440*/  ISETP.GE.AND P0, PT, R13, 0x1080, PT ;  /* 0x000010800d00780c */ /* 0x000fe20003f06270 */
[----:B------:R-:W4:-:S12]  /*1450*/  LDCU UR12, c[0x0][0x3b4] ;  /* 0x00007680ff0c77ac */ /* 0x000f180008000800 */
[----:B------:R-:W-:Y:S05]  /*1460*/  @!P0 BRA `(.L_x_5) ;  /* 0x0000000800d48947 */ /* 0x000fea0003800000 */
[----:B------:R-:W5:Y:S01]  /*1470*/  LDCU.64 UR4, c[0x0][0x380] ;  /* 0x00007000ff0477ac */ /* 0x000f620008000a00 */
[----:B------:R-:W0:Y:S01]  /*1480*/  LDCU UR6, c[0x0][0x3b4] ;  /* 0x00007680ff0677ac */ /* 0x000e220008000800 */
[----:B------:R-:W0:Y:S01]  /*1490*/  LDCU UR7, c[0x0][0x3b8] ;  /* 0x00007700ff0777ac */ /* 0x000e220008000800 */
[----:B-----5:R-:W-:-:S04]  /*14a0*/  UIADD3 UR4, UP0, UPT, UR4, 0x1e00, URZ ;  /* 0x00001e0004047890 */ /* 0x020fc8000ff1e0ff */
[----:B0-----:R-:W-:-:S12]  /*14b0*/  UIADD3.X UR5, UPT, UPT, URZ, UR5, URZ, UP0, !UPT ;  /* 0x00000005ff057290 */ /* 0x001fd800087fe4ff */
.L_x_6:
[----:B0-----:R-:W-:-:S04]  /*14c0*/  IADD3 R6, P0, PT, R71, R7, RZ ;  /* 0x0000000747067210 */ /* 0x001fc80007f1e0ff */
[----:B---3--:R-:W-:Y:S02]  /*14d0*/  LEA.HI.X.SX32 R15, R7, RZ, 0x1, P0 ;  /* 0x000000ff070f7211 */ /* 0x008fe400000f0eff */
[----:B------:R-:W-:-:S04]  /*14e0*/  LEA R20, P0, R6, UR4, 0x2 ;  /* 0x0000000406147c11 */ /* 0x000fc8000f8010ff */
[----:B------:R-:W-:-:S05]  /*14f0*/  LEA.HI.X R21, R6, UR5, R15, 0x2, P0 ;  /* 0x0000000506157c11 */ /* 0x000fca00080f140f */
[----:B------:R-:W3:Y:S04]  /*1500*/  LDG.E R15, desc[UR8][R20.64+-0x1e00] ;  /* 0xffe20008140f7981 */ /* 0x000ee8000c1e1900 */
[----:B------:R-:W5:Y:S04]  /*1510*/  LDG.E R19, desc[UR8][R20.64+-0x1800] ;  /* 0xffe8000814137981 */ /* 0x000f68000c1e1900 */
[----:B------:R-:W2:Y:S04]  /*1520*/  LDG.E R22, desc[UR8][R20.64+-0x1200] ;  /* 0xffee000814167981 */ /* 0x000ea8000c1e1900 */
[----:B------:R-:W4:Y:S04]  /*1530*/  LDG.E R23, desc[UR8][R20.64+-0xc00] ;  /* 0xfff4000814177981 */ /* 0x000f28000c1e1900 */
[----:B------:R-:W4:Y:S04]  /*1540*/  LDG.E R24, desc[UR8][R20.64+-0x600] ;  /* 0xfffa000814187981 */ /* 0x000f28000c1e1900 */
[----:B------:R-:W4:Y:S01]  /*1550*/  LDG.E R14, desc[UR8][R20.64] ;  /* 0x00000008140e7981 */ /* 0x000f22000c1e1900 */
[----:B------:R-:W-:-:S03]  /*1560*/  IMAD.MOV.U32 R6, RZ, RZ, -0x80000000 ;  /* 0x80000000ff067424 */ /* 0x000fc600078e00ff */
[----:B------:R-:W4:Y:S01]  /*1570*/  LDG.E R12, desc[UR8][R20.64+0x600] ;  /* 0x00060008140c7981 */ /* 0x000f22000c1e1900 */
[----:B------:R-:W-:-:S03]  /*1580*/  UBMSK UR10, URZ, UR7 ;  /* 0x00000007ff0a729b */ /* 0x000fc60008000000 */
[----:B------:R-:W4:Y:S01]  /*1590*/  LDG.E R18, desc[UR8][R20.64+0x1e00] ;  /* 0x001e000814127981 */ /* 0x000f22000c1e1900 */
[----:B---3--:R-:W-:-:S04]  /*15a0*/  ISETP.GT.AND P0, PT, R15, -0x1, PT ;  /* 0xffffffff0f00780c */ /* 0x008fc80003f04270 */
[----:B------:R-:W-:-:S04]  /*15b0*/  SEL R16, R6, 0xffffffff, P0 ;  /* 0xffffffff06107807 */ /* 0x000fc80000000000 */
[----:B------:R-:W-:Y:S02]  /*15c0*/  LOP3.LUT R16, R16, R15, RZ, 0x3c, !PT ;  /* 0x0000000f10107212 */ /* 0x000fe400078e3cff */
[----:B------:R-:W3:Y:S02]  /*15d0*/  LDG.E R15, desc[UR8][R20.64+0xc00] ;  /* 0x000c0008140f7981 */ /* 0x000ee4000c1e1900 */
        /* <DEDUP_REMOVED lines=8> */
[----:B------:R-:W3:Y:S04]  /*1660*/  LDG.E R17, desc[UR8][R20.64+0x1200] ;  /* 0x0012000814117981 */ /* 0x000ee8000c1e1900 */
[----:B------:R0:W3:Y:S01]  /*1670*/  LDG.E R16, desc[UR8][R20.64+0x1800] ;  /* 0x0018000814107981 */ /* 0x0000e2000c1e1900 */
[----:B------:R-:W-:Y:S01]  /*1680*/  BAR.SYNC.DEFER_BLOCKING 0x0 ;  /* 0x0000000000007b1d */ /* 0x000fe20000010000 */
[----:B-----5:R-:W-:-:S04]  /*1690*/  ISETP.GT.AND P0, PT, R19, -0x1, PT ;  /* 0xffffffff1300780c */ /* 0x020fc80003f04270 */
[----:B------:R-:W-:-:S04]  /*16a0*/  SEL R28, R6, 0xffffffff, P0 ;  /* 0xffffffff061c7807 */ /* 0x000fc80000000000 */
[----:B------:R-:W-:Y:S01]  /*16b0*/  LOP3.LUT R28, R28, R19, RZ, 0x3c, !PT ;  /* 0x000000131c1c7212 */ /* 0x000fe200078e3cff */
[----:B------:R-:W5:Y:S03]  /*16c0*/  LDS.U8 R26, [R25] ;  /* 0x00000000191a7984 */ /* 0x000f660000000000 */
        /* <DEDUP_REMOVED lines=8> */
[----:B--2---:R-:W-:Y:S01]  /*1750*/  ISETP.GT.AND P0, PT, R22, -0x1, PT ;  /* 0xffffffff1600780c */ /* 0x004fe20003f04270 */
[----:B-----5:R-:W-:-:S05]  /*1760*/  VIADD R26, R26, 0x1 ;  /* 0x000000011a1a7836 */ /* 0x020fca0000000000 */
[----:B------:R-:W-:Y:S04]  /*1770*/  STS.U8 [R25], R26 ;  /* 0x0000001a19007388 */ /* 0x000fe80000000000 */
[----:B0-----:R-:W0:Y:S01]  /*1780*/  LDS.U8 R20, [R19] ;  /* 0x0000000013147984 */ /* 0x001e220000000000 */
        /* <DEDUP_REMOVED lines=10> */
[----:B0-----:R-:W-:-:S05]  /*1830*/  VIADD R20, R20, 0x1 ;  /* 0x0000000114147836 */ /* 0x001fca0000000000 */
[----:B------:R-:W-:Y:S04]  /*1840*/  STS.U8 [R19], R20 ;  /* 0x0000001413007388 */ /* 0x000fe80000000000 */
[----:B------:R-:W0:Y:S01]  /*1850*/  LDS.U8 R22, [R21] ;  /* 0x0000000015167984 */ /* 0x000e220000000000 */
[----:B----4-:R-:W-:-:S04]  /*1860*/  ISETP.GT.AND P0, PT, R23, -0x1, PT ;  /* 0xffffffff1700780c */ /* 0x010fc80003f04270 */
        /* <DEDUP_REMOVED lines=111> */
[----:B------:R-:W-:-:S05]  /*1f60*/  VIADD R13, R13, 0xffffef80 ;  /* 0xffffef800d0d7836 */ /* 0x000fca0000000000 */
[----:B------:R-:W-:Y:S01]  /*1f70*/  ISETP.GT.AND P0, PT, R13, 0x107f, PT ;  /* 0x0000107f0d00780c */ /* 0x000fe20003f04270 */
[----:B------:R-:W-:Y:S02]  /*1f80*/  VIADD R7, R7, 0x1080 ;  /* 0x0000108007077836 */ /* 0x000fe40000000000 */
[----:B0-----:R-:W-:-:S05]  /*1f90*/  VIADD R17, R12, 0x1 ;  /* 0x000000010c117836 */ /* 0x001fca0000000000 */
[----:B------:R0:W-:Y:S05]  /*1fa0*/  STS.U8 [R6], R17 ;  /* 0x0000001106007388 */ /* 0x0001ea0000000000 */
[----:B------:R-:W-:Y:S05]  /*1fb0*/  @P0 BRA `(.L_x_6) ;  /* 0xfffffff400400947 */ /* 0x000fea000383ffff */
.L_x_5:
[----:B------:R-:W-:Y:S01]  /*1fc0*/  ISETP.GE.AND P0, PT, R71, R13, PT ;  /* 0x0000000d4700720c */ /* 0x000fe20003f06270 */
[----:B------:R-:W-:-:S12]  /*1fd0*/  BSSY.RECONVERGENT B0, `(.L_x_7) ;  /* 0x0000071000007945 */ /* 0x000fd80003800200 */
[----:B------:R-:W-:Y:S05]  /*1fe0*/  @P0 BRA `(.L_x_8) ;  /* 0x0000000400bc0947 */ /* 0x000fea0003800000 */
[----:B0-----:R-:W-:Y:S01]  /*1ff0*/  LOP3.LUT R6, RZ, R71, RZ, 0x33, !PT ;  /* 0x00000047ff067212 */ /* 0x001fe200078e33ff */
[----:B------:R-:W0:Y:S01]  /*2000*/  LDCU UR4, c[0x0][0x3b8] ;  /* 0x00007700ff0477ac */ /* 0x000e220008000800 */
[----:B------:R-:W-:Y:S03]  /*2010*/  BSSY.RECONVERGENT B1, `(.L_x_9) ;  /* 0x0000025000017945 */ /* 0x000fe60003800200 */
[----:B---3--:R-:W-:-:S04]  /*2020*/  IMAD.IADD R12, R6, 0x1, R13 ;  /* 0x00000001060c7824 */ /* 0x008fc800078e020d */
[C---:B------:R-:W-:Y:S01]  /*2030*/  IMAD.HI.U32 R6, R12.reuse, -0x55555555, RZ ;  /* 0xaaaaaaab0c067827 */ /* 0x040fe200078e00ff */
[----:B------:R-:W-:-:S04]  /*2040*/  ISETP.GE.U32.AND P1, PT, R12, 0x480, PT ;  /* 0x000004800c00780c */ /* 0x000fc80003f26070 */
[----:B------:R-:W-:-:S04]  /*2050*/  SHF.R.U32.HI R6, RZ, 0x8, R6 ;  /* 0x00000008ff067819 */ /* 0x000fc80000011606 */
[----:B------:R-:W-:Y:S02]  /*2060*/  LOP3.LUT R14, R6, 0x3, RZ, 0xc0, !PT ;  /* 0x00000003060e7812 */ /* 0x000fe400078ec0ff */
[----:B0-----:R-:W-:Y:S02]  /*2070*/  BMSK R12, RZ, UR4 ;  /* 0x00000004ff0c7c1b */ /* 0x001fe40008000000 */
[----:B------:R-:W-:Y:S01]  /*2080*/  ISETP.NE.AND P0, PT, R14, 0x3, PT ;  /* 0x000000030e00780c */ /* 0x000fe20003f05270 */
[----:B------:R-:W-:-:S12]  /*2090*/  IMAD.MOV.U32 R14, RZ, RZ, R71 ;  /* 0x000000ffff0e7224 */ /* 0x000fd800078e0047 */
[----:B------:R-:W-:Y:S05]  /*20a0*/  @!P0 BRA `(.L_x_10) ;  /* 0x00000000006c8947 */ /* 0x000fea0003800000 */
[----:B------:R-:W0:Y:S01]  /*20b0*/  LDC.64 R18, c[0x0][0x380] ;  /* 0x0000e000ff127b82 */ /* 0x000e220000000a00 */
[----:B------:R-:W-:Y:S02]  /*20c0*/  VIADD R15, R6, 0x1 ;  /* 0x00000001060f7836 */ /* 0x000fe40000000000 */
[----:B------:R-:W-:-:S03]  /*20d0*/  IMAD.IADD R21, R71, 0x1, R7 ;  /* 0x0000000147157824 */ /* 0x000fc600078e0207 */
[----:B------:R-:W-:-:S05]  /*20e0*/  LOP3.LUT R15, R15, 0x3, RZ, 0xc0, !PT ;  /* 0x000000030f0f7812 */ /* 0x000fca00078ec0ff */
[----:B------:R-:W-:Y:S02]  /*20f0*/  IMAD R14, R15, 0x180, R71 ;  /* 0x000001800f0e7824 */ /* 0x000fe400078e0247 */
[----:B------:R-:W-:-:S07]  /*2100*/  IMAD.MOV R15, RZ, RZ, -R15 ;  /* 0x000000ffff0f7224 */ /* 0x000fce00078e0a0f */
.L_x_11:
[----:B0--3--:R-:W-:-:S06]  /*2110*/  IMAD.WIDE R16, R21, 0x4, R18 ;  /* 0x0000000415107825 */ /* 0x009fcc00078e0212 */
[----:B------:R-:W3:Y:S01]  /*2120*/  LDG.E R16, desc[UR8][R16.64] ;  /* 0x0000000810107981 */ /* 0x000ee2000c1e1900 */
[----:B------:R-:W-:Y:S02]  /*2130*/  IMAD.MOV.U32 R23, RZ, RZ, -0x80000000 ;  /* 0x80000000ff177424 */ /* 0x000fe400078e00ff */
[----:B------:R-:W-:Y:S02]  /*2140*/  VIADD R15, R15, 0x1 ;  /* 0x000000010f0f7836 */ /* 0x000fe40000000000 */
[----:B------:R-:W-:Y:S01]  /*2150*/  VIADD R21, R21, 0x180 ;  /* 0x0000018015157836 */ /* 0x000fe20000000000 */
[----:B---3--:R-:W-:-:S04]  /*2160*/  ISETP.GT.AND P0, PT, R16, -0x1, PT ;  /* 0xffffffff1000780c */ /* 0x008fc80003f04270 */
[----:B------:R-:W-:-:S04]  /*2170*/  SEL R23, R23, 0xffffffff, P0 ;  /* 0xffffffff17177807 */ /* 0x000fc80000000000 */
[----:B------:R-:W-:-:S04]  /*2180*/  LOP3.LUT R23, R23, R16, RZ, 0x3c, !PT ;  /* 0x0000001017177212 */ /* 0x000fc800078e3cff */
[----:B------:R-:W-:-:S04]  /*2190*/  ISETP.NE.AND P0, PT, R23, 0x7fffffff, PT ;  /* 0x7fffffff1700780c */ /* 0x000fc80003f05270 */
[----:B------:R-:W-:Y:S02]  /*21a0*/  SEL R23, R23, 0x80000000, P0 ;  /* 0x8000000017177807 */ /* 0x000fe40000000000 */
[----:B------:R-:W-:Y:S02]  /*21b0*/  ISETP.NE.AND P0, PT, R15, RZ, PT ;  /* 0x000000ff0f00720c */ /* 0x000fe40003f05270 */
[----:B--2---:R-:W-:-:S04]  /*21c0*/  SHF.R.U32.HI R23, RZ, UR11, R23 ;  /* 0x0000000bff177c19 */ /* 0x004fc80008011617 */
[----:B------:R-:W-:-:S04]  /*21d0*/  LOP3.LUT R23, R12, R23, RZ, 0xc0, !PT ;  /* 0x000000170c177212 */ /* 0x000fc800078ec0ff */
[----:B------:R-:W-:Y:S02]  /*21e0*/  SHF.R.U32.HI R25, RZ, 0x2, R23 ;  /* 0x00000002ff197819 */ /* 0x000fe40000011617 */
[----:B------:R-:W-:-:S03]  /*21f0*/  LOP3.LUT R23, R23, 0x3, RZ, 0xc0, !PT ;  /* 0x0000000317177812 */ /* 0x000fc600078ec0ff */
[----:B------:R-:W-:-:S04]  /*2200*/  IMAD R6, R25, 0x600, R0 ;  /* 0x0000060019067824 */ /* 0x000fc800078e0200 */
[----:B------:R-:W-:-:S05]  /*2210*/  IMAD.IADD R6, R23, 0x1, R6 ;  /* 0x0000000117067824 */ /* 0x000fca00078e0206 */
[----:B------:R-:W0:Y:S02]  /*2220*/  LDS.U8 R16, [R6] ;  /* 0x0000000006107984 */ /* 0x000e240000000000 */
[----:B0-----:R-:W-:-:S05]  /*2230*/  VIADD R17, R16, 0x1 ;  /* 0x0000000110117836 */ /* 0x001fca0000000000 */
[----:B------:R3:W-:Y:S01]  /*2240*/  STS.U8 [R6], R17 ;  /* 0x0000001106007388 */ /* 0x0007e20000000000 */
[----:B------:R-:W-:Y:S05]  /*2250*/  @P0 BRA `(.L_x_11) ;  /* 0xfffffffc00ac0947 */ /* 0x000fea000383ffff */
.L_x_10:
[----:B--2-4-:R-:W-:Y:S05]  /*2260*/  BSYNC.RECONVERGENT B1 ;  /* 0x0000000000017941 */ /* 0x014fea0003800200 */
.L_x_9:
[----:B------:R-:W-:Y:S05]  /*2270*/  @!P1 BRA `(.L_x_8) ;  /* 0x0000000400189947 */ /* 0x000fea0003800000 */
[----:B---3--:R-:W0:Y:S01]  /*2280*/  LDC.64 R16, c[0x0][0x380] ;  /* 0x0000e000ff107b82 */ /* 0x008e220000000a00 */
[----:B------:R-:W-:Y:S01]  /*2290*/  IMAD.IADD R15, R14, 0x1, R7 ;  /* 0x000000010e0f7824 */ /* 0x000fe200078e0207 */
[----:B0-----:R-:W-:-:S05]  /*22a0*/  IADD3 R6, P0, PT, R16, 0xc00, RZ ;  /* 0x00000c0010067810 */ /* 0x001fca0007f1e0ff */
[----:B------:R-:W-:-:S08]  /*22b0*/  IMAD.X R7, RZ, RZ, R17, P0 ;  /* 0x000000ffff077224 */ /* 0x000fd000000e0611 */
.L_x_12:
[----:B------:R-:W-:-:S05]  /*22c0*/  IMAD.WIDE R16, R15, 0x4, R6 ;  /* 0x000000040f107825 */ /* 0x000fca00078e0206 */
[----:B0-----:R-:W2:Y:S04]  /*22d0*/  LDG.E R18, desc[UR8][R16.64+-0xc00] ;  /* 0xfff4000810127981 */ /* 0x001ea8000c1e1900 */
[----:B------:R-:W3:Y:S04]  /*22e0*/  LDG.E R20, desc[UR8][R16.64+-0x600] ;  /* 0xfffa000810147981 */ /* 0x000ee8000c1e1900 */
[----:B------:R-:W4:Y:S04]  /*22f0*/  LDG.E R22, desc[UR8][R16.64] ;  /* 0x0000000810167981 */ /* 0x000f28000c1e1900 */
[----:B------:R0:W5:Y:S01]  /*2300*/  LDG.E R24, desc[UR8][R16.64+0x600] ;  /* 0x0006000810187981 */ /* 0x000162000c1e1900 */
[----:B------:R-:W-:-:S02]  /*2310*/  IMAD.MOV.U32 R25, RZ, RZ, -0x80000000 ;  /* 0x80000000ff197424 */ /* 0x000fc400078e00ff */
[----:B------:R-:W-:Y:S02]  /*2320*/  VIADD R14, R14, 0x600 ;  /* 0x000006000e0e7836 */ /* 0x000fe40000000000 */
[----:B------:R-:W-:Y:S01]  /*2330*/  VIADD R15, R15, 0x600 ;  /* 0x000006000f0f7836 */ /* 0x000fe20000000000 */
[----:B--2---:R-:W-:-:S04]  /*2340*/  ISETP.GT.AND P0, PT, R18, -0x1, PT ;  /* 0xffffffff1200780c */ /* 0x004fc80003f04270 */
[----:B------:R-:W-:-:S04]  /*2350*/  SEL R19, R25, 0xffffffff, P0 ;  /* 0xffffffff19137807 */ /* 0x000fc80000000000 */
[----:B------:R-:W-:-:S04]  /*2360*/  LOP3.LUT R19, R19, R18, RZ, 0x3c, !PT ;  /* 0x0000001213137212 */ /* 0x000fc800078e3cff */
[----:B------:R-:W-:-:S04]  /*2370*/  ISETP.NE.AND P0, PT, R19, 0x7fffffff, PT ;  /* 0x7fffffff1300780c */ /* 0x000fc80003f05270 */
[----:B------:R-:W-:Y:S02]  /*2380*/  SEL R19, R19, 0x80000000, P0 ;  /* 0x8000000013137807 */ /* 0x000fe40000000000 */
[----:B---3--:R-:W-:Y:S02]  /*2390*/  ISETP.GT.AND P0, PT, R20, -0x1, PT ;  /* 0xffffffff1400780c */ /* 0x008fe40003f04270 */
[----:B------:R-:W-:Y:S02]  /*23a0*/  SHF.R.U32.HI R19, RZ, UR12, R19 ;  /* 0x0000000cff137c19 */ /* 0x000fe40008011613 */
[----:B0-----:R-:W-:Y:S02]  /*23b0*/  SEL R17, R25, 0xffffffff, P0 ;  /* 0xffffffff19117807 */ /* 0x001fe40000000000 */
[----:B------:R-:W-:Y:S02]  /*23c0*/  LOP3.LUT R19, R12, R19, RZ, 0xc0, !PT ;  /* 0x000000130c137212 */ /* 0x000fe400078ec0ff */
[----:B------:R-:W-:-:S02]  /*23d0*/  LOP3.LUT R17, R17, R20, RZ, 0x3c, !PT ;  /* 0x0000001411117212 */ /* 0x000fc400078e3cff */
[----:B------:R-:W-:Y:S02]  /*23e0*/  SHF.R.U32.HI R21, RZ, 0x2, R19 ;  /* 0x00000002ff157819 */ /* 0x000fe40000011613 */
[----:B------:R-:W-:Y:S02]  /*23f0*/  LOP3.LUT R19, R19, 0x3, RZ, 0xc0, !PT ;  /* 0x0000000313137812 */ /* 0x000fe400078ec0ff */
[----:B------:R-:W-:Y:S01]  /*2400*/  ISETP.NE.AND P0, PT, R17, 0x7fffffff, PT ;  /* 0x7fffffff1100780c */ /* 0x000fe20003f05270 */
[----:B------:R-:W-:-:S03]  /*2410*/  IMAD R18, R21, 0x600, R0 ;  /* 0x0000060015127824 */ /* 0x000fc600078e0200 */
[----:B------:R-:W-:Y:S01]  /*2420*/  SEL R17, R17, 0x80000000, P0 ;  /* 0x8000000011117807 */ /* 0x000fe20000000000 */
[----:B------:R-:W-:Y:S01]  /*2430*/  IMAD.IADD R18, R19, 0x1, R18 ;  /* 0x0000000113127824 */ /* 0x000fe200078e0212 */
[----:B----4-:R-:W-:Y:S02]  /*2440*/  ISETP.GT.AND P0, PT, R22, -0x1, PT ;  /* 0xffffffff1600780c */ /* 0x010fe40003f04270 */
[----:B------:R-:W-:Y:S02]  /*2450*/  SHF.R.U32.HI R17, RZ, UR12, R17 ;  /* 0x0000000cff117c19 */ /* 0x000fe40008011611 */
[----:B------:R-:W0:Y:S01]  /*2460*/  LDS.U8 R16, [R18] ;  /* 0x0000000012107984 */ /* 0x000e220000000000 */
[----:B------:R-:W-:Y:S02]  /*2470*/  SEL R21, R25, 0xffffffff, P0 ;  /* 0xffffffff19157807 */ /* 0x000fe40000000000 */
[----:B------:R-:W-:Y:S02]  /*2480*/  LOP3.LUT R17, R12, R17, RZ, 0xc0, !PT ;  /* 0x000000110c117212 */ /* 0x000fe400078ec0ff */
[----:B------:R-:W-:-:S02]  /*2490*/  LOP3.LUT R21, R21, R22, RZ, 0x3c, !PT ;  /* 0x0000001615157212 */ /* 0x000fc400078e3cff */
[----:B------:R-:W-:Y:S02]  /*24a0*/  SHF.R.U32.HI R19, RZ, 0x2, R17 ;  /* 0x00000002ff137819 */ /* 0x000fe40000011611 */
[----:B------:R-:W-:-:S03]  /*24b0*/  ISETP.NE.AND P0, PT, R21, 0x7fffffff, PT ;  /* 0x7fffffff1500780c */ /* 0x000fc60003f05270 */
[----:B------:R-:W-:Y:S01]  /*24c0*/  IMAD R20, R19, 0x600, R0 ;  /* 0x0000060013147824 */ /* 0x000fe200078e0200 */
[----:B------:R-:W-:Y:S02]  /*24d0*/  LOP3.LUT R19, R17, 0x3, RZ, 0xc0, !PT ;  /* 0x0000000311137812 */ /* 0x000fe400078ec0ff */
[----:B------:R-:W-:Y:S02]  /*24e0*/  SEL R21, R21, 0x80000000, P0 ;  /* 0x8000000015157807 */ /* 0x000fe40000000000 */
[----:B-----5:R-:W-:Y:S01]  /*24f0*/  ISETP.GT.AND P0, PT, R24, -0x1, PT ;  /* 0xffffffff1800780c */ /* 0x020fe20003f04270 */
[----:B------:R-:W-:Y:S01]  /*2500*/  IMAD.IADD R19, R19, 0x1, R20 ;  /* 0x0000000113137824 */ /* 0x000fe200078e0214 */
[----:B------:R-:W-:-:S04]  /*2510*/  SHF.R.U32.HI R21, RZ, UR12, R21 ;  /* 0x0000000cff157c19 */ /* 0x000fc80008011615 */
[----:B------:R-:W-:-:S04]  /*2520*/  LOP3.LUT R21, R12, R21, RZ, 0xc0, !PT ;  /* 0x000000150c157212 */ /* 0x000fc800078ec0ff */
[----:B------:R-:W-:Y:S02]  /*2530*/  SHF.R.U32.HI R23, RZ, 0x2, R21 ;  /* 0x00000002ff177819 */ /* 0x000fe40000011615 */
[----:B------:R-:W-:-:S03]  /*2540*/  LOP3.LUT R21, R21, 0x3, RZ, 0xc0, !PT ;  /* 0x0000000315157812 */ /* 0x000fc600078ec0ff */
[----:B------:R-:W-:-:S04]  /*2550*/  IMAD R20, R23, 0x600, R0 ;  /* 0x0000060017147824 */ /* 0x000fc800078e0200 */
[----:B------:R-:W-:Y:S01]  /*2560*/  IMAD.IADD R20, R21, 0x1, R20 ;  /* 0x0000000115147824 */ /* 0x000fe200078e0214 */
[----:B------:R-:W-:Y:S01]  /*2570*/  SEL R21, R25, 0xffffffff, P0 ;  /* 0xffffffff19157807 */ /* 0x000fe20000000000 */
[----:B0-----:R-:W-:-:S03]  /*2580*/  VIADD R17, R16, 0x1 ;  /* 0x0000000110117836 */ /* 0x001fc60000000000 */
[----:B------:R-:W-:Y:S02]  /*2590*/  LOP3.LUT R21, R21, R24, RZ, 0x3c, !PT ;  /* 0x0000001815157212 */ /* 0x000fe400078e3cff */
[----:B------:R0:W-:Y:S02]  /*25a0*/  STS.U8 [R18], R17 ;  /* 0x0000001112007388 */ /* 0x0001e40000000000 */
[C---:B------:R-:W-:Y:S02]  /*25b0*/  ISETP.NE.AND P0, PT, R21.reuse, 0x7fffffff, PT ;  /* 0x7fffffff1500780c */ /* 0x040fe40003f05270 */
[----:B------:R-:W2:Y:S02]  /*25c0*/  LDS.U8 R16, [R19] ;  /* 0x0000000013107984 */ /* 0x000ea40000000000 */
[----:B------:R-:W-:Y:S02]  /*25d0*/  SEL R21, R21, 0x80000000, P0 ;  /* 0x8000000015157807 */ /* 0x000fe40000000000 */
[----:B------:R-:W-:-:S02]  /*25e0*/  ISETP.GE.AND P0, PT, R14, R13, PT ;  /* 0x0000000d0e00720c */ /* 0x000fc40003f06270 */
[----:B------:R-:W-:-:S04]  /*25f0*/  SHF.R.U32.HI R21, RZ, UR12, R21 ;  /* 0x0000000cff157c19 */ /* 0x000fc80008011615 */
[----:B------:R-:W-:-:S04]  /*2600*/  LOP3.LUT R21, R12, R21, RZ, 0xc0, !PT ;  /* 0x000000150c157212 */ /* 0x000fc800078ec0ff */
[----:B------:R-:W-:Y:S02]  /*2610*/  SHF.R.U32.HI R23, RZ, 0x2, R21 ;  /* 0x00000002ff177819 */ /* 0x000fe40000011615 */
[----:B------:R-:W-:-:S03]  /*2620*/  LOP3.LUT R21, R21, 0x3, RZ, 0xc0, !PT ;  /* 0x0000000315157812 */ /* 0x000fc600078ec0ff */
[----:B0-----:R-:W-:-:S04]  /*2630*/  IMAD R18, R23, 0x600, R0 ;  /* 0x0000060017127824 */ /* 0x001fc800078e0200 */
[----:B------:R-:W-:Y:S02]  /*2640*/  IMAD.IADD R18, R21, 0x1, R18 ;  /* 0x0000000115127824 */ /* 0x000fe400078e0212 */
[----:B--2---:R-:W-:-:S05]  /*2650*/  VIADD R16, R16, 0x1 ;  /* 0x0000000110107836 */ /* 0x004fca0000000000 */
[----:B------:R-:W-:Y:S04]  /*2660*/  STS.U8 [R19], R16 ;  /* 0x0000001013007388 */ /* 0x000fe80000000000 */
[----:B------:R-:W0:Y:S02]  /*2670*/  LDS.U8 R17, [R20] ;  /* 0x0000000014117984 */ /* 0x000e240000000000 */
[----:B0-----:R-:W-:-:S05]  /*2680*/  VIADD R17, R17, 0x1 ;  /* 0x0000000111117836 */ /* 0x001fca0000000000 */
[----:B------:R-:W-:Y:S04]  /*2690*/  STS.U8 [R20], R17 ;  /* 0x0000001114007388 */ /* 0x000fe80000000000 */
[----:B------:R-:W0:Y:S02]  /*26a0*/  LDS.U8 R16, [R18] ;  /* 0x0000000012107984 */ /* 0x000e240000000000 */
[----:B0-----:R-:W-:-:S05]  /*26b0*/  VIADD R19, R16, 0x1 ;  /* 0x0000000110137836 */ /* 0x001fca0000000000 */
[----:B------:R0:W-:Y:S01]  /*26c0*/  STS.U8 [R18], R19 ;  /* 0x0000001312007388 */ /* 0x0001e20000000000 */
[----:B------:R-:W-:Y:S05]  /*26d0*/  @!P0 BRA `(.L_x_12) ;  /* 0xfffffff800f88947 */ /* 0x000fea000383ffff */
.L_x_8:
[----:B--2-4-:R-:W-:Y:S05]  /*26e0*/  BSYNC.RECONVERGENT B0 ;  /* 0x0000000000007941 */ /* 0x014fea0003800200 */
.L_x_7:
[----:B---3--:R-:W0:Y:S01]  /*26f0*/  S2R R12, SR_LANEID ;  /* 0x00000000000c7919 */ /* 0x008e220000000000 */
[----:B------:R-:W-:Y:S01]  /*2700*/  BAR.SYNC.DEFER_BLOCKING 0x0 ;  /* 0x0000000000007b1d */ /* 0x000fe20000010000 */
[C---:B------:R-:W-:Y:S02]  /*2710*/  ISETP.GT.U32.AND P0, PT, R71.reuse, 0xff, PT ;  /* 0x000000ff4700780c */ /* 0x040fe40003f04070 */
[----:B------:R-:W-:-:S03]  /*2720*/  ISETP.GT.U32.AND P1, PT, R71, 0x1f, PT ;  /* 0x0000001f4700780c */ /* 0x000fc60003f24070 */
[----:B------:R-:W-:Y:S08]  /*2730*/  BSSY.RECONVERGENT B0, `(.L_x_13) ;  /* 0x000005b000007945 */ /* 0x000ff00003800200 */
[----:B------:R-:W-:-:S04]  /*2740*/  @!P0 SHF.R.U32.HI R7, RZ, 0x1, R71 ;  /* 0x00000001ff078819 */ /* 0x000fc80000011647 */
[----:B------:R-:W-:Y:S01]  /*2750*/  @!P0 LOP3.LUT R7, R7, 0x70, RZ, 0xc0, !PT ;  /* 0x0000007007078812 */ /* 0x000fe200078ec0ff */
[----:B0-----:R-:W-:-:S04]  /*2760*/  @!P0 IMAD R6, R12, 0x80, R3 ;  /* 0x000000800c068824 */ /* 0x001fc800078e0203 */
[----:B------:R-:W-:Y:S01]  /*2770*/  @!P0 IMAD.IADD R6, R6, 0x1, R7 ;  /* 0x0000000106068824 */ /* 0x000fe200078e0207 */
[----:B------:R-:W-:Y:S06]  /*2780*/  @P0 BRA `(.L_x_14) ;  /* 0x0000000400540947 */ /* 0x000fec0003800000 */
[----:B------:R-:W-:-:S05]  /*2790*/  IMAD R25, R12, 0x4, R2 ;  /* 0x000000040c197824 */ /* 0x000fca00078e0202 */
[----:B------:R-:W0:Y:S04]  /*27a0*/  LDS R2, [R25] ;  /* 0x0000000019027984 */ /* 0x000e280000000800 */
[----:B------:R-:W2:Y:S04]  /*27b0*/  LDS R13, [R25+0x80] ;  /* 0x00008000190d7984 */ /* 0x000ea80000000800 */
[----:B------:R-:W3:Y:S04]  /*27c0*/  LDS R17, [R25+0x180] ;  /* 0x0001800019117984 */ /* 0x000ee80000000800 */
[----:B------:R-:W4:Y:S04]  /*27d0*/  LDS R16, [R25+0x100] ;  /* 0x0001000019107984 */ /* 0x000f280000000800 */
[----:B------:R-:W5:Y:S04]  /*27e0*/  LDS R18, [R25+0x200] ;  /* 0x0002000019127984 */ /* 0x000f680000000800 */
[----:B------:R-:W1:Y:S04]  /*27f0*/  LDS R19, [R25+0x280] ;  /* 0x0002800019137984 */ /* 0x000e680000000800 */
[----:B------:R-:W1:Y:S04]  /*2800*/  LDS R20, [R25+0x300] ;  /* 0x0003000019147984 */ /* 0x000e680000000800 */
[----:B------:R-:W1:Y:S04]  /*2810*/  LDS R21, [R25+0x380] ;  /* 0x0003800019157984 */ /* 0x000e680000000800 */
[----:B------:R-:W1:Y:S04]  /*2820*/  LDS R22, [R25+0x400] ;  /* 0x0004000019167984 */ /* 0x000e680000000800 */
[----:B------:R-:W1:Y:S01]  /*2830*/  LDS R23, [R25+0x480] ;  /* 0x0004800019177984 */ /* 0x000e620000000800 */
[----:B0-----:R-:W-:-:S03]  /*2840*/  PRMT R7, R2, 0x7770, RZ ;  /* 0x0000777002077816 */ /* 0x001fc600000000ff */
[----:B------:R-:W0:Y:S01]  /*2850*/  LDS R24, [R25+0x500] ;  /* 0x0005000019187984 */ /* 0x000e220000000800 */
[----:B------:R-:W-:Y:S02]  /*2860*/  PRMT R12, R2, 0x7771, RZ ;  /* 0x00007771020c7816 */ /* 0x000fe400000000ff */
[C---:B--2---:R-:W-:Y:S02]  /*2870*/  PRMT R14, R13.reuse, 0x7770, RZ ;  /* 0x000077700d0e7816 */ /* 0x044fe400000000ff */
[C---:B------:R-:W-:Y:S02]  /*2880*/  PRMT R15, R13.reuse, 0x7771, RZ ;  /* 0x000077710d0f7816 */ /* 0x040fe400000000ff */
[----:B------:R-:W-:Y:S02]  /*2890*/  IADD3 R14, PT, PT, R14, R8, R7 ;  /* 0x000000080e0e7210 */ /* 0x000fe40007ffe007 */
[----:B------:R-:W-:Y:S02]  /*28a0*/  PRMT R7, R2, 0x7772, RZ ;  /* 0x0000777202077816 */ /* 0x000fe400000000ff */
[----:B------:R-:W-:-:S02]  /*28b0*/  PRMT R8, R13, 0x7772, RZ ;  /* 0x000077720d087816 */ /* 0x000fc400000000ff */
[----:B------:R-:W-:Y:S02]  /*28c0*/  PRMT R2, R2, 0x7773, RZ ;  /* 0x0000777302027816 */ /* 0x000fe400000000ff */
[----:B------:R-:W-:Y:S02]  /*28d0*/  PRMT R13, R13, 0x7773, RZ ;  /* 0x000077730d0d7816 */ /* 0x000fe400000000ff */
[----:B------:R-:W-:Y:S02]  /*28e0*/  IADD3 R12, PT, PT, R15, R9, R12 ;  /* 0x000000090f0c7210 */ /* 0x000fe40007ffe00c */
[----:B------:R-:W-:Y:S02]  /*28f0*/  IADD3 R7, PT, PT, R8, R10, R7 ;  /* 0x0000000a08077210 */ /* 0x000fe40007ffe007 */
[----:B------:R-:W-:Y:S02]  /*2900*/  IADD3 R2, PT, PT, R13, R11, R2 ;  /* 0x0000000b0d027210 */ /* 0x000fe40007ffe002 */
[----:B---3--:R-:W-:-:S02]  /*2910*/  PRMT R15, R17, 0x7770, RZ ;  /* 0x00007770110f7816 */ /* 0x008fc400000000ff */
[C---:B------:R-:W-:Y:S02]  /*2920*/  PRMT R10, R17.reuse, 0x7771, RZ ;  /* 0x00007771110a7816 */ /* 0x040fe400000000ff */
[C---:B------:R-:W-:Y:S02]  /*2930*/  PRMT R13, R17.reuse, 0x7772, RZ ;  /* 0x00007772110d7816 */ /* 0x040fe400000000ff */
[----:B------:R-:W-:Y:S02]  /*2940*/  PRMT R17, R17, 0x7773, RZ ;  /* 0x0000777311117816 */ /* 0x000fe400000000ff */
[C---:B----4-:R-:W-:Y:S02]  /*2950*/  PRMT R11, R16.reuse, 0x7773, RZ ;  /* 0x00007773100b7816 */ /* 0x050fe400000000ff */
[----:B------:R-:W-:Y:S02]  /*2960*/  PRMT R9, R16, 0x7770, RZ ;  /* 0x0000777010097816 */ /* 0x000fe400000000ff */
[----:B------:R-:W-:-:S02]  /*2970*/  IADD3 R2, PT, PT, R17, R2, R11 ;  /* 0x0000000211027210 */ /* 0x000fc40007ffe00b */
[----:B------:R-:W2:Y:S01]  /*2980*/  LDS R17, [R25+0x580] ;  /* 0x0005800019117984 */ /* 0x000ea20000000800 */
[----:B------:R-:W-:Y:S02]  /*2990*/  IADD3 R14, PT, PT, R15, R14, R9 ;  /* 0x0000000e0f0e7210 */ /* 0x000fe40007ffe009 */
[C---:B------:R-:W-:Y:S02]  /*29a0*/  PRMT R9, R16.reuse, 0x7771, RZ ;  /* 0x0000777110097816 */ /* 0x040fe400000000ff */
[----:B------:R-:W-:Y:S02]  /*29b0*/  PRMT R8, R16, 0x7772, RZ ;  /* 0x0000777210087816 */ /* 0x000fe400000000ff */
[----:B------:R-:W-:Y:S02]  /*29c0*/  IADD3 R9, PT, PT, R10, R12, R9 ;  /* 0x0000000c0a097210 */ /* 0x000fe40007ffe009 */
[----:B------:R-:W-:Y:S02]  /*29d0*/  IADD3 R7, PT, PT, R13, R7, R8 ;  /* 0x000000070d077210 */ /* 0x000fe40007ffe008 */
[----:B-----5:R-:W-:-:S02]  /*29e0*/  PRMT R11, R18, 0x7770, RZ ;  /* 0x00007770120b7816 */ /* 0x020fc400000000ff */
[C---:B------:R-:W-:Y:S02]  /*29f0*/  PRMT R8, R18.reuse, 0x7771, RZ ;  /* 0x0000777112087816 */ /* 0x040fe400000000ff */
[C---:B------:R-:W-:Y:S02]  /*2a00*/  PRMT R10, R18.reuse, 0x7772, RZ ;  /* 0x00007772120a7816 */ /* 0x040fe400000000ff */
[C---:B-1----:R-:W-:Y:S02]  /*2a10*/  PRMT R12, R19.reuse, 0x7770, RZ ;  /* 0x00007770130c7816 */ /* 0x042fe400000000ff */
        /* <DEDUP_REMOVED lines=10> */
[----:B------:R-:W-:Y:S02]  /*2ac0*/  PRMT R15, R21, 0x7771, RZ ;  /* 0x00007771150f7816 */ /* 0x000fe400000000ff */
[----:B------:R-:W-:Y:S02]  /*2ad0*/  IADD3 R2, PT, PT, R19, R2, R13 ;  /* 0x0000000213027210 */ /* 0x000fe40007ffe00d */
        /* <DEDUP_REMOVED lines=19> */
[----:B0-----:R-:W-:Y:S02]  /*2c10*/  PRMT R8, R24, 0x7770, RZ ;  /* 0x0000777018087816 */ /* 0x001fe400000000ff */
[----:B--2---:R-:W-:-:S02]  /*2c20*/  PRMT R14, R17, 0x7770, RZ ;  /* 0x00007770110e7816 */ /* 0x004fc400000000ff */
[----:B------:R-:W-:Y:S02]  /*2c30*/  IADD3 R2, PT, PT, R23, R2, R13 ;  /* 0x0000000217027210 */ /* 0x000fe40007ffe00d */
[C---:B------:R-:W-:Y:S02]  /*2c40*/  PRMT R10, R24.reuse, 0x7771, RZ ;  /* 0x00007771180a7816 */ /* 0x040fe400000000ff */
[C---:B------:R-:W-:Y:S02]  /*2c50*/  PRMT R15, R17.reuse, 0x7771, RZ ;  /* 0x00007771110f7816 */ /* 0x040fe400000000ff */
[----:B------:R-:W-:Y:S02]  /*2c60*/  PRMT R16, R17, 0x7772, RZ ;  /* 0x0000777211107816 */ /* 0x000fe400000000ff */
[C---:B------:R-:W-:Y:S02]  /*2c70*/  PRMT R12, R24.reuse, 0x7772, RZ ;  /* 0x00007772180c7816 */ /* 0x040fe400000000ff */
[----:B------:R-:W-:-:S02]  /*2c80*/  PRMT R13, R24, 0x7773, RZ ;  /* 0x00007773180d7816 */ /* 0x000fc400000000ff */
[----:B------:R-:W-:Y:S02]  /*2c90*/  PRMT R17, R17, 0x7773, RZ ;  /* 0x0000777311117816 */ /* 0x000fe400000000ff */
[----:B------:R-:W-:Y:S02]  /*2ca0*/  IADD3 R8, PT, PT, R14, R9, R8 ;  /* 0x000000090e087210 */ /* 0x000fe40007ffe008 */
[----:B------:R-:W-:Y:S02]  /*2cb0*/  IADD3 R9, PT, PT, R15, R11, R10 ;  /* 0x0000000b0f097210 */ /* 0x000fe40007ffe00a */
[----:B------:R-:W-:Y:S02]  /*2cc0*/  IADD3 R10, PT, PT, R16, R7, R12 ;  /* 0x00000007100a7210 */ /* 0x000fe40007ffe00c */
[----:B------:R-:W-:-:S07]  /*2cd0*/  IADD3 R11, PT, PT, R17, R2, R13 ;  /* 0x00000002110b7210 */ /* 0x000fce0007ffe00d */
.L_x_14:
[----:B------:R-:W-:Y:S05]  /*2ce0*/  BSYNC.RECONVERGENT B0 ;  /* 0x0000000000007941 */ /* 0x000fea0003800200 */
.L_x_13:
[----:B------:R-:W-:Y:S01]  /*2cf0*/  BAR.SYNC.DEFER_BLOCKING 0x0 ;  /* 0x0000000000007b1d */ /* 0x000fe20000010000 */
[----:B------:R-:W-:-:S05]  /*2d00*/  IMAD R7, R71, -0x4, R3 ;  /* 0xfffffffc47077824 */ /* 0x000fca00078e0203 */
[----:B------:R-:W-:Y:S01]  /*2d10*/  BSSY.RECONVERGENT B0, `(.L_x_15) ;  /* 0x0000034000007945 */ /* 0x000fe20003800200 */
[----:B------:R0:W-:Y:S01]  /*2d20*/  @!P0 STS.128 [R6], R8 ;  /* 0x0000000806008388 */ /* 0x0001e20000000c00 */
[----:B------:R-:W-:Y:S06]  /*2d30*/  BAR.SYNC.DEFER_BLOCKING 0x0 ;  /* 0x0000000000007b1d */ /* 0x000fec0000010000 */
[----:B------:R-:W-:Y:S05]  /*2d40*/  @P1 BRA `(.L_x_16) ;  /* 0x0000000000c01947 */ /* 0x000fea0003800000 */
[----:B------:R-:W-:Y:S04]  /*2d50*/  LDS R2, [R0] ;  /* 0x0000000000027984 */ /* 0x000fe80000000800 */
[----:B0-----:R-:W-:Y:S04]  /*2d60*/  LDS R9, [R0+0x80] ;  /* 0x0000800000097984 */ /* 0x001fe80000000800 */
[----:B------:R-:W0:Y:S04]  /*2d70*/  LDS R6, [R0+0x100] ;  /* 0x0001000000067984 */ /* 0x000e280000000800 */
[----:B------:R-:W-:Y:S04]  /*2d80*/  LDS R11, [R0+0x180] ;  /* 0x00018000000b7984 */ /* 0x000fe80000000800 */
[----:B------:R-:W2:Y:S04]  /*2d90*/  LDS R8, [R0+0x200] ;  /* 0x0002000000087984 */ /* 0x000ea80000000800 */
[----:B------:R-:W-:Y:S04]  /*2da0*/  LDS R13, [R0+0x280] ;  /* 0x00028000000d7984 */ /* 0x000fe80000000800 */
[----:B------:R-:W3:Y:S04]  /*2db0*/  LDS R10, [R0+0x300] ;  /* 0x00030000000a7984 */ /* 0x000ee80000000800 */
[----:B------:R-:W-:Y:S04]  /*2dc0*/  LDS R15, [R0+0x380] ;  /* 0x00038000000f7984 */ /* 0x000fe80000000800 */
[----:B------:R-:W4:Y:S04]  /*2dd0*/  LDS R12, [R0+0x400] ;  /* 0x00040000000c7984 */ /* 0x000f280000000800 */
[----:B------:R-:W-:Y:S04]  /*2de0*/  LDS R17, [R0+0x480] ;  /* 0x0004800000117984 */ /* 0x000fe80000000800 */
[----:B------:R-:W5:Y:S04]  /*2df0*/  LDS R14, [R0+0x500] ;  /* 0x00050000000e7984 */ /* 0x000f680000000800 */
[----:B------:R-:W-:Y:S04]  /*2e00*/  LDS R19, [R0+0x580] ;  /* 0x0005800000137984 */ /* 0x000fe80000000800 */
[----:B------:R-:W1:Y:S01]  /*2e10*/  LDS R16, [R0+0x600] ;  /* 0x0006000000107984 */ /* 0x000e620000000800 */
[----:B0-----:R-:W-:-:S03]  /*2e20*/  IADD3 R2, PT, PT, R6, R9, R2 ;  /* 0x0000000906027210 */ /* 0x001fc60007ffe002 */
[----:B------:R-:W-:Y:S04]  /*2e30*/  LDS R21, [R0+0x680] ;  /* 0x0006800000157984 */ /* 0x000fe80000000800 */
[----:B------:R-:W0:Y:S01]  /*2e40*/  LDS R18, [R0+0x700] ;  /* 0x0007000000127984 */ /* 0x000e220000000800 */
[----:B--2---:R-:W-:-:S03]  /*2e50*/  IADD3 R2, PT, PT, R8, R11, R2 ;  /* 0x0000000b08027210 */ /* 0x004fc60007ffe002 */
[----:B------:R-:W-:Y:S04]  /*2e60*/  LDS R23, [R0+0x780] ;  /* 0x0007800000177984 */ /* 0x000fe80000000800 */
[----:B------:R-:W2:Y:S01]  /*2e70*/  LDS R20, [R0+0x800] ;  /* 0x0008000000147984 */ /* 0x000ea20000000800 */
[----:B---3--:R-:W-:-:S03]  /*2e80*/  IADD3 R2, PT, PT, R10, R13, R2 ;  /* 0x0000000d0a027210 */ /* 0x008fc60007ffe002 */
[----:B------:R-:W-:Y:S04]  /*2e90*/  LDS R25, [R0+0x880] ;  /* 0x0008800000197984 */ /* 0x000fe80000000800 */
[----:B------:R-:W3:Y:S01]  /*2ea0*/  LDS R22, [R0+0x900] ;  /* 0x0009000000167984 */ /* 0x000ee20000000800 */
[----:B----4-:R-:W-:-:S03]  /*2eb0*/  IADD3 R2, PT, PT, R12, R15, R2 ;  /* 0x0000000f0c027210 */ /* 0x010fc60007ffe002 */
[----:B------:R-:W-:Y:S04]  /*2ec0*/  LDS R29, [R0+0x980] ;  /* 0x00098000001d7984 */ /* 0x000fe80000000800 */
[----:B------:R-:W4:Y:S01]  /*2ed0*/  LDS R24, [R0+0xa00] ;  /* 0x000a000000187984 */ /* 0x000f220000000800 */
[----:B-----5:R-:W-:-:S03]  /*2ee0*/  IADD3 R2, PT, PT, R14, R17, R2 ;  /* 0x000000110e027210 */ /* 0x020fc60007ffe002 */
[----:B------:R-:W-:Y:S04]  /*2ef0*/  LDS R9, [R0+0xa80] ;  /* 0x000a800000097984 */ /* 0x000fe80000000800 */
[----:B------:R-:W5:Y:S01]  /*2f00*/  LDS R6, [R0+0xb00] ;  /* 0x000b000000067984 */ /* 0x000f620000000800 */
[----:B-1----:R-:W-:-:S03]  /*2f10*/  IADD3 R2, PT, PT, R16, R19, R2 ;  /* 0x0000001310027210 */ /* 0x002fc60007ffe002 */
        /* <DEDUP_REMOVED lines=12> */
[----:B------:R-:W4:Y:S01]  /*2fe0*/  LDS R19, [R0+0xf80] ;  /* 0x000f800000137984 */ /* 0x000f220000000800 */
[----:B-----5:R-:W-:-:S04]  /*2ff0*/  IADD3 R2, PT, PT, R6, R9, R2 ;  /* 0x0000000906027210 */ /* 0x020fc80007ffe002 */
[----:B-1----:R-:W-:-:S04]  /*3000*/  IADD3 R2, PT, PT, R8, R11, R2 ;  /* 0x0000000b08027210 */ /* 0x002fc80007ffe002 */
[----:B0-----:R-:W-:-:S04]  /*3010*/  IADD3 R2, PT, PT, R10, R13, R2 ;  /* 0x0000000d0a027210 */ /* 0x001fc80007ffe002 */
[----:B--2---:R-:W-:-:S04]  /*3020*/  IADD3 R2, PT, PT, R12, R15, R2 ;  /* 0x0000000f0c027210 */ /* 0x004fc80007ffe002 */
[----:B---3--:R-:W-:-:S05]  /*3030*/  IADD3 R2, PT, PT, R14, R17, R2 ;  /* 0x000000110e027210 */ /* 0x008fca0007ffe002 */
[----:B----4-:R-:W-:-:S07]  /*3040*/  IMAD.IADD R19, R2, 0x1, R19 ;  /* 0x0000000102137824 */ /* 0x010fce00078e0213 */
.L_x_16:
[----:B------:R-:W-:Y:S05]  /*3050*/  BSYNC.RECONVERGENT B0 ;  /* 0x0000000000007941 */ /* 0x000fea0003800200 */
.L_x_15:
[----:B------:R-:W-:Y:S01]  /*3060*/  BAR.SYNC.DEFER_BLOCKING 0x0 ;  /* 0x0000000000007b1d */ /* 0x000fe20000010000 */
[----:B------:R-:W-:-:S04]  /*3070*/  IMAD.MOV.U32 R70, RZ, RZ, RZ ;  /* 0x000000ffff467224 */ /* 0x000fc800078e00ff */
[----:B------:R-:W-:Y:S01]  /*3080*/  IMAD.HI.U32 R2, R71, 0x15555556, R70 ;  /* 0x1555555647027827 */ /* 0x000fe200078e0046 */
[----:B------:R-:W2:Y:S03]  /*3090*/  LDCU UR14, c[0x0][0x3b4] ;  /* 0x00007680ff0e77ac */ /* 0x000ea60008000800 */
[----:B0-----:R-:W-:Y:S01]  /*30a0*/  IMAD R6, R2, 0x4, R3 ;  /* 0x0000000402067824 */ /* 0x001fe200078e0203 */
[----:B------:R-:W0:Y:S01]  /*30b0*/  LDCU UR7, c[0x0][0x3b8] ;  /* 0x00007700ff0777ac */ /* 0x000e220008000800 */
[----:B------:R-:W3:Y:S01]  /*30c0*/  LDCU.64 UR12, c[0x0][0x380] ;  /* 0x00007000ff0c77ac */ /* 0x000ee20008000a00 */
[----:B------:R-:W4:Y:S01]  /*30d0*/  LDCU.64 UR10, c[0x0][0x390] ;  /* 0x00007200ff0a77ac */ /* 0x000f220008000a00 */
[----:B------:R-:W-:Y:S01]  /*30e0*/  @!P1 STS [R0], R19 ;  /* 0x0000001300009388 */ /* 0x000fe20000000800 */
[----:B------:R-:W-:Y:S06]  /*30f0*/  BAR.SYNC.DEFER_BLOCKING 0x0 ;  /* 0x0000000000007b1d */ /* 0x000fec0000010000 */
[----:B------:R-:W5:Y:S04]  /*3100*/  @!P1 LDS R19, [R7+0x7c] ;  /* 0x00007c0007139984 */ /* 0x000f680000000800 */
[----:B-----5:R0:W-:Y:S01]  /*3110*/  STS [R6+0x110], R19 ;  /* 0x0001101306007388 */ /* 0x0201e20000000800 */
[----:B------:R-:W-:Y:S06]  /*3120*/  BAR.SYNC.DEFER_BLOCKING 0x0 ;  /* 0x0000000000007b1d */ /* 0x000fec0000010000 */
[----:B--234-:R-:W-:Y:S05]  /*3130*/  @P1 BRA `(.L_x_17) ;  /* 0x0000000000dc1947 */ /* 0x01cfea0003800000 */
[----:B------:R-:W-:Y:S01]  /*3140*/  IMAD R3, R71, 0x34, R3 ;  /* 0x0000003447037824 */ /* 0x000fe200078e0203 */
[----:B------:R-:W-:-:S04]  /*3150*/  UMOV UR4, 0xffffffff ;  /* 0xffffffff00047882 */ /* 0x000fc80000000000 */
[----:B------:R-:W-:Y:S04]  /*3160*/  LDS R2, [R3+0x110] ;  /* 0x0001100003027984 */ /* 0x000fe80000000800 */
[----:B------:R-:W-:Y:S04]  /*3170*/  LDS R9, [R3+0x114] ;  /* 0x0001140003097984 */ /* 0x000fe80000000800 */
        /* <DEDUP_REMOVED lines=9> */
[----:B------:R-:W1:Y:S01]  /*3210*/  LDS R18, [R3+0x13c] ;  /* 0x00013c0003127984 */ /* 0x000e620000000800 */
[----:B0-----:R-:W-:-:S04]  /*3220*/  IADD3 R19, PT, PT, R8, R9, R2 ;  /* 0x0000000908137210 */ /* 0x001fc80007ffe002 */
[----:B--2---:R-:W-:-:S04]  /*3230*/  IADD3 R19, PT, PT, R11, R19, R10 ;  /* 0x000000130b137210 */ /* 0x004fc80007ffe00a */
[----:B---3--:R-:W-:-:S04]  /*3240*/  IADD3 R19, PT, PT, R13, R19, R12 ;  /* 0x000000130d137210 */ /* 0x008fc80007ffe00c */
[----:B----4-:R-:W-:-:S04]  /*3250*/  IADD3 R19, PT, PT, R15, R19, R14 ;  /* 0x000000130f137210 */ /* 0x010fc80007ffe00e */
[----:B-----5:R-:W-:-:S05]  /*3260*/  IADD3 R19, PT, PT, R17, R19, R16 ;  /* 0x0000001311137210 */ /* 0x020fca0007ffe010 */
[----:B-1----:R-:W-:Y:S01]  /*3270*/  IMAD.IADD R18, R18, 0x1, R19 ;  /* 0x0000000112127824 */ /* 0x002fe200078e0213 */
[----:B------:R-:W-:Y:S06]  /*3280*/  BRA.DIV UR4, `(.L_x_18) ;  /* 0x0000007204307947 */ /* 0x000fec000b800000 */
[----:B------:R-:W0:Y:S02]  /*3290*/  SHFL.UP P0, R19, R18, 0x1, RZ ;  /* 0x0420000012137989 */ /* 0x000e2400000000ff */
[----:B0-----:R-:W-:-:S05]  /*32a0*/  @P0 IMAD.IADD R19, R18, 0x1, R19 ;  /* 0x0000000112130824 */ /* 0x001fca00078e0213 */
[----:B------:R-:W0:Y:S02]  /*32b0*/  SHFL.UP P0, R20, R19, 0x2, RZ ;  /* 0x0440000013147989 */ /* 0x000e2400000000ff */
[----:B0-----:R-:W-:-:S05]  /*32c0*/  @P0 IMAD.IADD R20, R19, 0x1, R20 ;  /* 0x0000000113140824 */ /* 0x001fca00078e0214 */
[----:B------:R-:W0:Y:S02]  /*32d0*/  SHFL.UP P0, R21, R20, 0x4, RZ ;  /* 0x0480000014157989 */ /* 0x000e2400000000ff */
[----:B0-----:R-:W-:-:S05]  /*32e0*/  @P0 IMAD.IADD R21, R20, 0x1, R21 ;  /* 0x0000000114150824 */ /* 0x001fca00078e0215 */
[----:B------:R-:W0:Y:S02]  /*32f0*/  SHFL.UP P0, R22, R21, 0x8, RZ ;  /* 0x0500000015167989 */ /* 0x000e2400000000ff */
[----:B0-----:R-:W-:-:S05]  /*3300*/  @P0 IMAD.IADD R22, R21, 0x1, R22 ;  /* 0x0000000115160824 */ /* 0x001fca00078e0216 */
[----:B------:R0:W1:Y:S02]  /*3310*/  SHFL.UP P0, R23, R22, 0x10, RZ ;  /* 0x0600000016177989 */ /* 0x00006400000000ff */
.L_x_32:
[----:B-1----:R-:W-:-:S04]  /*3320*/  @P0 IMAD.IADD R23, R22, 0x1, R23 ;  /* 0x0000000116170824 */ /* 0x002fc800078e0217 */
[----:B------:R-:W-:-:S04]  /*3330*/  IMAD.IADD R18, R23, 0x1, -R18 ;  /* 0x0000000117127824 */ /* 0x000fc800078e0a12 */
[----:B------:R-:W-:Y:S01]  /*3340*/  IMAD.IADD R2, R2, 0x1, R18 ;  /* 0x0000000102027824 */ /* 0x000fe200078e0212 */
[----:B------:R2:W-:Y:S03]  /*3350*/  STS [R3+0x110], R18 ;  /* 0x0001101203007388 */ /* 0x0005e60000000800 */
        /* <DEDUP_REMOVED lines=19> */
[----:B------:R2:W-:Y:S04]  /*3490*/  STS [R3+0x138], R16 ;  /* 0x0001381003007388 */ /* 0x0005e80000000800 */
[----:B------:R2:W-:Y:S02]  /*34a0*/  STS [R3+0x13c], R20 ;  /* 0x00013c1403007388 */ /* 0x0005e40000000800 */
.L_x_17:
[----:B------:R-:W-:Y:S05]  /*34b0*/  WARPSYNC.ALL ;  /* 0x0000000000007948 */ /* 0x000fea0003800000 */
[----:B------:R-:W-:Y:S06]  /*34c0*/  BAR.SYNC.DEFER_BLOCKING 0x0 ;  /* 0x0000000000007b1d */ /* 0x000fec0000010000 */
[----:B--2---:R-:W2:Y:S02]  /*34d0*/  LDS R2, [R6+0x110] ;  /* 0x0001100006027984 */ /* 0x004ea40000000800 */
[----:B--2---:R-:W-:-:S05]  /*34e0*/  IMAD.IADD R2, R27, 0x1, R2 ;  /* 0x000000011b027824 */ /* 0x004fca00078e0202 */
[----:B------:R-:W-:Y:S01]  /*34f0*/  @!P1 STS [R0+0x80], R2 ;  /* 0x0000800200009388 */ /* 0x000fe20000000800 */
[----:B------:R-:W-:Y:S06]  /*3500*/  BAR.SYNC.DEFER_BLOCKING 0x0 ;  /* 0x0000000000007b1d */ /* 0x000fec0000010000 */
[----:B------:R-:W2:Y:S02]  /*3510*/  @!P1 LDS R2, [R7+0xfc] ;  /* 0x0000fc0007029984 */ /* 0x000ea40000000800 */
[----:B------:R-:W-:Y:S01]  /*3520*/  BAR.SYNC.DEFER_BLOCKING 0x0 ;  /* 0x0000000000007b1d */ /* 0x000fe20000010000 */
[----:B--2---:R-:W-:-:S04]  /*3530*/  ISETP.NE.AND P0, PT, R2, R5, PT ;  /* 0x000000050200720c */ /* 0x004fc80003f05270 */
[----:B------:R-:W-:-:S04]  /*3540*/  ISETP.EQ.OR P0, PT, R2, RZ, !P0 ;  /* 0x000000ff0200720c */ /* 0x000fc80004702670 */
[----:B------:R-:W-:-:S13]  /*3550*/  ISETP.GT.U32.OR P0, PT, R71, 0x1f, P0 ;  /* 0x0000001f4700780c */ /* 0x000fda0000704470 */
[----:B------:R-:W-:Y:S06]  /*3560*/  BAR.RED.AND.DEFER_BLOCKING 0x0, P0 ;  /* 0x0000000000007b1d */ /* 0x000fec0000014400 */
[----:B------:R-:W2:Y:S02]  /*3570*/  B2R.RESULT RZ, P0 ;  /* 0x0000000000ff731c */ /* 0x000ea40000004000 */
[----:B--2---:R-:W-:Y:S05]  /*3580*/  @P0 BRA `(.L_x_19) ;  /* 0x0000005c00c80947 */ /* 0x004fea0003800000 */
[----:B------:R-:W-:-:S13]  /*3590*/  ISETP.GE.AND P0, PT, R5, 0x1080, PT ;  /* 0x000010800500780c */ /* 0x000fda0003f06270 */
[----:B------:R-:W-:Y:S05]  /*35a0*/  @!P0 BRA `(.L_x_20) ;  /* 0x0000002800b48947 */ /* 0x000fea0003800000 */
[----:B0-----:R-:W-:-:S07]  /*35b0*/  IMAD R6, R71, 0x40, R0 ;  /* 0x0000004047067824 */ /* 0x001fce00078e0200 */
.L_x_21:
[----:B0-----:R-:W-:-:S04]  /*35c0*/  IADD3 R9, P0, PT, R71, R27, RZ ;  /* 0x0000001b47097210 */ /* 0x001fc80007f1e0ff */
[----:B------:R-:W-:Y:S02]  /*35d0*/  LEA.HI.X.SX32 R10, R27, RZ, 0x1, P0 ;  /* 0x000000ff1b0a7211 */ /* 0x000fe400000f0eff */
[----:B------:R-:W-:-:S04]  /*35e0*/  LEA R8, P0, R9, UR12, 0x2 ;  /* 0x0000000c09087c11 */ /* 0x000fc8000f8010ff */
[----:B------:R-:W-:-:S05]  /*35f0*/  LEA.HI.X R9, R9, UR13, R10, 0x2, P0 ;  /* 0x0000000d09097c11 */ /* 0x000fca00080f140a */
[----:B------:R-:W2:Y:S04]  /*3600*/  LDG.E R11, desc[UR8][R8.64] ;  /* 0x00000008080b7981 */ /* 0x000ea8000c1e1900 */
[----:B------:R-:W3:Y:S04]  /*3610*/  LDG.E R13, desc[UR8][R8.64+0x600] ;  /* 0x00060008080d7981 */ /* 0x000ee8000c1e1900 */
[----:B------:R-:W4:Y:S04]  /*3620*/  LDG.E R15, desc[UR8][R8.64+0xc00] ;  /* 0x000c0008080f7981 */ /* 0x000f28000c1e1900 */
[----:B------:R-:W5:Y:S04]  /*3630*/  LDG.E R19, desc[UR8][R8.64+0x1200] ;  /* 0x0012000808137981 */ /* 0x000f68000c1e1900 */
[----:B------:R-:W5:Y:S04]  /*3640*/  LDG.E R21, desc[UR8][R8.64+0x1800] ;  /* 0x0018000808157981 */ /* 0x000f68000c1e1900 */
[----:B------:R-:W5:Y:S04]  /*3650*/  LDG.E R23, desc[UR8][R8.64+0x1e00] ;  /* 0x001e000808177981 */ /* 0x000f68000c1e1900 */
[----:B------:R-:W5:Y:S04]  /*3660*/  LDG.E R25, desc[UR8][R8.64+0x2400] ;  /* 0x0024000808197981 */ /* 0x000f68000c1e1900 */
[----:B------:R-:W5:Y:S04]  /*3670*/  LDG.E R29, desc[UR8][R8.64+0x2a00] ;  /* 0x002a0008081d7981 */ /* 0x000f68000c1e1900 */
[----:B------:R-:W5:Y:S04]  /*3680*/  LDG.E R33, desc[UR8][R8.64+0x3000] ;  /* 0x0030000808217981 */ /* 0x000f68000c1e1900 */
[----:B------:R-:W5:Y:S04]  /*3690*/  LDG.E R35, desc[UR8][R8.64+0x3600] ;  /* 0x0036000808237981 */ /* 0x000f68000c1e1900 */
[----:B------:R0:W5:Y:S01]  /*36a0*/  LDG.E R37, desc[UR8][R8.64+0x3c00] ;  /* 0x003c000808257981 */ /* 0x000162000c1e1900 */
[----:B------:R-:W-:Y:S05]  /*36b0*/  WARPSYNC.ALL ;  /* 0x0000000000007948 */ /* 0x000fea0003800000 */
[----:B------:R-:W-:Y:S01]  /*36c0*/  IMAD R12, R71, 0x28, R0 ;  /* 0x00000028470c7824 */ /* 0x000fe200078e0200 */
[----:B------:R-:W-:Y:S01]  /*36d0*/  UBMSK UR6, URZ, UR7 ;  /* 0x00000007ff06729b */ /* 0x000fe20008000000 */
[----:B------:R-:W1:Y:S01]  /*36e0*/  S2R R68, SR_LANEID ;  /* 0x0000000000447919 */ /* 0x000e620000000000 */
[----:B------:R-:W1:Y:S01]  /*36f0*/  S2UR UR5, SR_CgaCtaId ;  /* 0x00000000000579c3 */ /* 0x000e620000008800 */
[----:B0-----:R-:W-:Y:S01]  /*3700*/  IMAD.MOV.U32 R8, RZ, RZ, -0x80000000 ;  /* 0x80000000ff087424 */ /* 0x001fe200078e00ff */
[----:B------:R-:W-:Y:S01]  /*3710*/  UMOV UR4, 0x400 ;  /* 0x0000040000047882 */ /* 0x000fe20000000000 */
[----:B------:R-:W-:-:S04]  /*3720*/  SHF.R.U32.HI R72, RZ, 0x5, R71 ;  /* 0x00000005ff487819 */ /* 0x000fc80000011647 */
[C---:B------:R-:W-:Y:S02]  /*3730*/  ISETP.NE.AND P4, PT, R72.reuse, 0xa, PT ;  /* 0x0000000a4800780c */ /* 0x040fe40003f85270 */
[----:B------:R-:W-:Y:S01]  /*3740*/  ISETP.NE.AND P3, PT, R72, 0xb, PT ;  /* 0x0000000b4800780c */ /* 0x000fe20003f65270 */
[----:B-1----:R-:W-:Y:S01]  /*3750*/  ULEA UR4, UR5, UR4, 0x18 ;  /* 0x0000000405047291 */ /* 0x002fe2000f8ec0ff */
[----:B------:R-:W-:Y:S01]  /*3760*/  ISETP.NE.AND P1, PT, R68, 0x1f, PT ;  /* 0x0000001f4400780c */ /* 0x000fe20003f25270 */
[----:B--2---:R-:W-:Y:S04]  /*3770*/  STS [R0], R11 ;  /* 0x0000000b00007388 */ /* 0x004fe80000000800 */
[----:B---3--:R-:W-:Y:S04]  /*3780*/  STS [R0+0x600], R13 ;  /* 0x0006000d00007388 */ /* 0x008fe80000000800 */
[----:B----4-:R-:W-:Y:S04]  /*3790*/  STS [R0+0xc00], R15 ;  /* 0x000c000f00007388 */ /* 0x010fe80000000800 */
[----:B-----5:R-:W-:Y:S04]  /*37a0*/  STS [R0+0x1200], R19 ;  /* 0x0012001300007388 */ /* 0x020fe80000000800 */
[----:B------:R-:W-:Y:S04]  /*37b0*/  STS [R0+0x1800], R21 ;  /* 0x0018001500007388 */ /* 0x000fe80000000800 */
[----:B------:R-:W-:Y:S04]  /*37c0*/  STS [R0+0x1e00], R23 ;  /* 0x001e001700007388 */ /* 0x000fe80000000800 */
[----:B------:R-:W-:Y:S04]  /*37d0*/  STS [R0+0x2400], R25 ;  /* 0x0024001900007388 */ /* 0x000fe80000000800 */
[----:B------:R-:W-:Y:S04]  /*37e0*/  STS [R0+0x2a00], R29 ;  /* 0x002a001d00007388 */ /* 0x000fe80000000800 */
[----:B------:R-:W-:Y:S04]  /*37f0*/  STS [R0+0x3000], R33 ;  /* 0x0030002100007388 */ /* 0x000fe80000000800 */
[----:B------:R-:W-:Y:S04]  /*3800*/  STS [R0+0x3600], R35 ;  /* 0x0036002300007388 */ /* 0x000fe80000000800 */
[----:B------:R-:W-:Y:S01]  /*3810*/  STS [R0+0x3c00], R37 ;  /* 0x003c002500007388 */ /* 0x000fe20000000800 */
[----:B------:R-:W-:Y:S06]  /*3820*/  BAR.SYNC.DEFER_BLOCKING 0x0 ;  /* 0x0000000000007b1d */ /* 0x000fec0000010000 */
[----:B------:R-:W0:Y:S04]  /*3830*/  LDS R31, [R12] ;  /* 0x000000000c1f7984 */ /* 0x000e280000000800 */
[----:B------:R-:W1:Y:S04]  /*3840*/  LDS R25, [R12+0x4] ;  /* 0x000004000c197984 */ /* 0x000e680000000800 */
[----:B------:R-:W2:Y:S04]  /*3850*/  LDS R26, [R12+0x8] ;  /* 0x000008000c1a7984 */ /* 0x000ea80000000800 */
[----:B------:R-:W3:Y:S04]  /*3860*/  LDS R28, [R12+0xc] ;  /* 0x00000c000c1c7984 */ /* 0x000ee80000000800 */
[----:B------:R-:W-:Y:S04]  /*3870*/  LDS R29, [R12+0x10] ;  /* 0x000010000c1d7984 */ /* 0x000fe80000000800 */
[----:B------:R-:W-:Y:S04]  /*3880*/  LDS R30, [R12+0x14] ;  /* 0x000014000c1e7984 */ /* 0x000fe80000000800 */
[----:B------:R-:W-:Y:S04]  /*3890*/  LDS R24, [R12+0x18] ;  /* 0x000018000c187984 */ /* 0x000fe80000000800 */
[----:B------:R-:W-:Y:S04]  /*38a0*/  LDS R23, [R12+0x1c] ;  /* 0x00001c000c177984 */ /* 0x000fe80000000800 */
[----:B------:R-:W-:Y:S04]  /*38b0*/  LDS R22, [R12+0x20] ;  /* 0x000020000c167984 */ /* 0x000fe80000000800 */
[----:B------:R-:W-:Y:S01]  /*38c0*/  LDS R21, [R12+0x24] ;  /* 0x000024000c157984 */ /* 0x000fe20000000800 */
[----:B0-----:R-:W-:-:S03]  /*38d0*/  ISETP.GT.AND P0, PT, R31, -0x1, PT ;  /* 0xffffffff1f00780c */ /* 0x001fc60003f04270 */
[----:B------:R0:W-:Y:S01]  /*38e0*/  LDS R20, [R12+0x28] ;  /* 0x000028000c147984 */ /* 0x0001e20000000800 */
[----:B------:R-:W-:Y:S01]  /*38f0*/  SEL R10, R8, 0xffffffff, P0 ;  /* 0xffffffff080a7807 */ /* 0x000fe20000000000 */
[----:B------:R-:W-:Y:S03]  /*3900*/  BAR.SYNC.DEFER_BLOCKING 0x0 ;  /* 0x0000000000007b1d */ /* 0x000fe60000010000 */
[----:B------:R-:W-:-:S04]  /*3910*/  LOP3.LUT R31, R10, R31, RZ, 0x3c, !PT ;  /* 0x0000001f0a1f7212 */ /* 0x000fc800078e3cff */
[----:B------:R-:W-:-:S04]  /*3920*/  ISETP.NE.AND P0, PT, R31, 0x7fffffff, PT ;  /* 0x7fffffff1f00780c */ /* 0x000fc80003f05270 */
[----:B------:R-:W-:Y:S02]  /*3930*/  SEL R9, R31, 0x80000000, P0 ;  /* 0x800000001f097807 */ /* 0x000fe40000000000 */
[----:B-1----:R-:W-:Y:S02]  /*3940*/  ISETP.GT.AND P0, PT, R25, -0x1, PT ;  /* 0xffffffff1900780c */ /* 0x002fe40003f04270 */
[----:B------:R-:W-:-:S04]  /*3950*/  SHF.R.U32.HI R9, RZ, UR14, R9 ;  /* 0x0000000eff097c19 */ /* 0x000fc80008011609 */
[----:B------:R-:W-:-:S04]  /*3960*/  LOP3.LUT R9, R9, UR6, RZ, 0xc0, !PT ;  /* 0x0000000609097c12 */ /* 0x000fc8000f8ec0ff */
[----:B------:R-:W-:Y:S01]  /*3970*/  LOP3.LUT R11, R9, 0xf, RZ, 0xc, !PT ;  /* 0x0000000f090b7812 */ /* 0x000fe200078e0cff */
[----:B------:R-:W-:Y:S01]  /*3980*/  STS [R0], RZ ;  /* 0x000000ff00007388 */ /* 0x000fe20000000800 */
[----:B------:R-:W-:-:S03]  /*3990*/  SHF.R.U32.HI R9, RZ, 0x3, R9 ;  /* 0x00000003ff097819 */ /* 0x000fc60000011609 */
[----:B------:R-:W-:Y:S01]  /*39a0*/  IMAD R11, R11, 0x600, R0 ;  /* 0x000006000b0b7824 */ /* 0x000fe200078e0200 */
[----:B------:R-:W-:Y:S01]  /*39b0*/  LOP3.LUT R10, R9, 0x1ffffffe, RZ, 0xc0, !PT ;  /* 0x1ffffffe090a7812 */ /* 0x000fe200078ec0ff */
[----:B------:R-:W-:Y:S04]  /*39c0*/  STS [R0+0x600], RZ ;  /* 0x000600ff00007388 */ /* 0x000fe80000000800 */
[----:B------:R-:W-:Y:S01]  /*39d0*/  IMAD.IADD R11, R11, 0x1, -R10 ;  /* 0x000000010b0b7824 */ /* 0x000fe200078e0a0a */
[----:B------:R-:W-:Y:S01]  /*39e0*/  STS [R0+0xc00], RZ ;  /* 0x000c00ff00007388 */ /* 0x000fe20000000800 */
[----:B------:R-:W-:-:S03]  /*39f0*/  SEL R10, R8, 0xffffffff, P0 ;  /* 0xffffffff080a7807 */ /* 0x000fc60000000000 */
[----:B------:R-:W-:Y:S01]  /*3a00*/  STS [R0+0x1200], RZ ;  /* 0x001200ff00007388 */ /* 0x000fe20000000800 */
[----:B------:R-:W-:-:S03]  /*3a10*/  LOP3.LUT R25, R10, R25, RZ, 0x3c, !PT ;  /* 0x000000190a197212 */ /* 0x000fc600078e3cff */
[----:B------:R-:W-:Y:S01]  /*3a20*/  STS [R0+0x1800], RZ ;  /* 0x001800ff00007388 */ /* 0x000fe20000000800 */
[----:B------:R-:W-:-:S03]  /*3a30*/  ISETP.NE.AND P0, PT, R25, 0x7fffffff, PT ;  /* 0x7fffffff1900780c */ /* 0x000fc60003f05270 */
[----:B------:R-:W-:Y:S01]  /*3a40*/  STS [R0+0x1e00], RZ ;  /* 0x001e00ff00007388 */ /* 0x000fe20000000800 */
[----:B------:R-:W-:Y:S02]  /*3a50*/  SEL R9, R25, 0x80000000, P0 ;  /* 0x8000000019097807 */ /* 0x000fe40000000000 */
[----:B--2---:R-:W-:Y:S01]  /*3a60*/  ISETP.GT.AND P0, PT, R26, -0x1, PT ;  /* 0xffffffff1a00780c */ /* 0x004fe20003f04270 */
[----:B------:R-:W-:Y:S01]  /*3a70*/  STS [R0+0x2400], RZ ;  /* 0x002400ff00007388 */ /* 0x000fe20000000800 */
[----:B------:R-:W-:-:S03]  /*3a80*/  SHF.R.U32.HI R9, RZ, UR14, R9 ;  /* 0x0000000eff097c19 */ /* 0x000fc60008011609 */
[----:B------:R-:W-:Y:S01]  /*3a90*/  STS [R0+0x2a00], RZ ;  /* 0x002a00ff00007388 */ /* 0x000fe20000000800 */
[----:B------:R-:W-:-:S03]  /*3aa0*/  LOP3.LUT R9, R9, UR6, RZ, 0xc0, !PT ;  /* 0x0000000609097c12 */ /* 0x000fc6000f8ec0ff */
[----:B------:R-:W-:Y:S01]  /*3ab0*/  STS [R0+0x3000], RZ ;  /* 0x003000ff00007388 */ /* 0x000fe20000000800 */
[----:B------:R-:W-:Y:S02]  /*3ac0*/  LOP3.LUT R13, R9, 0xf, RZ, 0xc, !PT ;  /* 0x0000000f090d7812 */ /* 0x000fe400078e0cff */
[----:B------:R-:W-:Y:S01]  /*3ad0*/  SHF.R.U32.HI R9, RZ, 0x3, R9 ;  /* 0x00000003ff097819 */ /* 0x000fe20000011609 */
[----:B------:R-:W-:Y:S02]  /*3ae0*/  STS [R0+0x3600], RZ ;  /* 0x003600ff00007388 */ /* 0x000fe40000000800 */
[----:B------:R-:W-:Y:S01]  /*3af0*/  IMAD R13, R13, 0x600, R0 ;  /* 0x000006000d0d7824 */ /* 0x000fe200078e0200 */
[----:B0-----:R-:W-:Y:S01]  /*3b00*/  LOP3.LUT R12, R9, 0x1ffffffe, RZ, 0xc0, !PT ;  /* 0x1ffffffe090c7812 */ /* 0x001fe200078ec0ff */
[----:B------:R-:W-:Y:S01]  /*3b10*/  STS [R0+0x3c00], RZ ;  /* 0x003c00ff00007388 */ /* 0x000fe20000000800 */
[----:B------:R-:W-:-:S03]  /*3b20*/  SEL R9, R8, 0xffffffff, P0 ;  /* 0xffffffff08097807 */ /* 0x000fc60000000000 */
[----:B------:R-:W-:Y:S01]  /*3b30*/  STS [R0+0x4200], RZ ;  /* 0x004200ff00007388 */ /* 0x000fe20000000800 */
[----:B------:R-:W-:Y:S01]  /*3b40*/  IMAD.IADD R12, R13, 0x1, -R12 ;  /* 0x000000010d0c7824 */ /* 0x000fe200078e0a0c */
[----:B------:R-:W-:Y:S02]  /*3b50*/  LOP3.LUT R26, R9, R26, RZ, 0x3c, !PT ;  /* 0x0000001a091a7212 */ /* 0x000fe400078e3cff */
[----:B------:R-:W-:Y:S02]  /*3b60*/  STS [R0+0x4800], RZ ;  /* 0x004800ff00007388 */ /* 0x000fe40000000800 */
[C---:B------:R-:W-:Y:S02]  /*3b70*/  ISETP.NE.AND P0, PT, R26.reuse, 0x7fffffff, PT ;  /* 0x7fffffff1a00780c */ /* 0x040fe40003f05270 */
[----:B------:R-:W-:Y:S02]  /*3b80*/  STS [R0+0x4e00], RZ ;  /* 0x004e00ff00007388 */ /* 0x000fe40000000800 */
[----:B------:R-:W-:-:S02]  /*3b90*/  SEL R9, R26, 0x80000000, P0 ;  /* 0x800000001a097807 */ /* 0x000fc40000000000 */
[----:B------:R-:W-:Y:S01]  /*3ba0*/  STS [R0+0x5400], RZ ;  /* 0x005400ff00007388 */ /* 0x000fe20000000800 */
[----:B---3--:R-:W-:Y:S02]  /*3bb0*/  ISETP.GT.AND P0, PT, R28, -0x1, PT ;  /* 0xffffffff1c00780c */ /* 0x008fe40003f04270 */
[----:B------:R-:W-:Y:S01]  /*3bc0*/  SHF.R.U32.HI R9, RZ, UR14, R9 ;  /* 0x0000000eff097c19 */ /* 0x000fe20008011609 */
[----:B------:R-:W-:Y:S03]  /*3bd0*/  STS [R0+0x5a00], RZ ;  /* 0x005a00ff00007388 */ /* 0x000fe60000000800 */
[----:B------:R-:W-:Y:S01]  /*3be0*/  LOP3.LUT R9, R9, UR6, RZ, 0xc0, !PT ;  /* 0x0000000609097c12 */ /* 0x000fe2000f8ec0ff */
[----:B------:R-:W-:Y:S03]  /*3bf0*/  STS [R0+0x6000], RZ ;  /* 0x006000ff00007388 */ /* 0x000fe60000000800 */
[----:B------:R-:W-:Y:S01]  /*3c00*/  LOP3.LUT R13, R9, 0xf, RZ, 0xc, !PT ;  /* 0x0000000f090d7812 */ /* 0x000fe200078e0cff */
[----:B------:R-:W0:Y:S01]  /*3c10*/  LDS.U16 R33, [R11+0x2] ;  /* 0x000002000b217984 */ /* 0x000e220000000400 */
[----:B------:R-:W-:-:S03]  /*3c20*/  SHF.R.U32.HI R9, RZ, 0x3, R9 ;  /* 0x00000003ff097819 */ /* 0x000fc60000011609 */
[----:B------:R-:W-:Y:S02]  /*3c30*/  IMAD R13, R13, 0x600, R0 ;  /* 0x000006000d0d7824 */ /* 0x000fe400078e0200 */
[----:B0-----:R-:W-:-:S05]  /*3c40*/  VIADD R10, R33, 0x1 ;  /* 0x00000001210a7836 */ /* 0x001fca0000000000 */
[----:B------:R0:W-:Y:S04]  /*3c50*/  STS.U16 [R11+0x2], R10 ;  /* 0x0000020a0b007388 */ /* 0x0001e80000000400 */
[----:B------:R-:W1:Y:S01]  /*3c60*/  LDS.U16 R34, [R12+0x2] ;  /* 0x000002000c227984 */ /* 0x000e620000000400 */
[----:B0-----:R-:W-:Y:S02]  /*3c70*/  LOP3.LUT R10, R9, 0x1ffffffe, RZ, 0xc0, !PT ;  /* 0x1ffffffe090a7812 */ /* 0x001fe400078ec0ff */
[----:B------:R-:W-:-:S03]  /*3c80*/  SEL R9, R8, 0xffffffff, P0 ;  /* 0xffffffff08097807 */ /* 0x000fc60000000000 */
[----:B------:R-:W-:Y:S01]  /*3c90*/  IMAD.IADD R39, R13, 0x1, -R10 ;  /* 0x000000010d277824 */ /* 0x000fe200078e0a0a */
[----:B------:R-:W-:-:S04]  /*3ca0*/  LOP3.LUT R28, R9, R28, RZ, 0x3c, !PT ;  /* 0x0000001c091c7212 */ /* 0x000fc800078e3cff */
[----:B------:R-:W-:-:S04]  /*3cb0*/  ISETP.NE.AND P0, PT, R28, 0x7fffffff, PT ;  /* 0x7fffffff1c00780c */ /* 0x000fc80003f05270 */
[----:B------:R-:W-:Y:S02]  /*3cc0*/  SEL R9, R28, 0x80000000, P0 ;  /* 0x800000001c097807 */ /* 0x000fe40000000000 */
[----:B------:R-:W-:Y:S02]  /*3cd0*/  ISETP.GT.AND P0, PT, R29, -0x1, PT ;  /* 0xffffffff1d00780c */ /* 0x000fe40003f04270 */
[----:B------:R-:W-:Y:S02]  /*3ce0*/  SHF.R.U32.HI R9, RZ, UR14, R9 ;  /* 0x0000000eff097c19 */ /* 0x000fe40008011609 */
[----:B------:R-:W-:Y:S02]  /*3cf0*/  SEL R10, R8, 0xffffffff, P0 ;  /* 0xffffffff080a7807 */ /* 0x000fe40000000000 */
[----:B------:R-:W-:Y:S02]  /*3d00*/  LOP3.LUT R9, R9, UR6, RZ, 0xc0, !PT ;  /* 0x0000000609097c12 */ /* 0x000fe4000f8ec0ff */
[----:B------:R-:W-:-:S02]  /*3d10*/  LOP3.LUT R29, R10, R29, RZ, 0x3c, !PT ;  /* 0x0000001d0a1d7212 */ /* 0x000fc400078e3cff */
[----:B------:R-:W-:Y:S02]  /*3d20*/  LOP3.LUT R13, R9, 0xf, RZ, 0xc, !PT ;  /* 0x0000000f090d7812 */ /* 0x000fe400078e0cff */
[----:B------:R-:W-:Y:S02]  /*3d30*/  SHF.R.U32.HI R9, RZ, 0x3, R9 ;  /* 0x00000003ff097819 */ /* 0x000fe40000011609 */
[----:B------:R-:W-:Y:S01]  /*3d40*/  ISETP.NE.AND P0, PT, R29, 0x7fffffff, PT ;  /* 0x7fffffff1d00780c */ /* 0x000fe20003f05270 */
[----:B------:R-:W-:Y:S01]  /*3d50*/  IMAD R13, R13, 0x600, R0 ;  /* 0x000006000d0d7824 */ /* 0x000fe200078e0200 */
[----:B------:R-:W-:Y:S01]  /*3d60*/  LOP3.LUT R38, R9, 0x1ffffffe, RZ, 0xc0, !PT ;  /* 0x1ffffffe09267812 */ /* 0x000fe200078ec0ff */
[----:B-1----:R-:W-:Y:S01]  /*3d70*/  VIADD R11, R34, 0x1 ;  /* 0x00000001220b7836 */ /* 0x002fe20000000000 */
[----:B------:R-:W-:-:S03]  /*3d80*/  SEL R9, R29, 0x80000000, P0 ;  /* 0x800000001d097807 */ /* 0x000fc60000000000 */
[----:B------:R-:W-:Y:S01]  /*3d90*/  IMAD.IADD R38, R13, 0x1, -R38 ;  /* 0x000000010d267824 */ /* 0x000fe200078e0a26 */
[----:B------:R-:W-:Y:S01]  /*3da0*/  ISETP.GT.AND P0, PT, R30, -0x1, PT ;  /* 0xffffffff1e00780c */ /* 0x000fe20003f04270 */
[----:B------:R0:W-:Y:S01]  /*3db0*/  STS.U16 [R12+0x2], R11 ;  /* 0x0000020b0c007388 */ /* 0x0001e20000000400 */
[----:B------:R-:W-:-:S03]  /*3dc0*/  SHF.R.U32.HI R9, RZ, UR14, R9 ;  /* 0x0000000eff097c19 */ /* 0x000fc60008011609 */
[----:B------:R-:W1:Y:S01]  /*3dd0*/  LDS.U16 R37, [R39+0x2] ;  /* 0x0000020027257984 */ /* 0x000e620000000400 */
[----:B------:R-:W-:-:S04]  /*3de0*/  LOP3.LUT R9, R9, UR6, RZ, 0xc0, !PT ;  /* 0x0000000609097c12 */ /* 0x000fc8000f8ec0ff */
[----:B0-----:R-:W-:Y:S02]  /*3df0*/  LOP3.LUT R11, R9, 0xf, RZ, 0xc, !PT ;  /* 0x0000000f090b7812 */ /* 0x001fe400078e0cff */
[----:B------:R-:W-:-:S03]  /*3e00*/  SHF.R.U32.HI R9, RZ, 0x3, R9 ;  /* 0x00000003ff097819 */ /* 0x000fc60000011609 */
[----:B------:R-:W-:Y:S01]  /*3e10*/  IMAD R32, R11, 0x600, R0 ;  /* 0x000006000b207824 */ /* 0x000fe200078e0200 */
[----:B------:R-:W-:-:S05]  /*3e20*/  LOP3.LUT R9, R9, 0x1ffffffe, RZ, 0xc0, !PT ;  /* 0x1ffffffe09097812 */ /* 0x000fca00078ec0ff */
[----:B------:R-:W-:Y:S01]  /*3e30*/  IMAD.IADD R32, R32, 0x1, -R9 ;  /* 0x0000000120207824 */ /* 0x000fe200078e0a09 */
[----:B------:R-:W-:-:S04]  /*3e40*/  SEL R9, R8, 0xffffffff, P0 ;  /* 0xffffffff08097807 */ /* 0x000fc80000000000 */
[----:B------:R-:W-:-:S04]  /*3e50*/  LOP3.LUT R30, R9, R30, RZ, 0x3c, !PT ;  /* 0x0000001e091e7212 */ /* 0x000fc800078e3cff */
[----:B------:R-:W-:-:S04]  /*3e60*/  ISETP.NE.AND P0, PT, R30, 0x7fffffff, PT ;  /* 0x7fffffff1e00780c */ /* 0x000fc80003f05270 */
[----:B------:R-:W-:Y:S02]  /*3e70*/  SEL R9, R30, 0x80000000, P0 ;  /* 0x800000001e097807 */ /* 0x000fe40000000000 */
[----:B------:R-:W-:Y:S02]  /*3e80*/  ISETP.GT.AND P0, PT, R24, -0x1, PT ;  /* 0xffffffff1800780c */ /* 0x000fe40003f04270 */
[----:B------:R-:W-:-:S04]  /*3e90*/  SHF.R.U32.HI R9, RZ, UR14, R9 ;  /* 0x0000000eff097c19 */ /* 0x000fc80008011609 */
[----:B------:R-:W-:Y:S01]  /*3ea0*/  LOP3.LUT R9, R9, UR6, RZ, 0xc0, !PT ;  /* 0x0000000609097c12 */ /* 0x000fe2000f8ec0ff */
[----:B-1----:R-:W-:-:S03]  /*3eb0*/  VIADD R12, R37, 0x1 ;  /* 0x00000001250c7836 */ /* 0x002fc60000000000 */
[----:B------:R-:W-:Y:S02]  /*3ec0*/  LOP3.LUT R13, R9, 0xf, RZ, 0xc, !PT ;  /* 0x0000000f090d7812 */ /* 0x000fe400078e0cff */
[----:B------:R-:W-:Y:S01]  /*3ed0*/  SHF.R.U32.HI R9, RZ, 0x3, R9 ;  /* 0x00000003ff097819 */ /* 0x000fe20000011609 */
[----:B------:R-:W-:Y:S02]  /*3ee0*/  STS.U16 [R39+0x2], R12 ;  /* 0x0000020c27007388 */ /* 0x000fe40000000400 */
[----:B------:R-:W-:Y:S01]  /*3ef0*/  IMAD R13, R13, 0x600, R0 ;  /* 0x000006000d0d7824 */ /* 0x000fe200078e0200 */
[----:B------:R-:W-:Y:S01]  /*3f00*/  LOP3.LUT R40, R9, 0x1ffffffe, RZ, 0xc0, !PT ;  /* 0x1ffffffe09287812 */ /* 0x000fe200078ec0ff */
[----:B------:R-:W0:Y:S01]  /*3f10*/  LDS.U16 R36, [R38+0x2] ;  /* 0x0000020026247984 */ /* 0x000e220000000400 */
        /* <DEDUP_REMOVED lines=14> */
[----:B------:R-:W-:Y:S02]  /*4000*/  LOP3.LUT R42, R9, 0x1ffffffe, RZ, 0xc0, !PT ;  /* 0x1ffffffe092a7812 */ /* 0x000fe400078ec0ff */
[----:B------:R-:W-:Y:S02]  /*4010*/  SEL R10, R23, 0x80000000, P0 ;  /* 0x80000000170a7807 */ /* 0x000fe40000000000 */
[----:B------:R-:W-:Y:S01]  /*4020*/  ISETP.GT.AND P0, PT, R22, -0x1, PT ;  /* 0xffffffff1600780c */ /* 0x000fe20003f04270 */
[----:B------:R-:W-:Y:S01]  /*4030*/  IMAD.IADD R42, R13, 0x1, -R42 ;  /* 0x000000010d2a7824 */ /* 0x000fe200078e0a2a */
[----:B------:R-:W-:Y:S01]  /*4040*/  SHF.R.U32.HI R10, RZ, UR14, R10 ;  /* 0x0000000eff0a7c19 */ /* 0x000fe2000801160a */
[----:B0-----:R-:W-:-:S03]  /*4050*/  VIADD R11, R36, 0x1 ;  /* 0x00000001240b7836 */ /* 0x001fc60000000000 */
[----:B------:R-:W-:Y:S02]  /*4060*/  LOP3.LUT R10, R10, UR6, RZ, 0xc0, !PT ;  /* 0x000000060a0a7c12 */ /* 0x000fe4000f8ec0ff */
[----:B------:R-:W-:Y:S04]  /*4070*/  STS.U16 [R38+0x2], R11 ;  /* 0x0000020b26007388 */ /* 0x000fe80000000400 */
[----:B------:R-:W0:Y:S02]  /*4080*/  LDS.U16 R35, [R32+0x2] ;  /* 0x0000020020237984 */ /* 0x000e240000000400 */
[----:B0-----:R-:W-:-:S05]  /*4090*/  VIADD R11, R35, 0x1 ;  /* 0x00000001230b7836 */ /* 0x001fca0000000000 */
[----:B------:R0:W-:Y:S04]  /*40a0*/  STS.U16 [R32+0x2], R11 ;  /* 0x0000020b20007388 */ /* 0x0001e80000000400 */
[----:B------:R-:W1:Y:S01]  /*40b0*/  LDS.U16 R41, [R40+0x2] ;  /* 0x0000020028297984 */ /* 0x000e620000000400 */
[----:B0-----:R-:W-:Y:S02]  /*40c0*/  LOP3.LUT R11, R10, 0xf, RZ, 0xc, !PT ;  /* 0x0000000f0a0b7812 */ /* 0x001fe400078e0cff */
[----:B------:R-:W-:-:S03]  /*40d0*/  SHF.R.U32.HI R10, RZ, 0x3, R10 ;  /* 0x00000003ff0a7819 */ /* 0x000fc6000001160a */
[----:B------:R-:W-:Y:S02]  /*40e0*/  IMAD R44, R11, 0x600, R0 ;  /* 0x000006000b2c7824 */ /* 0x000fe400078e0200 */
[----:B-1----:R-:W-:-:S05]  /*40f0*/  VIADD R9, R41, 0x1 ;  /* 0x0000000129097836 */ /* 0x002fca0000000000 */
[----:B------:R0:W-:Y:S04]  /*4100*/  STS.U16 [R40+0x2], R9 ;  /* 0x0000020928007388 */ /* 0x0001e80000000400 */
[----:B------:R-:W1:Y:S01]  /*4110*/  LDS.U16 R43, [R42+0x2] ;  /* 0x000002002a2b7984 */ /* 0x000e620000000400 */
[----:B0-----:R-:W-:-:S05]  /*4120*/  LOP3.LUT R9, R10, 0x1ffffffe, RZ, 0xc0, !PT ;  /* 0x1ffffffe0a097812 */ /* 0x001fca00078ec0ff */
[----:B------:R-:W-:Y:S01]  /*4130*/  IMAD.IADD R44, R44, 0x1, -R9 ;  /* 0x000000012c2c7824 */ /* 0x000fe200078e0a09 */
[----:B------:R-:W-:-:S04]  /*4140*/  SEL R9, R8, 0xffffffff, P0 ;  /* 0xffffffff08097807 */ /* 0x000fc80000000000 */
        /* <DEDUP_REMOVED lines=9> */
[----:B------:R-:W-:Y:S01]  /*41e0*/  SHF.R.U32.HI R9, RZ, 0x3, R9 ;  /* 0x00000003ff097819 */ /* 0x000fe20000011609 */
[----:B-1----:R-:W-:Y:S01]  /*41f0*/  VIADD R11, R43, 0x1 ;  /* 0x000000012b0b7836 */ /* 0x002fe20000000000 */
[----:B------:R-:W-:Y:S01]  /*4200*/  ISETP.NE.AND P0, PT, R21, 0x7fffffff, PT ;  /* 0x7fffffff1500780c */ /* 0x000fe20003f05270 */
[----:B------:R-:W-:Y:S01]  /*4210*/  IMAD R13, R13, 0x600, R0 ;  /* 0x000006000d0d7824 */ /* 0x000fe200078e0200 */
[----:B------:R-:W-:Y:S02]  /*4220*/  LOP3.LUT R46, R9, 0x1ffffffe, RZ, 0xc0, !PT ;  /* 0x1ffffffe092e7812 */ /* 0x000fe400078ec0ff */
[----:B------:R0:W-:Y:S01]  /*4230*/  STS.U16 [R42+0x2], R11 ;  /* 0x0000020b2a007388 */ /* 0x0001e20000000400 */
[----:B------:R-:W-:Y:S02]  /*4240*/  SEL R10, R21, 0x80000000, P0 ;  /* 0x80000000150a7807 */ /* 0x000fe40000000000 */
[----:B------:R-:W-:Y:S01]  /*4250*/  IMAD.IADD R46, R13, 0x1, -R46 ;  /* 0x000000010d2e7824 */ /* 0x000fe200078e0a2e */
[----:B------:R-:W1:Y:S01]  /*4260*/  LDS.U16 R45, [R44+0x2] ;  /* 0x000002002c2d7984 */ /* 0x000e620000000400 */
[----:B------:R-:W-:-:S02]  /*4270*/  SHF.R.U32.HI R10, RZ, UR14, R10 ;  /* 0x0000000eff0a7c19 */ /* 0x000fc4000801160a */
[----:B------:R-:W-:Y:S02]  /*4280*/  ISETP.GT.AND P0, PT, R20, -0x1, PT ;  /* 0xffffffff1400780c */ /* 0x000fe40003f04270 */
[----:B------:R-:W-:-:S04]  /*4290*/  LOP3.LUT R10, R10, UR6, RZ, 0xc0, !PT ;  /* 0x000000060a0a7c12 */ /* 0x000fc8000f8ec0ff */
        /* <DEDUP_REMOVED lines=11> */
[----:B------:R-:W-:-:S04]  /*4350*/  SEL R8, R20, 0x80000000, P0 ;  /* 0x8000000014087807 */ /* 0x000fc80000000000 */
[----:B------:R-:W-:-:S04]  /*4360*/  SHF.R.U32.HI R8, RZ, UR14, R8 ;  /* 0x0000000eff087c19 */ /* 0x000fc80008011608 */
[----:B------:R-:W-:-:S04]  /*4370*/  LOP3.LUT R8, R8, UR6, RZ, 0xc0, !PT ;  /* 0x0000000608087c12 */ /* 0x000fc8000f8ec0ff */
[----:B------:R-:W-:Y:S02]  /*4380*/  LOP3.LUT R9, R8, 0xf, RZ, 0xc, !PT ;  /* 0x0000000f08097812 */ /* 0x000fe400078e0cff */
[----:B------:R-:W-:Y:S01]  /*4390*/  SHF.R.U32.HI R8, RZ, 0x3, R8 ;  /* 0x00000003ff087819 */ /* 0x000fe20000011608 */
[----:B-1----:R-:W-:-:S03]  /*43a0*/  VIADD R11, R47, 0x1 ;  /* 0x000000012f0b7836 */ /* 0x002fc60000000000 */
[----:B------:R-:W-:Y:S01]  /*43b0*/  LOP3.LUT R8, R8, 0x1ffffffe, RZ, 0xc0, !PT ;  /* 0x1ffffffe08087812 */ /* 0x000fe200078ec0ff */
[----:B------:R-:W-:Y:S01]  /*43c0*/  IMAD R51, R9, 0x600, R0 ;  /* 0x0000060009337824 */ /* 0x000fe200078e0200 */
[----:B------:R-:W-:Y:S03]  /*43d0*/  STS.U16 [R46+0x2], R11 ;  /* 0x0000020b2e007388 */ /* 0x000fe60000000400 */
[----:B------:R-:W-:Y:S01]  /*43e0*/  IMAD.IADD R51, R51, 0x1, -R8 ;  /* 0x0000000133337824 */ /* 0x000fe200078e0a08 */
[----:B------:R-:W0:Y:S02]  /*43f0*/  LDS.U16 R49, [R48+0x2] ;  /* 0x0000020030317984 */ /* 0x000e240000000400 */
[----:B0-----:R-:W-:-:S05]  /*4400*/  VIADD R9, R49, 0x1 ;  /* 0x0000000131097836 */ /* 0x001fca0000000000 */
[----:B------:R-:W-:Y:S04]  /*4410*/  STS.U16 [R48+0x2], R9 ;  /* 0x0000020930007388 */ /* 0x000fe80000000400 */
[----:B------:R-:W0:Y:S02]  /*4420*/  LDS.U16 R53, [R51+0x2] ;  /* 0x0000020033357984 */ /* 0x000e240000000400 */
[----:B0-----:R-:W-:-:S05]  /*4430*/  VIADD R8, R53, 0x1 ;  /* 0x0000000135087836 */ /* 0x001fca0000000000 */
[----:B------:R-:W-:Y:S01]  /*4440*/  STS.U16 [R51+0x2], R8 ;  /* 0x0000020833007388 */ /* 0x000fe20000000400 */
[----:B------:R-:W-:Y:S06]  /*4450*/  BAR.SYNC.DEFER_BLOCKING 0x0 ;  /* 0x0000000000007b1d */ /* 0x000fec0000010000 */
[----:B------:R-:W-:Y:S04]  /*4460*/  LDS R50, [R6] ;  /* 0x0000000006327984 */ /* 0x000fe80000000800 */
[----:B------:R-:W0:Y:S04]  /*4470*/  LDS R11, [R6+0x4] ;  /* 0x00000400060b7984 */ /* 0x000e280000000800 */
[----:B------:R-:W1:Y:S04]  /*4480*/  LDS R67, [R6+0x8] ;  /* 0x0000080006437984 */ /* 0x000e680000000800 */
[----:B------:R-:W2:Y:S04]  /*4490*/  LDS R66, [R6+0xc] ;  /* 0x00000c0006427984 */ /* 0x000ea80000000800 */
[----:B------:R-:W3:Y:S04]  /*44a0*/  LDS R65, [R6+0x10] ;  /* 0x0000100006417984 */ /* 0x000ee80000000800 */
[----:B------:R-:W4:Y:S04]  /*44b0*/  LDS R64, [R6+0x14] ;  /* 0x0000140006407984 */ /* 0x000f280000000800 */
[----:B------:R-:W5:Y:S04]  /*44c0*/  LDS R63, [R6+0x18] ;  /* 0x00001800063f7984 */ /* 0x000f680000000800 */
[----:B------:R-:W5:Y:S04]  /*44d0*/  LDS R62, [R6+0x1c] ;  /* 0x00001c00063e7984 */ /* 0x000f680000000800 */
[----:B------:R-:W5:Y:S04]  /*44e0*/  LDS R61, [R6+0x20] ;  /* 0x00002000063d7984 */ /* 0x000f680000000800 */
[----:B------:R-:W5:Y:S04]  /*44f0*/  LDS R60, [R6+0x24] ;  /* 0x00002400063c7984 */ /* 0x000f680000000800 */
[----:B------:R-:W5:Y:S04]  /*4500*/  LDS R59, [R6+0x28] ;  /* 0x00002800063b7984 */ /* 0x000f680000000800 */
[----:B------:R-:W5:Y:S01]  /*4510*/  LDS R58, [R6+0x2c] ;  /* 0x00002c00063a7984 */ /* 0x000f620000000800 */
[----:B0-----:R-:W-:-:S03]  /*4520*/  IMAD.IADD R52, R50, 0x1, R11 ;  /* 0x0000000132347824 */ /* 0x001fc600078e020b */
[----:B------:R-:W0:Y:S01]  /*4530*/  LDS R57, [R6+0x30] ;  /* 0x0000300006397984 */ /* 0x000e220000000800 */
[----:B-1----:R-:W-:-:S03]  /*4540*/  IMAD.IADD R67, R67, 0x1, R52 ;  /* 0x0000000143437824 */ /* 0x002fc600078e0234 */
[----:B------:R-:W1:Y:S01]  /*4550*/  LDS R56, [R6+0x34] ;  /* 0x0000340006387984 */ /* 0x000e620000000800 */
[----:B--2---:R-:W-:-:S03]  /*4560*/  IMAD.IADD R66, R66, 0x1, R67 ;  /* 0x0000000142427824 */ /* 0x004fc600078e0243 */
[----:B------:R-:W2:Y:S01]  /*4570*/  LDS R55, [R6+0x38] ;  /* 0x0000380006377984 */ /* 0x000ea20000000800 */
[----:B---3--:R-:W-:-:S03]  /*4580*/  IMAD.IADD R65, R65, 0x1, R66 ;  /* 0x0000000141417824 */ /* 0x008fc600078e0242 */
[----:B------:R-:W3:Y:S01]  /*4590*/  LDS R54, [R6+0x3c] ;  /* 0x00003c0006367984 */ /* 0x000ee20000000800 */
[----:B----4-:R-:W-:-:S03]  /*45a0*/  IMAD.IADD R64, R64, 0x1, R65 ;  /* 0x0000000140407824 */ /* 0x010fc600078e0241 */
[----:B------:R-:W4:Y:S01]  /*45b0*/  LDS R9, [R6+0x40] ;  /* 0x0000400006097984 */ /* 0x000f220000000800 */
[----:B-----5:R-:W-:-:S04]  /*45c0*/  IMAD.IADD R63, R63, 0x1, R64 ;  /* 0x000000013f3f7824 */ /* 0x020fc800078e0240 */
[----:B------:R-:W-:-:S04]  /*45d0*/  IMAD.IADD R62, R62, 0x1, R63 ;  /* 0x000000013e3e7824 */ /* 0x000fc800078e023f */
[----:B------:R-:W-:-:S04]  /*45e0*/  IMAD.IADD R61, R61, 0x1, R62 ;  /* 0x000000013d3d7824 */ /* 0x000fc800078e023e */
[----:B------:R-:W-:-:S04]  /*45f0*/  IMAD.IADD R60, R60, 0x1, R61 ;  /* 0x000000013c3c7824 */ /* 0x000fc800078e023d */
[----:B------:R-:W-:-:S04]  /*4600*/  IMAD.IADD R59, R59, 0x1, R60 ;  /* 0x000000013b3b7824 */ /* 0x000fc800078e023c */
[----:B------:R-:W-:-:S04]  /*4610*/  IMAD.IADD R58, R58, 0x1, R59 ;  /* 0x000000013a3a7824 */ /* 0x000fc800078e023b */
[----:B0-----:R-:W-:-:S04]  /*4620*/  IMAD.IADD R57, R57, 0x1, R58 ;  /* 0x0000000139397824 */ /* 0x001fc800078e023a */
[----:B-1----:R-:W-:-:S04]  /*4630*/  IMAD.IADD R56, R56, 0x1, R57 ;  /* 0x0000000138387824 */ /* 0x002fc800078e0239 */
[----:B--2---:R-:W-:-:S04]  /*4640*/  IMAD.IADD R55, R55, 0x1, R56 ;  /* 0x0000000137377824 */ /* 0x004fc800078e0238 */
[----:B---3--:R-:W-:-:S04]  /*4650*/  IMAD.IADD R54, R54, 0x1, R55 ;  /* 0x0000000136367824 */ /* 0x008fc800078e0237 */
[----:B----4-:R-:W-:-:S05]  /*4660*/  IMAD.IADD R6, R9, 0x1, R54 ;  /* 0x0000000109067824 */ /* 0x010fca00078e0236 */
[----:B------:R-:W0:Y:S02]  /*4670*/  SHFL.UP P0, R9, R6, 0x1, RZ ;  /* 0x0420000006097989 */ /* 0x000e2400000000ff */
[----:B0-----:R-:W-:-:S05]  /*4680*/  @P0 IMAD.IADD R9, R6, 0x1, R9 ;  /* 0x0000000106090824 */ /* 0x001fca00078e0209 */
[----:B------:R-:W0:Y:S02]  /*4690*/  SHFL.UP P0, R8, R9, 0x2, RZ ;  /* 0x0440000009087989 */ /* 0x000e2400000000ff */
[----:B0-----:R-:W-:Y:S01]  /*46a0*/  @P0 IMAD.IADD R8, R9, 0x1, R8 ;  /* 0x0000000109080824 */ /* 0x001fe200078e0208 */
[----:B------:R-:W-:-:S04]  /*46b0*/  @!P1 SHF.R.U32.HI R9, RZ, 0x3, R71 ;  /* 0x00000003ff099819 */ /* 0x000fc80000011647 */
[----:B------:R-:W0:Y:S01]  /*46c0*/  SHFL.UP P0, R11, R8, 0x4, RZ ;  /* 0x04800000080b7989 */ /* 0x000e2200000000ff */
[----:B------:R-:W-:Y:S01]  /*46d0*/  @!P1 LOP3.LUT R18, R9, 0x7c, RZ, 0xc0, !PT ;  /* 0x0000007c09129812 */ /* 0x000fe200078ec0ff */
[----:B0-----:R-:W-:-:S05]  /*46e0*/  @P0 IMAD.IADD R11, R8, 0x1, R11 ;  /* 0x00000001080b0824 */ /* 0x001fca00078e020b */
[----:B------:R-:W0:Y:S02]  /*46f0*/  SHFL.UP P0, R16, R11, 0x8, RZ ;  /* 0x050000000b107989 */ /* 0x000e2400000000ff */
[----:B0-----:R-:W-:-:S05]  /*4700*/  @P0 IMAD.IADD R16, R11, 0x1, R16 ;  /* 0x000000010b100824 */ /* 0x001fca00078e0210 */
[----:B------:R-:W0:Y:S02]  /*4710*/  SHFL.UP P0, R69, R16, 0x10, RZ ;  /* 0x0600000010457989 */ /* 0x000e2400000000ff */
[----:B0-----:R-:W-:Y:S01]  /*4720*/  @P0 IMAD.IADD R69, R16, 0x1, R69 ;  /* 0x0000000110450824 */ /* 0x001fe200078e0245 */
[----:B------:R-:W-:-:S03]  /*4730*/  ISETP.NE.AND P0, PT, R72, 0x1, PT ;  /* 0x000000014800780c */ /* 0x000fc60003f05270 */
[----:B------:R-:W-:Y:S01]  /*4740*/  IMAD.IADD R6, R69, 0x1, -R6 ;  /* 0x0000000145067824 */ /* 0x000fe200078e0a06 */
[----:B------:R-:W-:Y:S01]  /*4750*/  @!P1 STS [R18+UR4+0x6600], R69 ;  /* 0x0066004512009988 */ /* 0x000fe20008000804 */
[----:B------:R-:W-:Y:S01]  /*4760*/  BAR.SYNC.DEFER_BLOCKING 0x0 ;  /* 0x0000000000007b1d */ /* 0x000fe20000010000 */
[----:B------:R-:W-:-:S05]  /*4770*/  ISETP.NE.AND P1, PT, R72, 0x9, PT ;  /* 0x000000094800780c */ /* 0x000fca0003f25270 */
[----:B------:R-:W0:Y:S04]  /*4780*/  LDS.128 R8, [UR4+0x6600] ;  /* 0x00660004ff087984 */ /* 0x000e280008000c00 */
[----:B------:R-:W1:Y:S01]  /*4790*/  LDS.128 R12, [UR4+0x6610] ;  /* 0x00661004ff0c7984 */ /* 0x000e620008000c00 */
[C---:B0-----:R-:W-:Y:S01]  /*47a0*/  SEL R17, R8.reuse, R17, !P0 ;  /* 0x0000001108117207 */ /* 0x041fe20004000000 */
[----:B------:R-:W-:Y:S01]  /*47b0*/  IMAD.IADD R9, R8, 0x1, R9 ;  /* 0x0000000108097824 */ /* 0x000fe200078e0209 */
[----:B------:R-:W-:-:S03]  /*47c0*/  ISETP.NE.AND P0, PT, R72, 0x2, PT ;  /* 0x000000024800780c */ /* 0x000fc60003f05270 */
[----:B------:R-:W-:Y:S01]  /*47d0*/  IMAD.IADD R10, R10, 0x1, R9 ;  /* 0x000000010a0a7824 */ /* 0x000fe200078e0209 */
[----:B------:R-:W-:Y:S02]  /*47e0*/  SEL R8, R9, R17, !P0 ;  /* 0x0000001109087207 */ /* 0x000fe40004000000 */
[----:B------:R-:W0:Y:S01]  /*47f0*/  LDS.128 R16, [UR4+0x6620] ;  /* 0x00662004ff107984 */ /* 0x000e220008000c00 */
[----:B------:R-:W-:Y:S01]  /*4800*/  ISETP.NE.AND P0, PT, R72, 0x3, PT ;  /* 0x000000034800780c */ /* 0x000fe20003f05270 */
[----:B------:R-:W-:-:S03]  /*4810*/  IMAD.IADD R11, R11, 0x1, R10 ;  /* 0x000000010b0b7824 */ /* 0x000fc600078e020a */
[----:B------:R-:W-:Y:S01]  /*4820*/  SEL R8, R10, R8, !P0 ;  /* 0x000000080a087207 */ /* 0x000fe20004000000 */
[----:B-1----:R-:W-:Y:S01]  /*4830*/  IMAD.IADD R12, R11, 0x1, R12 ;  /* 0x000000010b0c7824 */ /* 0x002fe200078e020c */
[----:B------:R-:W-:-:S03]  /*4840*/  ISETP.NE.AND P0, PT, R72, 0x4, PT ;  /* 0x000000044800780c */ /* 0x000fc60003f05270 */
[----:B------:R-:W-:Y:S01]  /*4850*/  IMAD.IADD R13, R13, 0x1, R12 ;  /* 0x000000010d0d7824 */ /* 0x000fe200078e020c */
[----:B------:R-:W-:Y:S02]  /*4860*/  SEL R8, R11, R8, !P0 ;  /* 0x000000080b087207 */ /* 0x000fe40004000000 */
[----:B------:R-:W-:Y:S01]  /*4870*/  ISETP.NE.AND P0, PT, R72, 0x5, PT ;  /* 0x000000054800780c */ /* 0x000fe20003f05270 */
[----:B------:R-:W-:-:S03]  /*4880*/  IMAD.IADD R14, R14, 0x1, R13 ;  /* 0x000000010e0e7824 */ /* 0x000fc600078e020d */
[----:B------:R-:W-:Y:S01]  /*4890*/  SEL R8, R12, R8, !P0 ;  /* 0x000000080c087207 */ /* 0x000fe20004000000 */
[----:B------:R-:W-:Y:S01]  /*48a0*/  IMAD.IADD R15, R15, 0x1, R14 ;  /* 0x000000010f0f7824 */ /* 0x000fe200078e020e */
[----:B------:R-:W-:-:S04]  /*48b0*/  ISETP.NE.AND P0, PT, R72, 0x6, PT ;  /* 0x000000064800780c */ /* 0x000fc80003f05270 */
[----:B------:R-:W-:Y:S01]  /*48c0*/  SEL R8, R13, R8, !P0 ;  /* 0x000000080d087207 */ /* 0x000fe20004000000 */
[----:B------:R-:W-:Y:S01]  /*48d0*/  IMAD.U32 R13, RZ, RZ, UR4 ;  /* 0x00000004ff0d7e24 */ /* 0x000fe2000f8e00ff */
[----:B------:R-:W-:-:S04]  /*48e0*/  ISETP.NE.AND P0, PT, R72, 0x7, PT ;  /* 0x000000074800780c */ /* 0x000fc80003f05270 */
[----:B------:R-:W-:Y:S02]  /*48f0*/  SEL R8, R14, R8, !P0 ;  /* 0x000000080e087207 */ /* 0x000fe40004000000 */
[----:B------:R-:W-:-:S04]  /*4900*/  ISETP.NE.AND P0, PT, R72, 0x8, PT ;  /* 0x000000084800780c */ /* 0x000fc80003f05270 */
[C---:B------:R-:W-:Y:S02]  /*4910*/  SEL R8, R15.reuse, R8, !P0 ;  /* 0x000000080f087207 */ /* 0x040fe40004000000 */
[----:B------:R-:W-:Y:S01]  /*4920*/  ISETP.NE.AND P0, PT, R68, RZ, PT ;  /* 0x000000ff4400720c */ /* 0x000fe20003f05270 */
[----:B0-----:R-:W-:-:S03]  /*4930*/  IMAD.IADD R16, R15, 0x1, R16 ;  /* 0x000000010f107824 */ /* 0x001fc600078e0210 */
[----:B------:R-:W-:Y:S02]  /*4940*/  ISETP.GT.U32.OR P2, PT, R71, 0x1f, P0 ;  /* 0x0000001f4700780c */ /* 0x000fe40000744470 */
[----:B------:R-:W-:Y:S01]  /*4950*/  SEL R10, R6, RZ, P0 ;  /* 0x000000ff060a7207 */ /* 0x000fe20000000000 */
[----:B------:R-:W-:Y:S01]  /*4960*/  IMAD.IADD R17, R17, 0x1, R16 ;  /* 0x0000000111117824 */ /* 0x000fe200078e0210 */
[----:B------:R-:W-:Y:S02]  /*4970*/  SEL R8, R16, R8, !P1 ;  /* 0x0000000810087207 */ /* 0x000fe40004800000 */
[----:B------:R-:W-:Y:S01]  /*4980*/  ISETP.GT.U32.AND P1, PT, R71, 0x1f, PT ;  /* 0x0000001f4700780c */ /* 0x000fe20003f24070 */
[----:B------:R-:W-:Y:S01]  /*4990*/  IMAD.IADD R18, R18, 0x1, R17 ;  /* 0x0000000112127824 */ /* 0x000fe200078e0211 */
[----:B------:R-:W-:Y:S02]  /*49a0*/  SEL R8, R17, R8, !P4 ;  /* 0x0000000811087207 */ /* 0x000fe40006000000 */
[----:B------:R-:W-:Y:S01]  /*49b0*/  ISETP.NE.AND P0, PT, R25, 0x7fffffff, PT ;  /* 0x7fffffff1900780c */ /* 0x000fe20003f05270 */
[----:B------:R-:W-:Y:S01]  /*49c0*/  IMAD.IADD R19, R19, 0x1, R18 ;  /* 0x0000000113137824 */ /* 0x000fe200078e0212 */
[----:B------:R-:W-:-:S02]  /*49d0*/  SEL R17, R18, R8, !P3 ;  /* 0x0000000812117207 */ /* 0x000fc40005800000 */
[----:B------:R-:W-:Y:S02]  /*49e0*/  SEL R11, R25, 0x80000000, P0 ;  /* 0x80000000190b7807 */ /* 0x000fe40000000000 */
[----:B------:R-:W-:Y:S02]  /*49f0*/  ISETP.NE.AND P0, PT, R71, RZ, PT ;  /* 0x000000ff4700720c */ /* 0x000fe40003f05270 */
[----:B------:R-:W-:Y:S01]  /*4a00*/  SHF.R.U32.HI R11, RZ, UR14, R11 ;  /* 0x0000000eff0b7c19 */ /* 0x000fe2000801160b */
[----:B------:R-:W-:Y:S01]  /*4a10*/  @P1 IMAD.IADD R6, R17, 0x1, R10 ;  /* 0x0000000111061824 */ /* 0x000fe200078e020a */
[----:B------:R-:W-:Y:S01]  /*4a20*/  @!P1 IADD3 R9, PT, PT, -R71, 0x1f, RZ ;  /* 0x0000001f47099810 */ /* 0x000fe20007ffe1ff */
[----:B------:R-:W-:Y:S01]  /*4a30*/  @!P2 IMAD.U32 R6, R19, 0x10000, RZ ;  /* 0x000100001306a824 */ /* 0x000fe200078e00ff */
[----:B------:R-:W-:Y:S01]  /*4a40*/  LOP3.LUT R11, R11, UR6, RZ, 0xc0, !PT ;  /* 0x000000060b0b7c12 */ /* 0x000fe2000f8ec0ff */
[----:B------:R-:W-:Y:S01]  /*4a50*/  @!P1 IMAD.MOV.U32 R3, RZ, RZ, 0x1080 ;  /* 0x00001080ff039424 */ /* 0x000fe200078e00ff */
[----:B------:R-:W-:-:S02]  /*4a60*/  @!P1 LOP3.LUT R10, R9, 0xf, RZ, 0xc0, !PT ;  /* 0x0000000f090a9812 */ /* 0x000fc400078ec0ff */
[----:B------:R-:W-:Y:S01]  /*4a70*/  @!P2 STS [UR4+0x663c], R6 ;  /* 0x00663c06ff00a988 */ /* 0x000fe20008000804 */
[----:B------:R-:W-:Y:S01]  /*4a80*/  BAR.SYNC.DEFER_BLOCKING 0x0 ;  /* 0x0000000000007b1d */ /* 0x000fe20000010000 */
[C---:B------:R-:W-:Y:S01]  /*4a90*/  ISETP.NE.AND P2, PT, R31.reuse, 0x7fffffff, PT ;  /* 0x7fffffff1f00780c */ /* 0x040fe20003f45270 */
[----:B------:R-:W-:Y:S01]  /*4aa0*/  @!P1 IMAD R10, R10, 0x600, R13 ;  /* 0x000006000a0a9824 */ /* 0x000fe200078e020d */
[----:B------:R-:W-:Y:S02]  /*4ab0*/  @!P1 SHF.R.U32.HI R9, RZ, 0x3, R9 ;  /* 0x00000003ff099819 */ /* 0x000fe40000011609 */
[----:B------:R-:W-:Y:S02]  /*4ac0*/  SEL R12, R31, 0x80000000, P2 ;  /* 0x800000001f0c7807 */ /* 0x000fe40001000000 */
[----:B------:R-:W-:Y:S02]  /*4ad0*/  LOP3.LUT R13, R11, 0xf, RZ, 0xc, !PT ;  /* 0x0000000f0b0d7812 */ /* 0x000fe400078e0cff */
[----:B------:R-:W-:-:S02]  /*4ae0*/  SHF.R.U32.HI R12, RZ, UR14, R12 ;  /* 0x0000000eff0c7c19 */ /* 0x000fc4000801160c */
[----:B------:R-:W-:Y:S01]  /*4af0*/  @!P1 LOP3.LUT R9, R9, 0x2, RZ, 0xc0, !PT ;  /* 0x0000000209099812 */ /* 0x000fe200078ec0ff */
[----:B------:R-:W-:Y:S01]  /*4b00*/  IMAD R13, R13, 0x600, R0 ;  /* 0x000006000d0d7824 */ /* 0x000fe200078e0200 */
[----:B------:R-:W-:Y:S02]  /*4b10*/  LOP3.LUT R12, R12, UR6, RZ, 0xc0, !PT ;  /* 0x000000060c0c7c12 */ /* 0x000fe4000f8ec0ff */
[----:B------:R-:W-:Y:S02]  /*4b20*/  IADD3 R18, P2, PT, R71, R27, RZ ;  /* 0x0000001b47127210 */ /* 0x000fe40007f5e0ff */
[----:B------:R-:W-:Y:S02]  /*4b30*/  LOP3.LUT R15, R12, 0xf, RZ, 0xc, !PT ;  /* 0x0000000f0c0f7812 */ /* 0x000fe400078e0cff */
[----:B------:R-:W-:Y:S02]  /*4b40*/  SHF.R.U32.HI R14, RZ, 0x3, R12 ;  /* 0x00000003ff0e7819 */ /* 0x000fe4000001160c */
[----:B------:R-:W-:Y:S01]  /*4b50*/  SHF.R.U32.HI R12, RZ, 0x3, R11 ;  /* 0x00000003ff0c7819 */ /* 0x000fe2000001160b */
[----:B------:R-:W-:Y:S01]  /*4b60*/  IMAD R15, R15, 0x600, R0 ;  /* 0x000006000f0f7824 */ /* 0x000fe200078e0200 */
[----:B------:R-:W-:Y:S01]  /*4b70*/  LOP3.LUT R14, R14, 0x1ffffffe, RZ, 0xc0, !PT ;  /* 0x1ffffffe0e0e7812 */ /* 0x000fe200078ec0ff */
[----:B------:R-:W0:Y:S01]  /*4b80*/  LDS R8, [UR4+0x663c] ;  /* 0x00663c04ff087984 */ /* 0x000e220008000800 */
[----:B------:R-:W-:-:S02]  /*4b90*/  LOP3.LUT R12, R12, 0x1ffffffe, RZ, 0xc0, !PT ;  /* 0x1ffffffe0c0c7812 */ /* 0x000fc400078ec0ff */
[----:B0-----:R-:W-:Y:S01]  /*4ba0*/  SEL R11, R8, RZ, P0 ;  /* 0x000000ff080b7207 */ /* 0x001fe20000000000 */
[----:B------:R-:W-:Y:S02]  /*4bb0*/  @!P1 IMAD.IADD R8, R10, 0x1, R9 ;  /* 0x000000010a089824 */ /* 0x000fe400078e0209 */
[----:B------:R-:W-:Y:S02]  /*4bc0*/  IMAD.IADD R9, R15, 0x1, -R14 ;  /* 0x000000010f097824 */ /* 0x000fe400078e0a0e */
[----:B------:R-:W-:Y:S02]  /*4bd0*/  IMAD.IADD R11, R11, 0x1, R6 ;  /* 0x000000010b0b7824 */ /* 0x000fe400078e0206 */
[----:B------:R-:W-:Y:S02]  /*4be0*/  IMAD.IADD R10, R13, 0x1, -R12 ;  /* 0x000000010d0a7824 */ /* 0x000fe400078e0a0c */
[----:B------:R-:W-:Y:S02]  /*4bf0*/  IMAD R6, R71, 0x40, R0 ;  /* 0x0000004047067824 */ /* 0x000fe400078e0200 */
[----:B------:R-:W-:-:S02]  /*4c00*/  IMAD.IADD R13, R50, 0x1, R11 ;  /* 0x00000001320d7824 */ /* 0x000fc400078e020b */
[--C-:B------:R-:W-:Y:S01]  /*4c10*/  IMAD.IADD R15, R52, 0x1, R11.reuse ;  /* 0x00000001340f7824 */ /* 0x100fe200078e020b */
[----:B------:R-:W-:Y:S01]  /*4c20*/  STS [R6], R11 ;  /* 0x0000000b06007388 */ /* 0x000fe20000000800 */
[--C-:B------:R-:W-:Y:S02]  /*4c30*/  IMAD.IADD R67, R67, 0x1, R11.reuse ;  /* 0x0000000143437824 */ /* 0x100fe400078e020b */
[--C-:B------:R-:W-:Y:S01]  /*4c40*/  IMAD.IADD R19, R66, 0x1, R11.reuse ;  /* 0x0000000142137824 */ /* 0x100fe200078e020b */
[----:B------:R-:W-:Y:S01]  /*4c50*/  STS [R6+0x4], R13 ;  /* 0x0000040d06007388 */ /* 0x000fe20000000800 */
[--C-:B------:R-:W-:Y:S02]  /*4c60*/  IMAD.IADD R65, R65, 0x1, R11.reuse ;  /* 0x0000000141417824 */ /* 0x100fe400078e020b */
[--C-:B------:R-:W-:Y:S01]  /*4c70*/  IMAD.IADD R69, R64, 0x1, R11.reuse ;  /* 0x0000000140457824 */ /* 0x100fe200078e020b */
[----:B------:R0:W-:Y:S01]  /*4c80*/  STS [R6+0x8], R15 ;  /* 0x0000080f06007388 */ /* 0x0001e20000000800 */
[----:B------:R-:W-:-:S02]  /*4c90*/  IMAD.IADD R63, R63, 0x1, R11 ;  /* 0x000000013f3f7824 */ /* 0x000fc400078e020b */
[--C-:B------:R-:W-:Y:S01]  /*4ca0*/  IMAD.IADD R73, R62, 0x1, R11.reuse ;  /* 0x000000013e497824 */ /* 0x100fe200078e020b */
[----:B------:R-:W-:Y:S01]  /*4cb0*/  STS [R6+0xc], R67 ;  /* 0x00000c4306007388 */ /* 0x000fe20000000800 */
[--C-:B------:R-:W-:Y:S02]  /*4cc0*/  IMAD.IADD R61, R61, 0x1, R11.reuse ;  /* 0x000000013d3d7824 */ /* 0x100fe400078e020b */
[--C-:B------:R-:W-:Y:S01]  /*4cd0*/  IMAD.IADD R75, R60, 0x1, R11.reuse ;  /* 0x000000013c4b7824 */ /* 0x100fe200078e020b */
[----:B------:R-:W-:Y:S01]  /*4ce0*/  STS [R6+0x10], R19 ;  /* 0x0000101306007388 */ /* 0x000fe20000000800 */
[--C-:B------:R-:W-:Y:S02]  /*4cf0*/  IMAD.IADD R59, R59, 0x1, R11.reuse ;  /* 0x000000013b3b7824 */ /* 0x100fe400078e020b */
[--C-:B------:R-:W-:Y:S01]  /*4d00*/  IMAD.IADD R77, R58, 0x1, R11.reuse ;  /* 0x000000013a4d7824 */ /* 0x100fe200078e020b */
[----:B------:R-:W-:Y:S01]  /*4d10*/  STS [R6+0x14], R65 ;  /* 0x0000144106007388 */ /* 0x000fe20000000800 */
[----:B------:R-:W-:-:S02]  /*4d20*/  IMAD.IADD R57, R57, 0x1, R11 ;  /* 0x0000000139397824 */ /* 0x000fc400078e020b */
[--C-:B------:R-:W-:Y:S01]  /*4d30*/  IMAD.IADD R56, R56, 0x1, R11.reuse ;  /* 0x0000000138387824 */ /* 0x100fe200078e020b */
[----:B------:R-:W-:Y:S01]  /*4d40*/  STS [R6+0x18], R69 ;  /* 0x0000184506007388 */ /* 0x000fe20000000800 */
[--C-:B------:R-:W-:Y:S02]  /*4d50*/  IMAD.IADD R55, R55, 0x1, R11.reuse ;  /* 0x0000000137377824 */ /* 0x100fe400078e020b */
[----:B------:R-:W-:Y:S01]  /*4d60*/  IMAD.IADD R54, R54, 0x1, R11 ;  /* 0x0000000136367824 */ /* 0x000fe200078e020b */
[----:B------:R-:W-:Y:S01]  /*4d70*/  STS [R6+0x1c], R63 ;  /* 0x00001c3f06007388 */ /* 0x000fe20000000800 */
[----:B0-----:R-:W-:-:S03]  /*4d80*/  VIADD R15, R71, 0xffffffe0 ;  /* 0xffffffe0470f7836 */ /* 0x001fc60000000000 */
[----:B------:R-:W-:Y:S02]  /*4d90*/  STS [R6+0x20], R73 ;  /* 0x0000204906007388 */ /* 0x000fe40000000800 */
[----:B------:R-:W-:Y:S02]  /*4da0*/  ISETP.GE.U32.AND P0, PT, R15, -0x1f, PT ;  /* 0xffffffe10f00780c */ /* 0x000fe40003f06070 */
[----:B------:R-:W-:Y:S04]  /*4db0*/  STS [R6+0x24], R61 ;  /* 0x0000243d06007388 */ /* 0x000fe80000000800 */
        /* <DEDUP_REMOVED lines=8> */
[----:B------:R-:W-:Y:S04]  /*4e40*/  @!P1 LDS.U16 R7, [R8] ;  /* 0x0000000008079984 */ /* 0x000fe80000000400 */
[----:B------:R-:W0:Y:S04]  /*4e50*/  LDS.U16 R14, [R39+0x2] ;  /* 0x00000200270e7984 */ /* 0x000e280000000400 */
[----:B------:R-:W1:Y:S04]  /*4e60*/  LDS.U16 R13, [R38+0x2] ;  /* 0x00000200260d7984 */ /* 0x000e680000000400 */
[----:B------:R-:W2:Y:S04]  /*4e70*/  LDS.U16 R32, [R32+0x2] ;  /* 0x0000020020207984 */ /* 0x000ea80000000400 */
[----:B------:R-:W3:Y:S04]  /*4e80*/  LDS.U16 R40, [R40+0x2] ;  /* 0x0000020028287984 */ /* 0x000ee80000000400 */
[----:B------:R-:W4:Y:S04]  /*4e90*/  LDS.U16 R42, [R42+0x2] ;  /* 0x000002002a2a7984 */ /* 0x000f280000000400 */
[----:B------:R-:W5:Y:S04]  /*4ea0*/  LDS.U16 R44, [R44+0x2] ;  /* 0x000002002c2c7984 */ /* 0x000f680000000400 */
[----:B------:R-:W5:Y:S04]  /*4eb0*/  LDS.U16 R46, [R46+0x2] ;  /* 0x000002002e2e7984 */ /* 0x000f680000000400 */
[----:B------:R-:W5:Y:S04]  /*4ec0*/  LDS.U16 R48, [R48+0x2] ;  /* 0x0000020030307984 */ /* 0x000f680000000400 */
[----:B------:R-:W5:Y:S04]  /*4ed0*/  LDS.U16 R16, [R51+0x2] ;  /* 0x0000020033107984 */ /* 0x000f680000000400 */
[----:B------:R-:W5:Y:S04]  /*4ee0*/  LDS.U16 R11, [R10+0x2] ;  /* 0x000002000a0b7984 */ /* 0x000f680000000400 */
[----:B------:R-:W5:Y:S01]  /*4ef0*/  LDS.U16 R12, [R9+0x2] ;  /* 0x00000200090c7984 */ /* 0x000f620000000400 */
[----:B0-----:R-:W-:Y:S01]  /*4f00*/  IMAD.IADD R37, R37, 0x1, R14 ;  /* 0x0000000125257824 */ /* 0x001fe200078e020e */
[----:B------:R-:W-:Y:S01]  /*4f10*/  BAR.SYNC.DEFER_BLOCKING 0x0 ;  /* 0x0000000000007b1d */ /* 0x000fe20000010000 */
[----:B-1----:R-:W-:-:S03]  /*4f20*/  IMAD.IADD R13, R36, 0x1, R13 ;  /* 0x00000001240d7824 */ /* 0x002fc600078e020d */
[----:B------:R-:W-:Y:S01]  /*4f30*/  LEA R37, R37, UR4, 0x2 ;  /* 0x0000000425257c11 */ /* 0x000fe2000f8e10ff */
[----:B--2---:R-:W-:Y:S01]  /*4f40*/  IMAD.IADD R36, R35, 0x1, R32 ;  /* 0x0000000123247824 */ /* 0x004fe200078e0220 */
[----:B------:R-:W-:Y:S01]  /*4f50*/  LEA R35, R13, UR4, 0x2 ;  /* 0x000000040d237c11 */ /* 0x000fe2000f8e10ff */
[----:B---3--:R-:W-:-:S03]  /*4f60*/  IMAD.IADD R40, R41, 0x1, R40 ;  /* 0x0000000129287824 */ /* 0x008fc600078e0228 */
[----:B------:R-:W-:Y:S01]  /*4f70*/  LEA R36, R36, UR4, 0x2 ;  /* 0x0000000424247c11 */ /* 0x000fe2000f8e10ff */
[----:B----4-:R-:W-:Y:S02]  /*4f80*/  IMAD.IADD R41, R43, 0x1, R42 ;  /* 0x000000012b297824 */ /* 0x010fe400078e022a */
[----:B-----5:R-:W-:-:S03]  /*4f90*/  IMAD.IADD R44, R45, 0x1, R44 ;  /* 0x000000012d2c7824 */ /* 0x020fc600078e022c */
[----:B------:R-:W-:Y:S01]  /*4fa0*/  LEA R41, R41, UR4, 0x2 ;  /* 0x0000000429297c11 */ /* 0x000fe2000f8e10ff */
[----:B------:R-:W-:Y:S01]  /*4fb0*/  IMAD.IADD R39, R47, 0x1, R46 ;  /* 0x000000012f277824 */ /* 0x000fe200078e022e */
[----:B------:R-:W-:Y:S01]  /*4fc0*/  @!P1 STS [R0], R7 ;  /* 0x0000000700009388 */ /* 0x000fe20000000800 */
[----:B------:R-:W-:-:S03]  /*4fd0*/  IMAD.IADD R38, R49, 0x1, R48 ;  /* 0x0000000131267824 */ /* 0x000fc600078e0230 */
[----:B------:R-:W-:Y:S01]  /*4fe0*/  LEA R39, R39, UR4, 0x2 ;  /* 0x0000000427277c11 */ /* 0x000fe2000f8e10ff */
[----:B------:R-:W-:Y:S01]  /*4ff0*/  BAR.SYNC.DEFER_BLOCKING 0x0 ;  /* 0x0000000000007b1d */ /* 0x000fe20000010000 */
[----:B------:R-:W-:Y:S01]  /*5000*/  IMAD.IADD R53, R53, 0x1, R16 ;  /* 0x0000000135357824 */ /* 0x000fe200078e0210 */
[----:B------:R-:W-:Y:S01]  /*5010*/  LEA R38, R38, UR4, 0x2 ;  /* 0x0000000426267c11 */ /* 0x000fe2000f8e10ff */
[----:B------:R-:W-:Y:S02]  /*5020*/  @!P1 IMAD.IADD R16, R2, 0x1, -R7 ;  /* 0x0000000102109824 */ /* 0x000fe400078e0a07 */
[----:B------:R-:W-:-:S03]  /*5030*/  IMAD.IADD R34, R34, 0x1, R11 ;  /* 0x0000000122227824 */ /* 0x000fc600078e020b */
[----:B------:R-:W0:Y:S01]  /*5040*/  LDC.64 R10, c[0x0][0x388] ;  /* 0x0000e200ff0a7b82 */ /* 0x000e220000000a00 */
[----:B------:R-:W-:Y:S01]  /*5050*/  IMAD.IADD R12, R33, 0x1, R12 ;  /* 0x00000001210c7824 */ /* 0x000fe200078e020c */
[----:B------:R-:W-:Y:S02]  /*5060*/  LEA R33, R40, UR4, 0x2 ;  /* 0x0000000428217c11 */ /* 0x000fe4000f8e10ff */
[----:B------:R-:W-:Y:S02]  /*5070*/  LEA R34, R34, UR4, 0x2 ;  /* 0x0000000422227c11 */ /* 0x000fe4000f8e10ff */
[----:B------:R-:W-:Y:S02]  /*5080*/  LEA R32, R12, UR4, 0x2 ;  /* 0x000000040c207c11 */ /* 0x000fe4000f8e10ff */
[----:B------:R-:W-:Y:S01]  /*5090*/  LEA R40, R44, UR4, 0x2 ;  /* 0x000000042c287c11 */ /* 0x000fe2000f8e10ff */
[----:B------:R-:W-:Y:S01]  /*50a0*/  @P0 LDS R3, [R0+-0x4] ;  /* 0xfffffc0000030984 */ /* 0x000fe20000000800 */
[----:B------:R-:W-:Y:S06]  /*50b0*/  BAR.SYNC.DEFER_BLOCKING 0x0 ;  /* 0x0000000000007b1d */ /* 0x000fec0000010000 */
[----:B------:R-:W-:Y:S02]  /*50c0*/  @!P1 STS [R0+0x4200], R16 ;  /* 0x0042001000009388 */ /* 0x000fe40000000800 */
[----:B------:R-:W-:Y:S06]  /*50d0*/  BAR.SYNC.DEFER_BLOCKING 0x0 ;  /* 0x0000000000007b1d */ /* 0x000fec0000010000 */
[----:B------:R1:W-:Y:S04]  /*50e0*/  STS [R32], R31 ;  /* 0x0000001f20007388 */ /* 0x0003e80000000800 */
[----:B------:R-:W-:Y:S04]  /*50f0*/  STS [R34], R25 ;  /* 0x0000001922007388 */ /* 0x000fe80000000800 */
[----:B------:R-:W-:Y:S01]  /*5100*/  STS [R37], R26 ;  /* 0x0000001a25007388 */ /* 0x000fe20000000800 */
[----:B-1----:R-:W-:-:S03]  /*5110*/  LEA R31, R53, UR4, 0x2 ;  /* 0x00000004351f7c11 */ /* 0x002fc6000f8e10ff */
[----:B------:R-:W-:Y:S04]  /*5120*/  STS [R35], R28 ;  /* 0x0000001c23007388 */ /* 0x000fe80000000800 */
[----:B------:R-:W-:Y:S04]  /*5130*/  STS [R36], R29 ;  /* 0x0000001d24007388 */ /* 0x000fe80000000800 */
[----:B------:R-:W-:Y:S04]  /*5140*/  STS [R33], R30 ;  /* 0x0000001e21007388 */ /* 0x000fe80000000800 */
[----:B------:R-:W-:Y:S04]  /*5150*/  STS [R41], R24 ;  /* 0x0000001829007388 */ /* 0x000fe80000000800 */
[----:B------:R-:W-:Y:S04]  /*5160*/  STS [R40], R23 ;  /* 0x0000001728007388 */ /* 0x000fe80000000800 */
[----:B------:R1:W-:Y:S04]  /*5170*/  STS [R39], R22 ;  /* 0x0000001627007388 */ /* 0x0003e80000000800 */
[----:B------:R-:W-:Y:S04]  /*5180*/  STS [R38], R21 ;  /* 0x0000001526007388 */ /* 0x000fe80000000800 */
[----:B------:R-:W-:Y:S01]  /*5190*/  STS [R31], R20 ;  /* 0x000000141f007388 */ /* 0x000fe20000000800 */
[----:B-1----:R-:W-:Y:S01]  /*51a0*/  IMAD.MOV.U32 R22, RZ, RZ, -0x80000000 ;  /* 0x80000000ff167424 */ /* 0x002fe200078e00ff */
[----:B------:R-:W-:Y:S06]  /*51b0*/  BAR.SYNC.DEFER_BLOCKING 0x0 ;  /* 0x0000000000007b1d */ /* 0x000fec0000010000 */
[----:B------:R-:W1:Y:S04]  /*51c0*/  LDS R8, [R0] ;  /* 0x0000000000087984 */ /* 0x000e680000000800 */
[----:B------:R-:W-:Y:S04]  /*51d0*/  LDS R45, [R0+0x600] ;  /* 0x00060000002d7984 */ /* 0x000fe80000000800 */
[----:B------:R-:W2:Y:S04]  /*51e0*/  LDS R51, [R0+0xc00] ;  /* 0x000c000000337984 */ /* 0x000ea80000000800 */
[----:B------:R-:W3:Y:S04]  /*51f0*/  LDS R12, [R0+0x1200] ;  /* 0x00120000000c7984 */ /* 0x000ee80000000800 */
[----:B------:R-:W-:Y:S04]  /*5200*/  LDS R26, [R0+0x1e00] ;  /* 0x001e0000001a7984 */ /* 0x000fe80000000800 */
[----:B------:R-:W-:Y:S04]  /*5210*/  LDS R44, [R0+0x1800] ;  /* 0x00180000002c7984 */ /* 0x000fe80000000800 */
[----:B------:R-:W-:Y:S04]  /*5220*/  LDS R28, [R0+0x2400] ;  /* 0x00240000001c7984 */ /* 0x000fe80000000800 */
[----:B------:R-:W-:Y:S04]  /*5230*/  LDS R24, [R0+0x2a00] ;  /* 0x002a000000187984 */ /* 0x000fe80000000800 */
[----:B------:R-:W-:Y:S04]  /*5240*/  LDS R42, [R0+0x3000] ;  /* 0x00300000002a7984 */ /* 0x000fe80000000800 */
[----:B------:R-:W4:Y:S01]  /*5250*/  LDS R30, [R0+0x3600] ;  /* 0x00360000001e7984 */ /* 0x000f220000000800 */
[----:B-1----:R-:W-:-:S03]  /*5260*/  ISETP.NE.AND P0, PT, R8, 0x7fffffff, PT ;  /* 0x7fffffff0800780c */ /* 0x002fc60003f05270 */
[----:B------:R-:W1:Y:S01]  /*5270*/  LDS R20, [R0+0x3c00] ;  /* 0x003c000000147984 */ /* 0x000e620000000800 */
[C---:B------:R-:W-:Y:S02]  /*5280*/  SEL R9, R8.reuse, 0x80000000, P0 ;  /* 0x8000000008097807 */ /* 0x040fe40000000000 */
[----:B------:R-:W-:Y:S02]  /*5290*/  ISETP.GT.AND P0, PT, R8, -0x1, PT ;  /* 0xffffffff0800780c */ /* 0x000fe40003f04270 */
[----:B------:R-:W-:Y:S02]  /*52a0*/  SHF.R.U32.HI R9, RZ, UR14, R9 ;  /* 0x0000000eff097c19 */ /* 0x000fe40008011609 */
[----:B--2---:R-:W-:Y:S02]  /*52b0*/  ISETP.NE.AND P3, PT, R51, 0x7fffffff, PT ;  /* 0x7fffffff3300780c */ /* 0x004fe40003f65270 */
[----:B------:R-:W-:-:S04]  /*52c0*/  LOP3.LUT R9, R9, UR6, RZ, 0xc0, !PT ;  /* 0x0000000609097c12 */ /* 0x000fc8000f8ec0ff */
[----:B------:R-:W-:Y:S02]  /*52d0*/  LEA R43, R9, UR4, 0x2 ;  /* 0x00000004092b7c11 */ /* 0x000fe4000f8e10ff */
[----:B------:R-:W-:-:S04]  /*52e0*/  SEL R9, R22, 0xffffffff, !P0 ;  /* 0xffffffff16097807 */ /* 0x000fc80004000000 */
[----:B------:R-:W2:Y:S01]  /*52f0*/  LDS R43, [R43+0x4200] ;  /* 0x004200002b2b7984 */ /* 0x000ea20000000800 */
[----:B------:R-:W-:Y:S02]  /*5300*/  LOP3.LUT R13, R9, R8, RZ, 0x3c, !PT ;  /* 0x00000008090d7212 */ /* 0x000fe400078e3cff */
[----:B------:R-:W-:Y:S02]  /*5310*/  LEA.HI.X.SX32 R9, R27, RZ, 0x1, P2 ;  /* 0x000000ff1b097211 */ /* 0x000fe400010f0eff */
[C---:B------:R-:W-:Y:S02]  /*5320*/  LEA R8, P0, R18.reuse, UR10, 0x2 ;  /* 0x0000000a12087c11 */ /* 0x040fe4000f8010ff */
[C---:B------:R-:W-:Y:S02]  /*5330*/  ISETP.NE.AND P2, PT, R45.reuse, 0x7fffffff, PT ;  /* 0x7fffffff2d00780c */ /* 0x040fe40003f45270 */
[----:B------:R-:W-:Y:S02]  /*5340*/  LEA.HI.X R9, R18, UR11, R9, 0x2, P0 ;  /* 0x0000000b12097c11 */ /* 0x000fe400080f1409 */
[----:B------:R-:W-:-:S02]  /*5350*/  SEL R18, R45, 0x80000000, P2 ;  /* 0x800000002d127807 */ /* 0x000fc40001000000 */
[----:B---3--:R-:W-:Y:S02]  /*5360*/  ISETP.NE.AND P2, PT, R12, 0x7fffffff, PT ;  /* 0x7fffffff0c00780c */ /* 0x008fe40003f45270 */
[----:B------:R-:W-:Y:S02]  /*5370*/  ISETP.GT.AND P0, PT, R45, -0x1, PT ;  /* 0xffffffff2d00780c */ /* 0x000fe40003f04270 */
[----:B------:R-:W-:Y:S02]  /*5380*/  SHF.R.U32.HI R18, RZ, UR14, R18 ;  /* 0x0000000eff127c19 */ /* 0x000fe40008011612 */
[----:B------:R-:W-:Y:S02]  /*5390*/  SEL R46, R22, 0xffffffff, !P0 ;  /* 0xffffffff162e7807 */ /* 0x000fe40004000000 */
[----:B------:R-:W-:Y:S02]  /*53a0*/  ISETP.GT.AND P0, PT, R51, -0x1, PT ;  /* 0xffffffff3300780c */ /* 0x000fe40003f04270 */
[----:B------:R-:W-:-:S02]  /*53b0*/  LOP3.LUT R18, R18, UR6, RZ, 0xc0, !PT ;  /* 0x0000000612127c12 */ /* 0x000fc4000f8ec0ff */
[----:B----4-:R-:W-:Y:S02]  /*53c0*/  ISETP.NE.AND P4, PT, R30, 0x7fffffff, PT ;  /* 0x7fffffff1e00780c */ /* 0x010fe40003f85270 */
[----:B------:R-:W-:Y:S02]  /*53d0*/  LEA R18, R18, UR4, 0x2 ;  /* 0x0000000412127c11 */ /* 0x000fe4000f8e10ff */
[----:B-1----:R-:W-:Y:S02]  /*53e0*/  ISETP.NE.AND P5, PT, R20, 0x7fffffff, PT ;  /* 0x7fffffff1400780c */ /* 0x002fe40003fa5270 */
[----:B------:R-:W-:Y:S01]  /*53f0*/  LOP3.LUT R45, R46, R45, RZ, 0x3c, !PT ;  /* 0x0000002d2e2d7212 */ /* 0x000fe200078e3cff */
[----:B------:R1:W3:Y:S01]  /*5400*/  LDS R23, [R18+0x4200] ;  /* 0x0042000012177984 */ /* 0x0002e20000000800 */
[----:B--2---:R-:W-:Y:S01]  /*5410*/  IMAD.IADD R43, R43, 0x1, R71 ;  /* 0x000000012b2b7824 */ /* 0x004fe200078e0247 */
[----:B-1----:R-:W-:-:S03]  /*5420*/  SEL R18, R20, 0x80000000, P5 ;  /* 0x8000000014127807 */ /* 0x002fc60002800000 */
[----:B0-----:R-:W-:Y:S01]  /*5430*/  IMAD.WIDE.U32 R14, R43, 0x4, R10 ;  /* 0x000000042b0e7825 */ /* 0x001fe200078e000a */
[----:B------:R-:W-:-:S04]  /*5440*/  SHF.R.U32.HI R18, RZ, UR14, R18 ;  /* 0x0000000eff127c19 */ /* 0x000fc80008011612 */
[----:B------:R0:W-:Y:S01]  /*5450*/  STG.E desc[UR8][R14.64], R13 ;  /* 0x0000000d0e007986 */ /* 0x0001e2000c101908 */
[----:B------:R-:W-:-:S04]  /*5460*/  LOP3.LUT R18, R18, UR6, RZ, 0xc0, !PT ;  /* 0x0000000612127c12 */ /* 0x000fc8000f8ec0ff */
[----:B------:R-:W-:-:S06]  /*5470*/  LEA R47, R18, UR4, 0x2 ;  /* 0x00000004122f7c11 */ /* 0x000fcc000f8e10ff */
[----:B------:R-:W-:Y:S01]  /*5480*/  LDS R47, [R47+0x4200] ;  /* 0x004200002f2f7984 */ /* 0x000fe20000000800 */
[----:B0-----:R-:W-:Y:S02]  /*5490*/  SEL R13, R51, 0x80000000, P3 ;  /* 0x80000000330d7807 */ /* 0x001fe40001800000 */
[----:B------:R-:W-:Y:S02]  /*54a0*/  SEL R15, R12, 0x80000000, P2 ;  /* 0x800000000c0f7807 */ /* 0x000fe40001000000 */
[----:B------:R-:W-:Y:S02]  /*54b0*/  SHF.R.U32.HI R13, RZ, UR14, R13 ;  /* 0x0000000eff0d7c19 */ /* 0x000fe4000801160d */
[----:B------:R-:W-:Y:S02]  /*54c0*/  SHF.R.U32.HI R15, RZ, UR14, R15 ;  /* 0x0000000eff0f7c19 */ /* 0x000fe4000801160f */
[----:B------:R-:W-:Y:S02]  /*54d0*/  SEL R14, R22, 0xffffffff, !P0 ;  /* 0xffffffff160e7807 */ /* 0x000fe40004000000 */
[----:B------:R-:W-:-:S02]  /*54e0*/  LOP3.LUT R13, R13, UR6, RZ, 0xc0, !PT ;  /* 0x000000060d0d7c12 */ /* 0x000fc4000f8ec0ff */
[----:B------:R-:W-:Y:S02]  /*54f0*/  ISETP.NE.AND P0, PT, R26, 0x7fffffff, PT ;  /* 0x7fffffff1a00780c */ /* 0x000fe40003f05270 */
[----:B------:R-:W-:Y:S02]  /*5500*/  ISETP.NE.AND P3, PT, R44, 0x7fffffff, PT ;  /* 0x7fffffff2c00780c */ /* 0x000fe40003f65270 */
[----:B------:R-:W-:Y:S02]  /*5510*/  LOP3.LUT R15, R15, UR6, RZ, 0xc0, !PT ;  /* 0x000000060f0f7c12 */ /* 0x000fe4000f8ec0ff */
[----:B------:R-:W-:Y:S02]  /*5520*/  ISETP.NE.AND P2, PT, R28, 0x7fffffff, PT ;  /* 0x7fffffff1c00780c */ /* 0x000fe40003f45270 */
[----:B------:R-:W-:Y:S02]  /*5530*/  LEA R21, R13, UR4, 0x2 ;  /* 0x000000040d157c11 */ /* 0x000fe4000f8e10ff */
[----:B------:R-:W-:-:S02]  /*5540*/  LOP3.LUT R51, R14, R51, RZ, 0x3c, !PT ;  /* 0x000000330e337212 */ /* 0x000fc400078e3cff */
[----:B------:R-:W-:Y:S02]  /*5550*/  SEL R13, R26, 0x80000000, P0 ;  /* 0x800000001a0d7807 */ /* 0x000fe40000000000 */
[----:B------:R-:W-:Y:S01]  /*5560*/  SEL R14, R44, 0x80000000, P3 ;  /* 0x800000002c0e7807 */ /* 0x000fe20001800000 */
[----:B------:R-:W0:Y:S01]  /*5570*/  LDS R21, [R21+0x4200] ;  /* 0x0042000015157984 */ /* 0x000e220000000800 */
[----:B------:R-:W-:Y:S02]  /*5580*/  LEA R25, R15, UR4, 0x2 ;  /* 0x000000040f197c11 */ /* 0x000fe4000f8e10ff */
[----:B------:R-:W-:Y:S02]  /*5590*/  SEL R15, R28, 0x80000000, P2 ;  /* 0x800000001c0f7807 */ /* 0x000fe40001000000 */
[----:B------:R-:W-:Y:S02]  /*55a0*/  SHF.R.U32.HI R13, RZ, UR14, R13 ;  /* 0x0000000eff0d7c19 */ /* 0x000fe4000801160d */
[----:B------:R-:W-:Y:S01]  /*55b0*/  SHF.R.U32.HI R14, RZ, UR14, R14 ;  /* 0x0000000eff0e7c19 */ /* 0x000fe2000801160e */
[----:B------:R-:W1:Y:S01]  /*55c0*/  LDS R25, [R25+0x4200] ;  /* 0x0042000019197984 */ /* 0x000e620000000800 */
[----:B------:R-:W-:-:S02]  /*55d0*/  SHF.R.U32.HI R15, RZ, UR14, R15 ;  /* 0x0000000eff0f7c19 */ /* 0x000fc4000801160f */
[----:B------:R-:W-:Y:S02]  /*55e0*/  LOP3.LUT R13, R13, UR6, RZ, 0xc0, !PT ;  /* 0x000000060d0d7c12 */ /* 0x000fe4000f8ec0ff */
[----:B------:R-:W-:Y:S02]  /*55f0*/  LOP3.LUT R14, R14, UR6, RZ, 0xc0, !PT ;  /* 0x000000060e0e7c12 */ /* 0x000fe4000f8ec0ff */
[----:B------:R-:W-:Y:S02]  /*5600*/  ISETP.NE.AND P2, PT, R24, 0x7fffffff, PT ;  /* 0x7fffffff1800780c */ /* 0x000fe40003f45270 */
[----:B------:R-:W-:Y:S02]  /*5610*/  ISETP.NE.AND P3, PT, R42, 0x7fffffff, PT ;  /* 0x7fffffff2a00780c */ /* 0x000fe40003f65270 */
[----:B------:R-:W-:Y:S02]  /*5620*/  LOP3.LUT R15, R15, UR6, RZ, 0xc0, !PT ;  /* 0x000000060f0f7c12 */ /* 0x000fe4000f8ec0ff */
[----:B------:R-:W-:-:S02]  /*5630*/  LEA R59, R13, UR4, 0x2 ;  /* 0x000000040d3b7c11 */ /* 0x000fc4000f8e10ff */
[----:B------:R-:W-:Y:S02]  /*5640*/  LEA R29, R14, UR4, 0x2 ;  /* 0x000000040e1d7c11 */ /* 0x000fe4000f8e10ff */
[----:B------:R-:W-:Y:S02]  /*5650*/  SEL R13, R24, 0x80000000, P2 ;  /* 0x80000000180d7807 */ /* 0x000fe40001000000 */
[----:B------:R-:W-:Y:S01]  /*5660*/  SEL R14, R42, 0x80000000, P3 ;  /* 0x800000002a0e7807 */ /* 0x000fe20001800000 */
[----:B------:R-:W-:Y:S01]  /*5670*/  LDS R59, [R59+0x4200] ;  /* 0x004200003b3b7984 */ /* 0x000fe20000000800 */
[----:B------:R-:W-:Y:S02]  /*5680*/  LEA R57, R15, UR4, 0x2 ;  /* 0x000000040f397c11 */ /* 0x000fe4000f8e10ff */
[----:B------:R-:W-:Y:S01]  /*5690*/  SEL R15, R30, 0x80000000, P4 ;  /* 0x800000001e0f7807 */ /* 0x000fe20002000000 */
[----:B------:R-:W2:Y:S01]  /*56a0*/  LDS R29, [R29+0x4200] ;  /* 0x004200001d1d7984 */ /* 0x000ea20000000800 */
[----:B------:R-:W-:-:S02]  /*56b0*/  SHF.R.U32.HI R13, RZ, UR14, R13 ;  /* 0x0000000eff0d7c19 */ /* 0x000fc4000801160d */
[----:B------:R-:W-:Y:S01]  /*56c0*/  SHF.R.U32.HI R14, RZ, UR14, R14 ;  /* 0x0000000eff0e7c19 */ /* 0x000fe2000801160e */
[----:B------:R-:W4:Y:S01]  /*56d0*/  LDS R57, [R57+0x4200] ;  /* 0x0042000039397984 */ /* 0x000f220000000800 */
[----:B------:R-:W-:Y:S02]  /*56e0*/  SHF.R.U32.HI R15, RZ, UR14, R15 ;  /* 0x0000000eff0f7c19 */ /* 0x000fe4000801160f */
[----:B------:R-:W-:Y:S02]  /*56f0*/  LOP3.LUT R13, R13, UR6, RZ, 0xc0, !PT ;  /* 0x000000060d0d7c12 */ /* 0x000fe4000f8ec0ff */
[----:B------:R-:W-:Y:S02]  /*5700*/  LOP3.LUT R14, R14, UR6, RZ, 0xc0, !PT ;  /* 0x000000060e0e7c12 */ /* 0x000fe4000f8ec0ff */
[----:B------:R-:W-:Y:S02]  /*5710*/  LOP3.LUT R15, R15, UR6, RZ, 0xc0, !PT ;  /* 0x000000060f0f7c12 */ /* 0x000fe4000f8ec0ff */
[----:B------:R-:W-:-:S02]  /*5720*/  LEA R55, R13, UR4, 0x2 ;  /* 0x000000040d377c11 */ /* 0x000fc4000f8e10ff */
[----:B------:R-:W-:Y:S02]  /*5730*/  LEA R53, R14, UR4, 0x2 ;  /* 0x000000040e357c11 */ /* 0x000fe4000f8e10ff */
[----:B------:R-:W-:Y:S02]  /*5740*/  LEA R49, R15, UR4, 0x2 ;  /* 0x000000040f317c11 */ /* 0x000fe4000f8e10ff */
[----:B------:R-:W5:Y:S01]  /*5750*/  LDS R55, [R55+0x4200] ;  /* 0x0042000037377984 */ /* 0x000f620000000800 */
[C---:B---3--:R-:W-:Y:S02]  /*5760*/  IADD3 R23, PT, PT, R71.reuse, 0x180, R23 ;  /* 0x0000018047177810 */ /* 0x048fe40007ffe017 */
[----:B0-----:R-:W-:Y:S01]  /*5770*/  IADD3 R21, PT, PT, R71, 0x300, R21 ;  /* 0x0000030047157810 */ /* 0x001fe20007ffe015 */
[----:B------:R-:W0:Y:S01]  /*5780*/  LDS R53, [R53+0x4200] ;  /* 0x0042000035357984 */ /* 0x000e220000000800 */
[----:B------:R-:W-:Y:S01]  /*5790*/  ISETP.GT.AND P2, PT, R44, -0x1, PT ;  /* 0xffffffff2c00780c */ /* 0x000fe20003f44270 */
[--C-:B------:R-:W-:Y:S01]  /*57a0*/  IMAD.WIDE.U32 R18, R23, 0x4, R10.reuse ;  /* 0x0000000417127825 */ /* 0x100fe200078e000a */
[----:B------:R-:W-:Y:S01]  /*57b0*/  ISETP.GT.AND P0, PT, R12, -0x1, PT ;  /* 0xffffffff0c00780c */ /* 0x000fe20003f04270 */
[----:B------:R-:W3:Y:S01]  /*57c0*/  LDS R49, [R49+0x4200] ;  /* 0x0042000031317984 */ /* 0x000ee20000000800 */
[C---:B------:R-:W-:Y:S01]  /*57d0*/  SEL R63, R22.reuse, 0xffffffff, !P2 ;  /* 0xffffffff163f7807 */ /* 0x040fe20005000000 */
[----:B------:R-:W-:Y:S01]  /*57e0*/  IMAD.WIDE.U32 R14, R21, 0x4, R10 ;  /* 0x00000004150e7825 */ /* 0x000fe200078e000a */
[----:B------:R-:W-:Y:S01]  /*57f0*/  SEL R13, R22, 0xffffffff, !P0 ;  /* 0xffffffff160d7807 */ /* 0x000fe20004000000 */
[----:B------:R4:W-:Y:S01]  /*5800*/  STG.E desc[UR8][R18.64], R45 ;  /* 0x0000002d12007986 */ /* 0x0009e2000c101908 */
[----:B-1----:R-:W-:-:S02]  /*5810*/  IADD3 R25, PT, PT, R71, 0x480, R25 ;  /* 0x0000048047197810 */ /* 0x002fc40007ffe019 */
[----:B------:R-:W-:Y:S01]  /*5820*/  ISETP.GT.AND P2, PT, R28, -0x1, PT ;  /* 0xffffffff1c00780c */ /* 0x000fe20003f44270 */
[----:B------:R1:W-:Y:S01]  /*5830*/  STG.E desc[UR8][R14.64], R51 ;  /* 0x000000330e007986 */ /* 0x0003e2000c101908 */
[----:B------:R-:W-:Y:S02]  /*5840*/  ISETP.GT.AND P0, PT, R26, -0x1, PT ;  /* 0xffffffff1a00780c */ /* 0x000fe40003f04270 */
[----:B------:R-:W-:Y:S01]  /*5850*/  LOP3.LUT R61, R13, R12, RZ, 0x3c, !PT ;  /* 0x0000000c0d3d7212 */ /* 0x000fe200078e3cff */
[----:B------:R-:W-:Y:S01]  /*5860*/  IMAD.WIDE.U32 R12, R25, 0x4, R10 ;  /* 0x00000004190c7825 */ /* 0x000fe200078e000a */
[C---:B--2---:R-:W-:Y:S02]  /*5870*/  IADD3 R29, PT, PT, R71.reuse, 0x600, R29 ;  /* 0x00000600471d7810 */ /* 0x044fe40007ffe01d */
[----:B------:R-:W-:Y:S02]  /*5880*/  SEL R65, R22, 0xffffffff, !P0 ;  /* 0xffffffff16417807 */ /* 0x000fe40004000000 */
[----:B----4-:R-:W-:Y:S01]  /*5890*/  IADD3 R45, PT, PT, R71, 0x780, R59 ;  /* 0x00000780472d7810 */ /* 0x010fe20007ffe03b */
[----:B------:R-:W-:Y:S01]  /*58a0*/  IMAD.WIDE.U32 R18, R29, 0x4, R10 ;  /* 0x000000041d127825 */ /* 0x000fe200078e000a */
[----:B------:R-:W-:Y:S01]  /*58b0*/  ISETP.GT.AND P0, PT, R24, -0x1, PT ;  /* 0xffffffff1800780c */ /* 0x000fe20003f04270 */
[----:B------:R2:W-:Y:S01]  /*58c0*/  STG.E desc[UR8][R12.64], R61 ;  /* 0x0000003d0c007986 */ /* 0x0005e2000c101908 */
[----:B-1----:R-:W-:-:S02]  /*58d0*/  SEL R15, R22, 0xffffffff, !P2 ;  /* 0xffffffff160f7807 */ /* 0x002fc40005000000 */
[----:B------:R-:W-:Y:S02]  /*58e0*/  IADD3 R51, PT, PT, R71, 0x900, R57 ;  /* 0x0000090047337810 */ /* 0x000fe40007ffe039 */
[----:B------:R-:W-:Y:S02]  /*58f0*/  LOP3.LUT R63, R63, R44, RZ, 0x3c, !PT ;  /* 0x0000002c3f3f7212 */ /* 0x000fe400078e3cff */
[----:B------:R-:W-:Y:S01]  /*5900*/  LOP3.LUT R59, R15, R28, RZ, 0x3c, !PT ;  /* 0x0000001c0f3b7212 */ /* 0x000fe200078e3cff */
[--C-:B------:R-:W-:Y:S01]  /*5910*/  IMAD.WIDE.U32 R14, R45, 0x4, R10.reuse ;  /* 0x000000042d0e7825 */ /* 0x100fe200078e000a */
[----:B------:R-:W-:Y:S01]  /*5920*/  LOP3.LUT R65, R65, R26, RZ, 0x3c, !PT ;  /* 0x0000001a41417212 */ /* 0x000fe200078e3cff */
[----:B------:R1:W-:Y:S01]  /*5930*/  STG.E desc[UR8][R18.64], R63 ;  /* 0x0000003f12007986 */ /* 0x0003e2000c101908 */
[----:B------:R-:W-:Y:S01]  /*5940*/  ISETP.GT.AND P2, PT, R42, -0x1, PT ;  /* 0xffffffff2a00780c */ /* 0x000fe20003f44270 */
[----:B--2---:R-:W-:Y:S01]  /*5950*/  IMAD.WIDE.U32 R12, R51, 0x4, R10 ;  /* 0x00000004330c7825 */ /* 0x004fe200078e000a */
[----:B------:R-:W-:Y:S01]  /*5960*/  ISETP.GT.AND P3, PT, R30, -0x1, PT ;  /* 0xffffffff1e00780c */ /* 0x000fe20003f64270 */
[----:B------:R2:W-:Y:S01]  /*5970*/  STG.E desc[UR8][R14.64], R65 ;  /* 0x000000410e007986 */ /* 0x0005e2000c101908 */
[----:B------:R-:W-:-:S02]  /*5980*/  SEL R57, R22, 0xffffffff, !P0 ;  /* 0xffffffff16397807 */ /* 0x000fc40004000000 */
[----:B------:R-:W-:Y:S01]  /*5990*/  ISETP.GT.AND P0, PT, R20, -0x1, PT ;  /* 0xffffffff1400780c */ /* 0x000fe20003f04270 */
[----:B------:R4:W-:Y:S01]  /*59a0*/  STG.E desc[UR8][R12.64], R59 ;  /* 0x0000003b0c007986 */ /* 0x0009e2000c101908 */
[C---:B-----5:R-:W-:Y:S02]  /*59b0*/  IADD3 R55, PT, PT, R71.reuse, 0xa80, R55 ;  /* 0x00000a8047377810 */ /* 0x060fe40007ffe037 */
[C---:B0-----:R-:W-:Y:S02]  /*59c0*/  IADD3 R53, PT, PT, R71.reuse, 0xc00, R53 ;  /* 0x00000c0047357810 */ /* 0x041fe40007ffe035 */
[C---:B-1----:R-:W-:Y:S02]  /*59d0*/  SEL R19, R22.reuse, 0xffffffff, !P2 ;  /* 0xffffffff16137807 */ /* 0x042fe40005000000 */
[----:B---3--:R-:W-:Y:S01]  /*59e0*/  IADD3 R49, PT, PT, R71, 0xd80, R49 ;  /* 0x00000d8047317810 */ /* 0x008fe20007ffe031 */
[----:B--2---:R-:W-:Y:S01]  /*59f0*/  IMAD.WIDE.U32 R14, R55, 0x4, R10 ;  /* 0x00000004370e7825 */ /* 0x004fe200078e000a */
[----:B------:R-:W-:-:S02]  /*5a00*/  SEL R63, R22, 0xffffffff, !P3 ;  /* 0xffffffff163f7807 */ /* 0x000fc40005800000 */
[----:B------:R-:W-:Y:S01]  /*5a10*/  IADD3 R47, PT, PT, R71, 0xf00, R47 ;  /* 0x00000f00472f7810 */ /* 0x000fe20007ffe02f */
[--C-:B----4-:R-:W-:Y:S01]  /*5a20*/  IMAD.WIDE.U32 R12, R53, 0x4, R10.reuse ;  /* 0x00000004350c7825 */ /* 0x110fe200078e000a */
[----:B------:R-:W-:Y:S02]  /*5a30*/  SEL R65, R22, 0xffffffff, !P0 ;  /* 0xffffffff16417807 */ /* 0x000fe40004000000 */
[----:B------:R-:W-:Y:S02]  /*5a40*/  LOP3.LUT R57, R57, R24, RZ, 0x3c, !PT ;  /* 0x0000001839397212 */ /* 0x000fe400078e3cff */
[----:B------:R-:W-:Y:S01]  /*5a50*/  LOP3.LUT R61, R19, R42, RZ, 0x3c, !PT ;  /* 0x0000002a133d7212 */ /* 0x000fe200078e3cff */
[--C-:B------:R-:W-:Y:S01]  /*5a60*/  IMAD.WIDE.U32 R18, R49, 0x4, R10.reuse ;  /* 0x0000000431127825 */ /* 0x100fe200078e000a */
[----:B------:R-:W-:Y:S01]  /*5a70*/  LOP3.LUT R63, R63, R30, RZ, 0x3c, !PT ;  /* 0x0000001e3f3f7212 */ /* 0x000fe200078e3cff */
[----:B------:R0:W-:Y:S01]  /*5a80*/  STG.E desc[UR8][R14.64], R57 ;  /* 0x000000390e007986 */ /* 0x0001e2000c101908 */
[----:B------:R-:W-:Y:S01]  /*5a90*/  LOP3.LUT R65, R65, R20, RZ, 0x3c, !PT ;  /* 0x0000001441417212 */ /* 0x000fe200078e3cff */
[----:B------:R-:W-:-:S02]  /*5aa0*/  IMAD.WIDE.U32 R10, R47, 0x4, R10 ;  /* 0x000000042f0a7825 */ /* 0x000fc400078e000a */
[----:B------:R1:W-:Y:S04]  /*5ab0*/  STG.E desc[UR8][R12.64], R61 ;  /* 0x0000003d0c007986 */ /* 0x0003e8000c101908 */
[----:B------:R2:W-:Y:S04]  /*5ac0*/  STG.E desc[UR8][R18.64], R63 ;  /* 0x0000003f12007986 */ /* 0x0005e8000c101908 */
[----:B------:R3:W-:Y:S01]  /*5ad0*/  STG.E desc[UR8][R10.64], R65 ;  /* 0x000000410a007986 */ /* 0x0007e2000c101908 */
[----:B------:R-:W-:Y:S06]  /*5ae0*/  BAR.SYNC.DEFER_BLOCKING 0x0 ;  /* 0x0000000000007b1d */ /* 0x000fec0000010000 */
[----:B------:R-:W4:Y:S04]  /*5af0*/  LDG.E R59, desc[UR8][R8.64] ;  /* 0x00000008083b7981 */ /* 0x000f28000c1e1900 */
[----:B------:R-:W5:Y:S04]  /*5b00*/  LDG.E R67, desc[UR8][R8.64+0x600] ;  /* 0x0006000808437981 */ /* 0x000f68000c1e1900 */
[----:B------:R-:W5:Y:S04]  /*5b10*/  LDG.E R69, desc[UR8][R8.64+0xc00] ;  /* 0x000c000808457981 */ /* 0x000f68000c1e1900 */
[----:B------:R-:W5:Y:S04]  /*5b20*/  LDG.E R73, desc[UR8][R8.64+0x1200] ;  /* 0x0012000808497981 */ /* 0x000f68000c1e1900 */
[----:B------:R-:W5:Y:S04]  /*5b30*/  LDG.E R75, desc[UR8][R8.64+0x1800] ;  /* 0x00180008084b7981 */ /* 0x000f68000c1e1900 */
[----:B------:R-:W5:Y:S04]  /*5b40*/  LDG.E R77, desc[UR8][R8.64+0x1e00] ;  /* 0x001e0008084d7981 */ /* 0x000f68000c1e1900 */
[----:B0-----:R-:W5:Y:S04]  /*5b50*/  LDG.E R15, desc[UR8][R8.64+0x2400] ;  /* 0x00240008080f7981 */ /* 0x001f68000c1e1900 */
[----:B-1----:R-:W5:Y:S04]  /*5b60*/  LDG.E R13, desc[UR8][R8.64+0x2a00] ;  /* 0x002a0008080d7981 */ /* 0x002f68000c1e1900 */
[----:B--2---:R-:W2:Y:S04]  /*5b70*/  LDG.E R19, desc[UR8][R8.64+0x3000] ;  /* 0x0030000808137981 */ /* 0x004ea8000c1e1900 */
[----:B---3--:R-:W3:Y:S04]  /*5b80*/  LDG.E R11, desc[UR8][R8.64+0x3600] ;  /* 0x00360008080b7981 */ /* 0x008ee8000c1e1900 */
[----:B------:R0:W3:Y:S01]  /*5b90*/  LDG.E R57, desc[UR8][R8.64+0x3c00] ;  /* 0x003c000808397981 */ /* 0x0000e2000c1e1900 */
[----:B------:R-:W-:-:S02]  /*5ba0*/  IMAD R24, R71, 0x28, R0 ;  /* 0x0000002847187824 */ /* 0x000fc400078e0200 */
[----:B------:R-:W-:Y:S02]  /*5bb0*/  VIADD R5, R5, 0xffffef80 ;  /* 0xffffef8005057836 */ /* 0x000fe40000000000 */
[----:B------:R-:W-:Y:S02]  /*5bc0*/  @!P1 IMAD.IADD R2, R3, 0x1, R16 ;  /* 0x0000000103029824 */ /* 0x000fe400078e0210 */
[----:B------:R-:W-:Y:S01]  /*5bd0*/  VIADD R27, R27, 0x1080 ;  /* 0x000010801b1b7836 */ /* 0x000fe20000000000 */
[----:B------:R-:W-:Y:S01]  /*5be0*/  ISETP.GT.AND P0, PT, R5, 0x107f, PT ;  /* 0x0000107f0500780c */ /* 0x000fe20003f04270 */
[----:B0-----:R-:W0:Y:S01]  /*5bf0*/  LDC.64 R8, c[0x0][0x398] ;  /* 0x0000e600ff087b82 */ /* 0x001e220000000a00 */
[----:B----4-:R-:W-:Y:S04]  /*5c00*/  STS [R0], R59 ;  /* 0x0000003b00007388 */ /* 0x010fe80000000800 */
[----:B-----5:R-:W-:Y:S04]  /*5c10*/  STS [R0+0x600], R67 ;  /* 0x0006004300007388 */ /* 0x020fe80000000800 */
[----:B------:R-:W-:Y:S04]  /*5c20*/  STS [R0+0xc00], R69 ;  /* 0x000c004500007388 */ /* 0x000fe80000000800 */
[----:B------:R-:W-:Y:S04]  /*5c30*/  STS [R0+0x1200], R73 ;  /* 0x0012004900007388 */ /* 0x000fe80000000800 */
[----:B------:R-:W-:Y:S04]  /*5c40*/  STS [R0+0x1800], R75 ;  /* 0x0018004b00007388 */ /* 0x000fe80000000800 */
[----:B------:R-:W-:Y:S04]  /*5c50*/  STS [R0+0x1e00], R77 ;  /* 0x001e004d00007388 */ /* 0x000fe80000000800 */
[----:B------:R-:W-:Y:S04]  /*5c60*/  STS [R0+0x2400], R15 ;  /* 0x0024000f00007388 */ /* 0x000fe80000000800 */
[----:B------:R-:W-:Y:S04]  /*5c70*/  STS [R0+0x2a00], R13 ;  /* 0x002a000d00007388 */ /* 0x000fe80000000800 */
[----:B--2---:R-:W-:Y:S04]  /*5c80*/  STS [R0+0x3000], R19 ;  /* 0x0030001300007388 */ /* 0x004fe80000000800 */
[----:B---3--:R-:W-:Y:S04]  /*5c90*/  STS [R0+0x3600], R11 ;  /* 0x0036000b00007388 */ /* 0x008fe80000000800 */
[----:B------:R-:W-:Y:S01]  /*5ca0*/  STS [R0+0x3c00], R57 ;  /* 0x003c003900007388 */ /* 0x000fe20000000800 */
[----:B------:R-:W-:Y:S06]  /*5cb0*/  BAR.SYNC.DEFER_BLOCKING 0x0 ;  /* 0x0000000000007b1d */ /* 0x000fec0000010000 */
        /* <DEDUP_REMOVED lines=9> */
[----:B------:R-:W0:Y:S04]  /*5d50*/  LDS R11, [R24+0x24] ;  /* 0x00002400180b7984 */ /* 0x000e280000000800 */
[----:B------:R-:W0:Y:S01]  /*5d60*/  LDS R22, [R24+0x28] ;  /* 0x0000280018167984 */ /* 0x000e220000000800 */
[----:B------:R-:W-:Y:S08]  /*5d70*/  BAR.SYNC.DEFER_BLOCKING 0x0 ;  /* 0x0000000000007b1d */ /* 0x000ff00000010000 */
[----:B------:R-:W-:Y:S06]  /*5d80*/  BAR.SYNC.DEFER_BLOCKING 0x0 ;  /* 0x0000000000007b1d */ /* 0x000fec0000010000 */
[----:B-1----:R-:W-:Y:S04]  /*5d90*/  STS [R32], R59 ;  /* 0x0000003b20007388 */ /* 0x002fe80000000800 */
[----:B--2---:R-:W-:Y:S04]  /*5da0*/  STS [R34], R61 ;  /* 0x0000003d22007388 */ /* 0x004fe80000000800 */
[----:B---3--:R-:W-:Y:S04]  /*5db0*/  STS [R37], R10 ;  /* 0x0000000a25007388 */ /* 0x008fe80000000800 */
[----:B----4-:R-:W-:Y:S04]  /*5dc0*/  STS [R35], R12 ;  /* 0x0000000c23007388 */ /* 0x010fe80000000800 */
[----:B-----5:R-:W-:Y:S04]  /*5dd0*/  STS [R36], R15 ;  /* 0x0000000f24007388 */ /* 0x020fe80000000800 */
[----:B0-----:R0:W-:Y:S04]  /*5de0*/  STS [R33], R14 ;  /* 0x0000000e21007388 */ /* 0x0011e80000000800 */
[----:B------:R1:W-:Y:S04]  /*5df0*/  STS [R41], R18 ;  /* 0x0000001229007388 */ /* 0x0003e80000000800 */
[----:B------:R2:W-:Y:S01]  /*5e00*/  STS [R40], R13 ;  /* 0x0000000d28007388 */ /* 0x0005e20000000800 */
[----:B0-----:R-:W-:-:S03]  /*5e10*/  IMAD.WIDE.U32 R14, R21, 0x4, R8 ;  /* 0x00000004150e7825 */ /* 0x001fc600078e0008 */
[----:B------:R0:W-:Y:S01]  /*5e20*/  STS [R39], R20 ;  /* 0x0000001427007388 */ /* 0x0001e20000000800 */
[----:B-1----:R-:W-:-:S03]  /*5e30*/  IMAD.WIDE.U32 R18, R25, 0x4, R8 ;  /* 0x0000000419127825 */ /* 0x002fc600078e0008 */
[----:B------:R1:W-:Y:S01]  /*5e40*/  STS [R38], R11 ;  /* 0x0000000b26007388 */ /* 0x0003e20000000800 */
[----:B--2---:R-:W-:-:S03]  /*5e50*/  IMAD.WIDE.U32 R12, R23, 0x4, R8 ;  /* 0x00000004170c7825 */ /* 0x004fc600078e0008 */
[----:B------:R2:W-:Y:S01]  /*5e60*/  STS [R31], R22 ;  /* 0x000000161f007388 */ /* 0x0005e20000000800 */
[--C-:B0-----:R-:W-:Y:S01]  /*5e70*/  IMAD.WIDE.U32 R20, R29, 0x4, R8.reuse ;  /* 0x000000041d147825 */ /* 0x101fe200078e0008 */
[----:B------:R-:W-:Y:S03]  /*5e80*/  BAR.SYNC.DEFER_BLOCKING 0x0 ;  /* 0x0000000000007b1d */ /* 0x000fe60000010000 */
[----:B-1----:R-:W-:-:S04]  /*5e90*/  IMAD.WIDE.U32 R10, R43, 0x4, R8 ;  /* 0x000000042b0a7825 */ /* 0x002fc800078e0008 */
[----:B--2---:R-:W-:-:S04]  /*5ea0*/  IMAD.WIDE.U32 R22, R45, 0x4, R8 ;  /* 0x000000042d167825 */ /* 0x004fc800078e0008 */
[----:B------:R-:W-:-:S04]  /*5eb0*/  IMAD.WIDE.U32 R24, R51, 0x4, R8 ;  /* 0x0000000433187825 */ /* 0x000fc800078e0008 */
[----:B------:R-:W-:-:S04]  /*5ec0*/  IMAD.WIDE.U32 R28, R55, 0x4, R8 ;  /* 0x00000004371c7825 */ /* 0x000fc800078e0008 */
[----:B------:R-:W-:-:S04]  /*5ed0*/  IMAD.WIDE.U32 R30, R53, 0x4, R8 ;  /* 0x00000004351e7825 */ /* 0x000fc800078e0008 */
[--C-:B------:R-:W-:Y:S01]  /*5ee0*/  IMAD.WIDE.U32 R32, R49, 0x4, R8.reuse ;  /* 0x0000000431207825 */ /* 0x100fe200078e0008 */
[----:B------:R-:W0:Y:S03]  /*5ef0*/  LDS R57, [R0] ;  /* 0x0000000000397984 */ /* 0x000e260000000800 */
[----:B------:R-:W-:Y:S01]  /*5f00*/  IMAD.WIDE.U32 R8, R47, 0x4, R8 ;  /* 0x000000042f087825 */ /* 0x000fe200078e0008 */
        /* <DEDUP_REMOVED lines=9> */
[----:B------:R-:W5:Y:S04]  /*5fa0*/  LDS R69, [R0+0x3c00] ;  /* 0x003c000000457984 */ /* 0x000f680000000800 */
[----:B0-----:R0:W-:Y:S04]  /*5fb0*/  STG.E desc[UR8][R10.64], R57 ;  /* 0x000000390a007986 */ /* 0x0011e8000c101908 */
[----:B-1----:R0:W-:Y:S04]  /*5fc0*/  STG.E desc[UR8][R12.64], R37 ;  /* 0x000000250c007986 */ /* 0x0021e8000c101908 */
[----:B--2---:R0:W-:Y:S04]  /*5fd0*/  STG.E desc[UR8][R14.64], R35 ;  /* 0x000000230e007986 */ /* 0x0041e8000c101908 */
[----:B---3--:R0:W-:Y:S04]  /*5fe0*/  STG.E desc[UR8][R18.64], R59 ;  /* 0x0000003b12007986 */ /* 0x0081e8000c101908 */
[----:B----4-:R0:W-:Y:S04]  /*5ff0*/  STG.E desc[UR8][R20.64], R61 ;  /* 0x0000003d14007986 */ /* 0x0101e8000c101908 */
[----:B-----5:R0:W-:Y:S04]  /*6000*/  STG.E desc[UR8][R22.64], R41 ;  /* 0x0000002916007986 */ /* 0x0201e8000c101908 */
[----:B------:R0:W-:Y:S04]  /*6010*/  STG.E desc[UR8][R24.64], R63 ;  /* 0x0000003f18007986 */ /* 0x0001e8000c101908 */
[----:B------:R0:W-:Y:S04]  /*6020*/  STG.E desc[UR8][R28.64], R39 ;  /* 0x000000271c007986 */ /* 0x0001e8000c101908 */
[----:B------:R0:W-:Y:S04]  /*6030*/  STG.E desc[UR8][R30.64], R65 ;  /* 0x000000411e007986 */ /* 0x0001e8000c101908 */
[----:B------:R0:W-:Y:S04]  /*6040*/  STG.E desc[UR8][R32.64], R67 ;  /* 0x0000004320007986 */ /* 0x0001e8000c101908 */
[----:B------:R0:W-:Y:S01]  /*6050*/  STG.E desc[UR8][R8.64], R69 ;  /* 0x0000004508007986 */ /* 0x0001e2000c101908 */
[----:B------:R-:W-:Y:S06]  /*6060*/  BAR.SYNC.DEFER_BLOCKING 0x0 ;  /* 0x0000000000007b1d */ /* 0x000fec0000010000 */
[----:B------:R-:W-:Y:S05]  /*6070*/  @P0 BRA `(.L_x_21) ;  /* 0xffffffd400500947 */ /* 0x000fea000383ffff */
.L_x_20:
[----:B------:R-:W-:-:S13]  /*6080*/  ISETP.GE.AND P0, PT, R27, R4, PT ;  /* 0x000000041b00720c */ /* 0x000fda0003f06270 */
[----:B0-----:R-:W-:Y:S05]  /*6090*/  @P0 EXIT ;  /* 0x000000000000094d */ /* 0x001fea0003800000 */
[----:B------:R-:W-:Y:S05]  /*60a0*/  WARPSYNC.ALL ;  /* 0x0000000000007948 */ /* 0x000fea0003800000 */
[----:B------:R-:W0:Y:S01]  /*60b0*/  SHFL.IDX PT, R31, R5, RZ, 0x1f ;  /* 0x00001fff051f7589 */ /* 0x000e2200000e0000 */
[----:B------:R-:W2:Y:S01]  /*60c0*/  LDCU.64 UR4, c[0x0][0x380] ;  /* 0x00007000ff0477ac */ /* 0x000ea20008000a00 */
[C---:B------:R-:W-:Y:S02]  /*60d0*/  VIADD R4, R71.reuse, 0x180 ;  /* 0x0000018047047836 */ /* 0x040fe40000000000 */
[C---:B------:R-:W-:Y:S01]  /*60e0*/  VIADD R6, R71.reuse, 0x300 ;  /* 0x0000030047067836 */ /* 0x040fe20000000000 */
[----:B------:R-:W3:Y:S01]  /*60f0*/  LDCU UR15, c[0x0][0x3b4] ;  /* 0x00007680ff0f77ac */ /* 0x000ee20008000800 */
[----:B------:R-:W-:-:S02]  /*6100*/  VIADD R8, R71, 0x600 ;  /* 0x0000060047087836 */ /* 0x000fc40000000000 */
[----:B------:R-:W-:Y:S02]  /*6110*/  IMAD.MOV.U32 R33, RZ, RZ, -0x1 ;  /* 0xffffffffff217424 */ /* 0x000fe400078e00ff */
[----:B------:R-:W-:Y:S02]  /*6120*/  IMAD.MOV.U32 R35, RZ, RZ, -0x1 ;  /* 0xffffffffff237424 */ /* 0x000fe400078e00ff */
[----:B------:R-:W-:Y:S02]  /*6130*/  IMAD.MOV.U32 R37, RZ, RZ, -0x1 ;  /* 0xffffffffff257424 */ /* 0x000fe400078e00ff */
[----:B------:R-:W-:Y:S02]  /*6140*/  IMAD.MOV.U32 R39, RZ, RZ, -0x1 ;  /* 0xffffffffff277424 */ /* 0x000fe400078e00ff */
[----:B------:R-:W-:Y:S02]  /*6150*/  IMAD.MOV.U32 R41, RZ, RZ, -0x1 ;  /* 0xffffffffff297424 */ /* 0x000fe400078e00ff */
[----:B------:R-:W-:-:S02]  /*6160*/  VIADD R10, R71, 0x780 ;  /* 0x00000780470a7836 */ /* 0x000fc40000000000 */
[----:B------:R-:W-:Y:S02]  /*6170*/  IMAD.MOV.U32 R43, RZ, RZ, -0x1 ;  /* 0xffffffffff2b7424 */ /* 0x000fe400078e00ff */
[----:B------:R-:W-:Y:S02]  /*6180*/  IMAD.MOV.U32 R45, RZ, RZ, -0x1 ;  /* 0xffffffffff2d7424 */ /* 0x000fe400078e00ff */
[----:B------:R-:W-:Y:S01]  /*6190*/  IMAD.MOV.U32 R47, RZ, RZ, -0x1 ;  /* 0xffffffffff2f7424 */ /* 0x000fe200078e00ff */
[----:B0-----:R-:W-:Y:S01]  /*61a0*/  ISETP.GE.AND P3, PT, R4, R31, PT ;  /* 0x0000001f0400720c */ /* 0x001fe20003f66270 */
[----:B------:R-:W-:Y:S01]  /*61b0*/  IMAD.MOV.U32 R49, RZ, RZ, -0x1 ;  /* 0xffffffffff317424 */ /* 0x000fe200078e00ff */
[C---:B------:R-:W-:Y:S01]  /*61c0*/  IADD3 R4, P0, PT, R71.reuse, R27, RZ ;  /* 0x0000001b47047210 */ /* 0x040fe20007f1e0ff */
[----:B------:R-:W-:Y:S01]  /*61d0*/  IMAD.MOV.U32 R51, RZ, RZ, -0x1 ;  /* 0xffffffffff337424 */ /* 0x000fe200078e00ff */
[CC--:B------:R-:W-:Y:S01]  /*61e0*/  ISETP.GE.AND P4, PT, R71.reuse, R31.reuse, PT ;  /* 0x0000001f4700720c */ /* 0x0c0fe20003f86270 */
[C-C-:B------:R-:W-:Y:S01]  /*61f0*/  IMAD R12, R71.reuse, 0x28, R0.reuse ;  /* 0x00000028470c7824 */ /* 0x140fe200078e0200 */
[-C--:B------:R-:W-:Y:S01]  /*6200*/  ISETP.GE.AND P6, PT, R6, R31.reuse, PT ;  /* 0x0000001f0600720c */ /* 0x080fe20003fc6270 */
[----:B------:R-:W-:Y:S01]  /*6210*/  VIADD R6, R71, 0x480 ;  /* 0x0000048047067836 */ /* 0x000fe20000000000 */
[----:B------:R-:W-:Y:S01]  /*6220*/  LEA.HI.X.SX32 R27, R27, RZ, 0x1, P0 ;  /* 0x000000ff1b1b7211 */ /* 0x000fe200000f0eff */
[C---:B------:R-:W-:Y:S01]  /*6230*/  IMAD R50, R71.reuse, 0x40, R0 ;  /* 0x0000004047327824 */ /* 0x040fe200078e0200 */
[----:B--2---:R-:W-:Y:S01]  /*6240*/  LEA R28, P0, R4, UR4, 0x2 ;  /* 0x00000004041c7c11 */ /* 0x004fe2000f8010ff */
[----:B------:R-:W0:Y:S01]  /*6250*/  LDCU UR4, c[0x0][0x3b8] ;  /* 0x00007700ff0477ac */ /* 0x000e220008000800 */
[-C--:B------:R-:W-:Y:S01]  /*6260*/  ISETP.GE.AND P5, PT, R6, R31.reuse, PT ;  /* 0x0000001f0600720c */ /* 0x080fe20003fa6270 */
[C---:B------:R-:W-:Y:S01]  /*6270*/  VIADD R6, R71.reuse, 0x900 ;  /* 0x0000090047067836 */ /* 0x040fe20000000000 */
[----:B------:R-:W-:Y:S01]  /*6280*/  LEA.HI.X R29, R4, UR5, R27, 0x2, P0 ;  /* 0x00000005041d7c11 */ /* 0x000fe200080f141b */
[----:B------:R-:W2:Y:S01]  /*6290*/  S2R R70, SR_LANEID ;  /* 0x0000000000467919 */ /* 0x000ea20000000000 */
[-C--:B------:R-:W-:Y:S01]  /*62a0*/  ISETP.GE.AND P2, PT, R8, R31.reuse, PT ;  /* 0x0000001f0800720c */ /* 0x080fe20003f46270 */
[C---:B------:R-:W-:Y:S01]  /*62b0*/  VIADD R8, R71.reuse, 0xa80 ;  /* 0x00000a8047087836 */ /* 0x040fe20000000000 */
[-C--:B------:R-:W-:Y:S01]  /*62c0*/  ISETP.GE.AND P0, PT, R10, R31.reuse, PT ;  /* 0x0000001f0a00720c */ /* 0x080fe20003f06270 */
[----:B------:R-:W4:Y:S01]  /*62d0*/  @!P4 LDG.E R33, desc[UR8][R28.64] ;  /* 0x000000081c21c981 */ /* 0x000f22000c1e1900 */
[-C--:B------:R-:W-:Y:S01]  /*62e0*/  ISETP.GE.AND P4, PT, R6, R31.reuse, PT ;  /* 0x0000001f0600720c */ /* 0x080fe20003f86270 */
[----:B------:R-:W5:Y:S01]  /*62f0*/  LDCU.64 UR16, c[0x0][0x390] ;  /* 0x00007200ff1077ac */ /* 0x000f620008000a00 */
[C---:B------:R-:W-:Y:S01]  /*6300*/  LOP3.LUT R6, R71.reuse, 0xc00, RZ, 0xfc, !PT ;  /* 0x00000c0047067812 */ /* 0x040fe200078efcff */
[----:B------:R-:W3:Y:S01]  /*6310*/  @!P3 LDG.E R35, desc[UR8][R28.64+0x600] ;  /* 0x000600081c23b981 */ /* 0x000ee2000c1e1900 */
[----:B------:R-:W-:Y:S01]  /*6320*/  ISETP.GE.AND P3, PT, R8, R31, PT ;  /* 0x0000001f0800720c */ /* 0x000fe20003f66270 */
[----:B------:R-:W-:-:S02]  /*6330*/  VIADD R8, R71, 0xd80 ;  /* 0x00000d8047087836 */ /* 0x000fc40000000000 */
[----:B------:R-:W5:Y:S01]  /*6340*/  @!P6 LDG.E R37, desc[UR8][R28.64+0xc00] ;  /* 0x000c00081c25e981 */ /* 0x000f62000c1e1900 */
[-C--:B------:R-:W-:Y:S01]  /*6350*/  ISETP.GE.AND P6, PT, R6, R31.reuse, PT ;  /* 0x0000001f0600720c */ /* 0x080fe20003fc6270 */
[----:B------:R-:W-:Y:S02]  /*6360*/  VIADD R6, R71, 0xf00 ;  /* 0x00000f0047067836 */ /* 0x000fe40000000000 */
[----:B------:R-:W2:Y:S01]  /*6370*/  @!P5 LDG.E R39, desc[UR8][R28.64+0x1200] ;  /* 0x001200081c27d981 */ /* 0x000ea2000c1e1900 */
[----:B------:R-:W-:-:S03]  /*6380*/  ISETP.GE.AND P5, PT, R8, R31, PT ;  /* 0x0000001f0800720c */ /* 0x000fc60003fa6270 */
[----:B------:R-:W2:Y:S01]  /*6390*/  @!P2 LDG.E R41, desc[UR8][R28.64+0x1800] ;  /* 0x001800081c29a981 */ /* 0x000ea2000c1e1900 */
[----:B------:R-:W-:Y:S01]  /*63a0*/  ISETP.GE.AND P2, PT, R6, R31, PT ;  /* 0x0000001f0600720c */ /* 0x000fe20003f46270 */
[----:B------:R-:W-:Y:S02]  /*63b0*/  IMAD.MOV.U32 R31, RZ, RZ, -0x1 ;  /* 0xffffffffff1f7424 */ /* 0x000fe400078e00ff */
[----:B------:R-:W2:Y:S04]  /*63c0*/  @!P4 LDG.E R43, desc[UR8][R28.64+0x2400] ;  /* 0x002400081c2bc981 */ /* 0x000ea8000c1e1900 */
[----:B------:R-:W2:Y:S04]  /*63d0*/  @!P0 LDG.E R31, desc[UR8][R28.64+0x1e00] ;  /* 0x001e00081c1f8981 */ /* 0x000ea8000c1e1900 */
[----:B------:R-:W2:Y:S04]  /*63e0*/  @!P3 LDG.E R45, desc[UR8][R28.64+0x2a00] ;  /* 0x002a00081c2db981 */ /* 0x000ea8000c1e1900 */
[----:B------:R-:W2:Y:S04]  /*63f0*/  @!P6 LDG.E R47, desc[UR8][R28.64+0x3000] ;  /* 0x003000081c2fe981 */ /* 0x000ea8000c1e1900 */
[----:B------:R-:W2:Y:S04]  /*6400*/  @!P5 LDG.E R49, desc[UR8][R28.64+0x3600] ;  /* 0x003600081c31d981 */ /* 0x000ea8000c1e1900 */
[----:B------:R1:W2:Y:S02]  /*6410*/  @!P2 LDG.E R51, desc[UR8][R28.64+0x3c00] ;  /* 0x003c00081c33a981 */ /* 0x0002a4000c1e1900 */
[----:B-1----:R-:W-:Y:S01]  /*6420*/  IMAD.MOV.U32 R28, RZ, RZ, -0x80000000 ;  /* 0x80000000ff1c7424 */ /* 0x002fe200078e00ff */
[----:B0-----:R-:W-:Y:S01]  /*6430*/  UBMSK UR4, URZ, UR4 ;  /* 0x00000004ff04729b */ /* 0x001fe20008000000 */
[----:B----4-:R-:W-:Y:S04]  /*6440*/  STS [R0], R33 ;  /* 0x0000002100007388 */ /* 0x010fe80000000800 */
[----:B---3--:R-:W-:Y:S04]  /*6450*/  STS [R0+0x600], R35 ;  /* 0x0006002300007388 */ /* 0x008fe80000000800 */
[----:B-----5:R-:W-:Y:S04]  /*6460*/  STS [R0+0xc00], R37 ;  /* 0x000c002500007388 */ /* 0x020fe80000000800 */
[----:B--2---:R-:W-:Y:S04]  /*6470*/  STS [R0+0x1200], R39 ;  /* 0x0012002700007388 */ /* 0x004fe80000000800 */
        /* <DEDUP_REMOVED lines=10> */
[----:B------:R-:W-:Y:S04]  /*6520*/  LDS R14, [R12+0x8] ;  /* 0x000008000c0e7984 */ /* 0x000fe80000000800 */
[----:B------:R-:W-:Y:S04]  /*6530*/  LDS R18, [R12+0xc] ;  /* 0x00000c000c127984 */ /* 0x000fe80000000800 */
        /* <DEDUP_REMOVED lines=12> */
[----:B------:R-:W-:-:S04]  /*6600*/  SEL R8, R6, 0x80000000, P0 ;  /* 0x8000000006087807 */ /* 0x000fc80000000000 */
[----:B------:R-:W-:-:S04]  /*6610*/  SHF.R.U32.HI R8, RZ, UR15, R8 ;  /* 0x0000000fff087c19 */ /* 0x000fc80008011608 */
[----:B------:R-:W-:-:S04]  /*6620*/  LOP3.LUT R8, R8, UR4, RZ, 0xc0, !PT ;  /* 0x0000000408087c12 */ /* 0x000fc8000f8ec0ff */
[----:B------:R-:W-:Y:S02]  /*6630*/  LOP3.LUT R29, R8, 0xf, RZ, 0xc, !PT ;  /* 0x0000000f081d7812 */ /* 0x000fe400078e0cff */
[----:B------:R-:W-:-:S03]  /*6640*/  SHF.R.U32.HI R8, RZ, 0x3, R8 ;  /* 0x00000003ff087819 */ /* 0x000fc60000011608 */
[----:B------:R-:W-:Y:S01]  /*6650*/  IMAD R29, R29, 0x600, R0 ;  /* 0x000006001d1d7824 */ /* 0x000fe200078e0200 */
[----:B------:R-:W-:Y:S01]  /*6660*/  LOP3.LUT R8, R8, 0x1ffffffe, RZ, 0xc0, !PT ;  /* 0x1ffffffe08087812 */ /* 0x000fe200078ec0ff */
[----:B------:R-:W-:Y:S04]  /*6670*/  STS [R0], RZ ;  /* 0x000000ff00007388 */ /* 0x000fe80000000800 */
[----:B------:R-:W-:Y:S01]  /*6680*/  IMAD.IADD R16, R29, 0x1, -R8 ;  /* 0x000000011d107824 */ /* 0x000fe200078e0a08 */
[----:B------:R-:W-:Y:S04]  /*6690*/  STS [R0+0x600], RZ ;  /* 0x000600ff00007388 */ /* 0x000fe80000000800 */
        /* <DEDUP_REMOVED lines=14> */
[----:B------:R-:W-:Y:S01]  /*6780*/  STS [R0+0x6000], RZ ;  /* 0x006000ff00007388 */ /* 0x000fe20000000800 */
[----:B-1----:R-:W-:-:S03]  /*6790*/  ISETP.GT.AND P0, PT, R10, -0x1, PT ;  /* 0xffffffff0a00780c */ /* 0x002fc60003f04270 */
[----:B------:R-:W1:Y:S01]  /*67a0*/  LDS.U16 R8, [R16+0x2] ;  /* 0x0000020010087984 */ /* 0x000e620000000400 */
[----:B------:R-:W-:-:S04]  /*67b0*/  SEL R29, R28, 0xffffffff, P0 ;  /* 0xffffffff1c1d7807 */ /* 0x000fc80000000000 */
[----:B------:R-:W-:-:S04]  /*67c0*/  LOP3.LUT R10, R29, R10, RZ, 0x3c, !PT ;  /* 0x0000000a1d0a7212 */ /* 0x000fc800078e3cff */
[----:B------:R-:W-:-:S04]  /*67d0*/  ISETP.NE.AND P0, PT, R10, 0x7fffffff, PT ;  /* 0x7fffffff0a00780c */ /* 0x000fc80003f05270 */
[----:B0-----:R-:W-:-:S04]  /*67e0*/  SEL R12, R10, 0x80000000, P0 ;  /* 0x800000000a0c7807 */ /* 0x001fc80000000000 */
[----:B------:R-:W-:-:S04]  /*67f0*/  SHF.R.U32.HI R12, RZ, UR15, R12 ;  /* 0x0000000fff0c7c19 */ /* 0x000fc8000801160c */
[----:B------:R-:W-:-:S04]  /*6800*/  LOP3.LUT R12, R12, UR4, RZ, 0xc0, !PT ;  /* 0x000000040c0c7c12 */ /* 0x000fc8000f8ec0ff */
[----:B------:R-:W-:Y:S02]  /*6810*/  LOP3.LUT R29, R12, 0xf, RZ, 0xc, !PT ;  /* 0x0000000f0c1d7812 */ /* 0x000fe400078e0cff */
[----:B------:R-:W-:-:S03]  /*6820*/  SHF.R.U32.HI R12, RZ, 0x3, R12 ;  /* 0x00000003ff0c7819 */ /* 0x000fc6000001160c */
[----:B------:R-:W-:Y:S01]  /*6830*/  IMAD R29, R29, 0x600, R0 ;  /* 0x000006001d1d7824 */ /* 0x000fe200078e0200 */
[----:B------:R-:W-:-:S05]  /*6840*/  LOP3.LUT R12, R12, 0x1ffffffe, RZ, 0xc0, !PT ;  /* 0x1ffffffe0c0c7812 */ /* 0x000fca00078ec0ff */
[----:B------:R-:W-:Y:S02]  /*6850*/  IMAD.IADD R20, R29, 0x1, -R12 ;  /* 0x000000011d147824 */ /* 0x000fe400078e0a0c */
[----:B-1----:R-:W-:Y:S01]  /*6860*/  VIADD R31, R8, 0x1 ;  /* 0x00000001081f7836 */ /* 0x002fe20000000000 */
[----:B------:R-:W-:-:S04]  /*6870*/  ISETP.GT.AND P0, PT, R14, -0x1, PT ;  /* 0xffffffff0e00780c */ /* 0x000fc80003f04270 */
[----:B------:R-:W-:Y:S04]  /*6880*/  STS.U16 [R16+0x2], R31 ;  /* 0x0000021f10007388 */ /* 0x000fe80000000400 */
[----:B------:R-:W0:Y:S01]  /*6890*/  LDS.U16 R12, [R20+0x2] ;  /* 0x00000200140c7984 */ /* 0x000e220000000400 */
[----:B------:R-:W-:-:S04]  /*68a0*/  SEL R29, R28, 0xffffffff, P0 ;  /* 0xffffffff1c1d7807 */ /* 0x000fc80000000000 */
        /* <DEDUP_REMOVED lines=8> */
[----:B------:R-:W-:-:S05]  /*6930*/  LOP3.LUT R24, R24, 0x1ffffffe, RZ, 0xc0, !PT ;  /* 0x1ffffffe18187812 */ /* 0x000fca00078ec0ff */
[----:B------:R-:W-:Y:S02]  /*6940*/  IMAD.IADD R24, R29, 0x1, -R24 ;  /* 0x000000011d187824 */ /* 0x000fe400078e0a18 */
[----:B0-----:R-:W-:Y:S01]  /*6950*/  VIADD R31, R12, 0x1 ;  /* 0x000000010c1f7836 */ /* 0x001fe20000000000 */
        /* <DEDUP_REMOVED lines=16> */
[----:B------:R0:W-:Y:S04]  /*6a60*/  STS.U16 [R24+0x2], R31 ;  /* 0x0000021f18007388 */ /* 0x0001e80000000400 */
[----:B------:R-:W1:Y:S01]  /*6a70*/  LDS.U16 R20, [R30+0x2] ;  /* 0x000002001e147984 */ /* 0x000e620000000400 */
        /* <DEDUP_REMOVED lines=8> */
[----:B0-----:R-:W-:Y:S01]  /*6b00*/  IMAD R24, R29, 0x600, R0 ;  /* 0x000006001d187824 */ /* 0x001fe200078e0200 */
[----:B------:R-:W-:-:S05]  /*6b10*/  LOP3.LUT R29, R26, 0x1ffffffe, RZ, 0xc0, !PT ;  /* 0x1ffffffe1a1d7812 */ /* 0x000fca00078ec0ff */
[----:B------:R-:W-:Y:S02]  /*6b20*/  IMAD.IADD R24, R24, 0x1, -R29 ;  /* 0x0000000118187824 */ /* 0x000fe400078e0a1d */
[----:B-1----:R-:W-:Y:S01]  /*6b30*/  VIADD R31, R20, 0x1 ;  /* 0x00000001141f7836 */ /* 0x002fe20000000000 */
        /* <DEDUP_REMOVED lines=12> */
[----:B0-----:R-:W-:-:S05]  /*6c00*/  LOP3.LUT R30, R29, 0x1ffffffe, RZ, 0xc0, !PT ;  /* 0x1ffffffe1d1e7812 */ /* 0x001fca00078ec0ff */
        /* <DEDUP_REMOVED lines=118> */
[----:B0-----:R-:W-:-:S05]  /*7370*/  @P0 IMAD.IADD R29, R28, 0x1, R29 ;  /* 0x000000011c1d0824 */ /* 0x001fca00078e021d */
[----:B------:R-:W0:Y:S02]  /*7380*/  SHFL.UP P0, R30, R29, 0x4, RZ ;  /* 0x048000001d1e7989 */ /* 0x000e2400000000ff */
[----:B0-----:R-:W-:-:S05]  /*7390*/  @P0 IMAD.IADD R30, R29, 0x1, R30 ;  /* 0x000000011d1e0824 */ /* 0x001fca00078e021e */
[----:B------:R-:W0:Y:S01]  /*73a0*/  SHFL.UP P0, R73, R30, 0x8, RZ ;  /* 0x050000001e497989 */ /* 0x000e2200000000ff */
[----:B------:R-:W1:Y:S01]  /*73b0*/  S2UR UR6, SR_CgaCtaId ;  /* 0x00000000000679c3 */ /* 0x000e620000008800 */
[----:B------:R-:W-:Y:S01]  /*73c0*/  ISETP.NE.AND P2, PT, R70, 0x1f, PT ;  /* 0x0000001f4600780c */ /* 0x000fe20003f45270 */
[----:B0-----:R-:W-:-:S05]  /*73d0*/  @P0 IMAD.IADD R73, R30, 0x1, R73 ;  /* 0x000000011e490824 */ /* 0x001fca00078e0249 */
[----:B------:R-:W0:Y:S01]  /*73e0*/  SHFL.UP P0, R68, R73, 0x10, RZ ;  /* 0x0600000049447989 */ /* 0x000e2200000000ff */
[----:B------:R-:W-:-:S06]  /*73f0*/  UMOV UR5, 0x400 ;  /* 0x0000040000057882 */ /* 0x000fcc0000000000 */
[----:B------:R-:W-:Y:S01]  /*7400*/  @!P2 SHF.R.U32.HI R28, RZ, 0x3, R71 ;  /* 0x00000003ff1ca819 */ /* 0x000fe20000011647 */
[----:B-1----:R-:W-:-:S03]  /*7410*/  ULEA UR5, UR6, UR5, 0x18 ;  /* 0x0000000506057291 */ /* 0x002fc6000f8ec0ff */
[----:B------:R-:W-:Y:S01]  /*7420*/  @!P2 LOP3.LUT R75, R28, 0x7c, RZ, 0xc0, !PT ;  /* 0x0000007c1c4ba812 */ /* 0x000fe200078ec0ff */
[----:B0-----:R-:W-:-:S05]  /*7430*/  @P0 IMAD.IADD R68, R73, 0x1, R68 ;  /* 0x0000000149440824 */ /* 0x001fca00078e0244 */
[----:B------:R-:W-:Y:S01]  /*7440*/  @!P2 STS [R75+UR5+0x6600], R68 ;  /* 0x006600444b00a988 */ /* 0x000fe20008000805 */
[----:B------:R-:W-:Y:S06]  /*7450*/  BAR.SYNC.DEFER_BLOCKING 0x0 ;  /* 0x0000000000007b1d */ /* 0x000fec0000010000 */
[----:B------:R-:W0:Y:S01]  /*7460*/  LDS.128 R28, [UR5+0x6600] ;  /* 0x00660005ff1c7984 */ /* 0x000e220008000c00 */
[----:B------:R-:W-:-:S04]  /*7470*/  SHF.R.U32.HI R69, RZ, 0x5, R71 ;  /* 0x00000005ff457819 */ /* 0x000fc80000011647 */
[C---:B------:R-:W-:Y:S02]  /*7480*/  ISETP.NE.AND P0, PT, R69.reuse, 0x2, PT ;  /* 0x000000024500780c */ /* 0x040fe40003f05270 */
[----:B------:R-:W-:Y:S01]  /*7490*/  ISETP.NE.AND P2, PT, R69, 0x3, PT ;  /* 0x000000034500780c */ /* 0x000fe20003f45270 */
[----:B0-----:R-:W-:-:S04]  /*74a0*/  IMAD.IADD R29, R28, 0x1, R29 ;  /* 0x000000011c1d7824 */ /* 0x001fc800078e021d */
[----:B------:R-:W-:Y:S01]  /*74b0*/  IMAD.IADD R30, R30, 0x1, R29 ;  /* 0x000000011e1e7824 */ /* 0x000fe200078e021d */
[----:B------:R-:W-:Y:S02]  /*74c0*/  SEL R28, R29, R28, !P0 ;  /* 0x0000001c1d1c7207 */ /* 0x000fe40004000000 */
[----:B------:R-:W-:Y:S01]  /*74d0*/  ISETP.NE.AND P0, PT, R70, RZ, PT ;  /* 0x000000ff4600720c */ /* 0x000fe20003f05270 */
[----:B------:R-:W-:Y:S01]  /*74e0*/  IMAD.IADD R73, R31, 0x1, R30 ;  /* 0x000000011f497824 */ /* 0x000fe200078e021e */
[----:B------:R-:W-:Y:S02]  /*74f0*/  SEL R70, R30, R28, !P2 ;  /* 0x0000001c1e467207 */ /* 0x000fe40005000000 */
[----:B------:R-:W0:Y:S01]  /*7500*/  LDS.128 R28, [UR5+0x6610] ;  /* 0x00661005ff1c7984 */ /* 0x000e220008000c00 */
[----:B------:R-:W-:-:S04]  /*7510*/  ISETP.NE.AND P2, PT, R69, 0x4, PT ;  /* 0x000000044500780c */ /* 0x000fc80003f45270 */
[----:B------:R-:W-:Y:S02]  /*7520*/  SEL R70, R73, R70, !P2 ;  /* 0x0000004649467207 */ /* 0x000fe40005000000 */
[----:B------:R-:W-:Y:S01]  /*7530*/  ISETP.NE.AND P2, PT, R69, 0x5, PT ;  /* 0x000000054500780c */ /* 0x000fe20003f45270 */
[----:B0-----:R-:W-:-:S04]  /*7540*/  IMAD.IADD R28, R73, 0x1, R28 ;  /* 0x00000001491c7824 */ /* 0x001fc800078e021c */
[----:B------:R-:W-:Y:S01]  /*7550*/  IMAD.IADD R29, R29, 0x1, R28 ;  /* 0x000000011d1d7824 */ /* 0x000fe200078e021c */
[----:B------:R-:W-:Y:S02]  /*7560*/  SEL R70, R28, R70, !P2 ;  /* 0x000000461c467207 */ /* 0x000fe40005000000 */
[----:B------:R-:W-:Y:S01]  /*7570*/  ISETP.NE.AND P2, PT, R69, 0x6, PT ;  /* 0x000000064500780c */ /* 0x000fe20003f45270 */
[----:B------:R-:W-:-:S03]  /*7580*/  IMAD.IADD R30, R30, 0x1, R29 ;  /* 0x000000011e1e7824 */ /* 0x000fc600078e021d */
[----:B------:R-:W-:Y:S02]  /*7590*/  SEL R70, R29, R70, !P2 ;  /* 0x000000461d467207 */ /* 0x000fe40005000000 */
[----:B------:R-:W-:Y:S01]  /*75a0*/  ISETP.NE.AND P2, PT, R69, 0x7, PT ;  /* 0x000000074500780c */ /* 0x000fe20003f45270 */
[----:B------:R-:W-:-:S03]  /*75b0*/  IMAD.IADD R73, R31, 0x1, R30 ;  /* 0x000000011f497824 */ /* 0x000fc600078e021e */
[----:B------:R-:W-:Y:S02]  /*75c0*/  SEL R70, R30, R70, !P2 ;  /* 0x000000461e467207 */ /* 0x000fe40005000000 */
[----:B------:R-:W0:Y:S01]  /*75d0*/  LDS.128 R28, [UR5+0x6620] ;  /* 0x00662005ff1c7984 */ /* 0x000e220008000c00 */
[----:B------:R-:W-:-:S04]  /*75e0*/  ISETP.NE.AND P2, PT, R69, 0x8, PT ;  /* 0x000000084500780c */ /* 0x000fc80003f45270 */
[----:B------:R-:W-:Y:S02]  /*75f0*/  SEL R70, R73, R70, !P2 ;  /* 0x0000004649467207 */ /* 0x000fe40005000000 */
[C---:B------:R-:W-:Y:S01]  /*7600*/  ISETP.NE.AND P2, PT, R69.reuse, 0x9, PT ;  /* 0x000000094500780c */ /* 0x040fe20003f45270 */
[----:B------:R-:W-:Y:S01]  /*7610*/  IMAD.IADD R67, R68, 0x1, -R67 ;  /* 0x0000000144437824 */ /* 0x000fe200078e0a43 */
[----:B------:R-:W-:Y:S01]  /*7620*/  ISETP.NE.AND P3, PT, R69, 0xb, PT ;  /* 0x0000000b4500780c */ /* 0x000fe20003f65270 */
[----:B0-----:R-:W-:-:S04]  /*7630*/  IMAD.IADD R28, R73, 0x1, R28 ;  /* 0x00000001491c7824 */ /* 0x001fc800078e021c */
[----:B------:R-:W-:Y:S01]  /*7640*/  IMAD.IADD R29, R29, 0x1, R28 ;  /* 0x000000011d1d7824 */ /* 0x000fe200078e021c */
[----:B------:R-:W-:Y:S02]  /*7650*/  SEL R70, R28, R70, !P2 ;  /* 0x000000461c467207 */ /* 0x000fe40005000000 */
[----:B------:R-:W-:Y:S01]  /*7660*/  ISETP.NE.AND P2, PT, R69, 0xa, PT ;  /* 0x0000000a4500780c */ /* 0x000fe20003f45270 */
[----:B------:R-:W-:-:S03]  /*7670*/  IMAD.IADD R30, R30, 0x1, R29 ;  /* 0x000000011e1e7824 */ /* 0x000fc600078e021d */
[----:B------:R-:W-:Y:S02]  /*7680*/  SEL R70, R29, R70, !P2 ;  /* 0x000000461d467207 */ /* 0x000fe40005000000 */
[----:B------:R-:W-:Y:S02]  /*7690*/  ISETP.GT.U32.OR P2, PT, R71, 0x1f, P0 ;  /* 0x0000001f4700780c */ /* 0x000fe40000744470 */
[----:B------:R-:W-:Y:S02]  /*76a0*/  SEL R70, R30, R70, !P3 ;  /* 0x000000461e467207 */ /* 0x000fe40005800000 */
[----:B------:R-:W-:Y:S01]  /*76b0*/  SEL R29, R67, RZ, P0 ;  /* 0x000000ff431d7207 */ /* 0x000fe20000000000 */
[----:B------:R-:W-:-:S04]  /*76c0*/  IMAD.IADD R31, R31, 0x1, R30 ;  /* 0x000000011f1f7824 */ /* 0x000fc800078e021e */
[----:B------:R-:W-:-:S04]  /*76d0*/  @P1 IMAD.IADD R67, R70, 0x1, R29 ;  /* 0x0000000146431824 */ /* 0x000fc800078e021d */
[----:B------:R-:W-:-:S05]  /*76e0*/  @!P2 IMAD.U32 R67, R31, 0x10000, RZ ;  /* 0x000100001f43a824 */ /* 0x000fca00078e00ff */
[----:B------:R-:W-:Y:S01]  /*76f0*/  @!P2 STS [UR5+0x663c], R67 ;  /* 0x00663c43ff00a988 */ /* 0x000fe20008000805 */
[----:B------:R-:W-:Y:S01]  /*7700*/  BAR.SYNC.DEFER_BLOCKING 0x0 ;  /* 0x0000000000007b1d */ /* 0x000fe20000010000 */
[----:B------:R-:W-:Y:S01]  /*7710*/  @!P1 IADD3 R28, PT, PT, -R71, 0x1f, RZ ;  /* 0x0000001f471c9810 */ /* 0x000fe20007ffe1ff */
[----:B------:R-:W-:Y:S01]  /*7720*/  IMAD.U32 R31, RZ, RZ, UR5 ;  /* 0x00000005ff1f7e24 */ /* 0x000fe2000f8e00ff */
[----:B------:R-:W-:Y:S02]  /*7730*/  ISETP.NE.AND P0, PT, R6, 0x7fffffff, PT ;  /* 0x7fffffff0600780c */ /* 0x000fe40003f05270 */
[----:B------:R-:W-:Y:S02]  /*7740*/  @!P1 LOP3.LUT R30, R28, 0xf, RZ, 0xc0, !PT ;  /* 0x0000000f1c1e9812 */ /* 0x000fe400078ec0ff */
[----:B------:R-:W-:-:S03]  /*7750*/  @!P1 SHF.R.U32.HI R28, RZ, 0x3, R28 ;  /* 0x00000003ff1c9819 */ /* 0x000fc6000001161c */
[----:B------:R-:W-:Y:S01]  /*7760*/  @!P1 IMAD R30, R30, 0x600, R31 ;  /* 0x000006001e1e9824 */ /* 0x000fe200078e021f */
[----:B------:R-:W-:Y:S01]  /*7770*/  SEL R31, R6, 0x80000000, P0 ;  /* 0x80000000061f7807 */ /* 0x000fe20000000000 */
[----:B------:R-:W0:Y:S03]  /*7780*/  LDS R29, [UR5+0x663c] ;  /* 0x00663c05ff1d7984 */ /* 0x000e260008000800 */
[----:B------:R-:W-:Y:S02]  /*7790*/  SHF.R.U32.HI R68, RZ, UR15, R31 ;  /* 0x0000000fff447c19 */ /* 0x000fe4000801161f */
[----:B------:R-:W-:Y:S02]  /*77a0*/  @!P1 LOP3.LUT R31, R28, 0x2, RZ, 0xc0, !PT ;  /* 0x000000021c1f9812 */ /* 0x000fe400078ec0ff */
[----:B------:R-:W-:Y:S02]  /*77b0*/  ISETP.NE.AND P0, PT, R10, 0x7fffffff, PT ;  /* 0x7fffffff0a00780c */ /* 0x000fe40003f05270 */
[----:B------:R-:W-:Y:S01]  /*77c0*/  LOP3.LUT R68, R68, UR4, RZ, 0xc0, !PT ;  /* 0x0000000444447c12 */ /* 0x000fe2000f8ec0ff */
[----:B------:R-:W-:Y:S01]  /*77d0*/  @!P1 IMAD.IADD R28, R30, 0x1, R31 ;  /* 0x000000011e1c9824 */ /* 0x000fe200078e021f */
[----:B------:R-:W-:-:S02]  /*77e0*/  SEL R30, R10, 0x80000000, P0 ;  /* 0x800000000a1e7807 */ /* 0x000fc40000000000 */
[----:B------:R-:W-:Y:S02]  /*77f0*/  LOP3.LUT R31, R68, 0xf, RZ, 0xc, !PT ;  /* 0x0000000f441f7812 */ /* 0x000fe400078e0cff */
[----:B------:R-:W-:Y:S02]  /*7800*/  SHF.R.U32.HI R69, RZ, 0x3, R68 ;  /* 0x00000003ff457819 */ /* 0x000fe40000011644 */
[----:B------:R-:W-:Y:S01]  /*7810*/  SHF.R.U32.HI R30, RZ, UR15, R30 ;  /* 0x0000000fff1e7c19 */ /* 0x000fe2000801161e */
[----:B------:R-:W-:Y:S01]  /*7820*/  IMAD R68, R31, 0x600, R0 ;  /* 0x000006001f447824 */ /* 0x000fe200078e0200 */
[----:B------:R-:W-:Y:S02]  /*7830*/  LOP3.LUT R69, R69, 0x1ffffffe, RZ, 0xc0, !PT ;  /* 0x1ffffffe45457812 */ /* 0x000fe400078ec0ff */
[----:B------:R-:W-:-:S03]  /*7840*/  LOP3.LUT R31, R30, UR4, RZ, 0xc0, !PT ;  /* 0x000000041e1f7c12 */ /* 0x000fc6000f8ec0ff */
[----:B------:R-:W-:Y:S01]  /*7850*/  IMAD.IADD R30, R68, 0x1, -R69 ;  /* 0x00000001441e7824 */ /* 0x000fe200078e0a45 */
[----:B------:R-:W-:Y:S02]  /*7860*/  LOP3.LUT R69, R31, 0xf, RZ, 0xc, !PT ;  /* 0x0000000f1f457812 */ /* 0x000fe400078e0cff */
[----:B------:R-:W-:Y:S02]  /*7870*/  SHF.R.U32.HI R31, RZ, 0x3, R31 ;  /* 0x00000003ff1f7819 */ /* 0x000fe4000001161f */
[----:B------:R-:W-:Y:S01]  /*7880*/  ISETP.NE.AND P0, PT, R71, RZ, PT ;  /* 0x000000ff4700720c */ /* 0x000fe20003f05270 */
[----:B------:R-:W-:Y:S01]  /*7890*/  IMAD R69, R69, 0x600, R0 ;  /* 0x0000060045457824 */ /* 0x000fe200078e0200 */
[----:B------:R-:W-:Y:S02]  /*78a0*/  LOP3.LUT R70, R31, 0x1ffffffe, RZ, 0xc0, !PT ;  /* 0x1ffffffe1f467812 */ /* 0x000fe400078ec0ff */
[----:B------:R-:W-:Y:S02]  /*78b0*/  ISETP.NE.AND P2, PT, R18, 0x7fffffff, PT ;  /* 0x7fffffff1200780c */ /* 0x000fe40003f45270 */
[----:B0-----:R-:W-:-:S02]  /*78c0*/  SEL R68, R29, RZ, P0 ;  /* 0x000000ff1d447207 */ /* 0x001fc40000000000 */
[----:B------:R-:W-:Y:S01]  /*78d0*/  ISETP.NE.AND P0, PT, R14, 0x7fffffff, PT ;  /* 0x7fffffff0e00780c */ /* 0x000fe20003f05270 */
[----:B------:R-:W-:Y:S02]  /*78e0*/  IMAD.IADD R29, R69, 0x1, -R70 ;  /* 0x00000001451d7824 */ /* 0x000fe400078e0a46 */
[----:B------:R-:W-:Y:S01]  /*78f0*/  IMAD.IADD R69, R68, 0x1, R67 ;  /* 0x0000000144457824 */ /* 0x000fe200078e0243 */
[----:B------:R-:W-:Y:S02]  /*7900*/  SEL R31, R14, 0x80000000, P0 ;  /* 0x800000000e1f7807 */ /* 0x000fe40000000000 */
[----:B------:R-:W-:Y:S02]  /*7910*/  SEL R67, R18, 0x80000000, P2 ;  /* 0x8000000012437807 */ /* 0x000fe40001000000 */
[----:B------:R-:W-:Y:S02]  /*7920*/  SHF.R.U32.HI R31, RZ, UR15, R31 ;  /* 0x0000000fff1f7c19 */ /* 0x000fe4000801161f */
[----:B------:R-:W-:-:S02]  /*7930*/  SHF.R.U32.HI R67, RZ, UR15, R67 ;  /* 0x0000000fff437c19 */ /* 0x000fc40008011643 */
[----:B------:R-:W-:Y:S02]  /*7940*/  LOP3.LUT R31, R31, UR4, RZ, 0xc0, !PT ;  /* 0x000000041f1f7c12 */ /* 0x000fe4000f8ec0ff */
[----:B------:R-:W-:Y:S02]  /*7950*/  LOP3.LUT R70, R67, UR4, RZ, 0xc0, !PT ;  /* 0x0000000443467c12 */ /* 0x000fe4000f8ec0ff */
[----:B------:R-:W-:Y:S02]  /*7960*/  LOP3.LUT R67, R31, 0xf, RZ, 0xc, !PT ;  /* 0x0000000f1f437812 */ /* 0x000fe400078e0cff */
[----:B------:R-:W-:Y:S02]  /*7970*/  LOP3.LUT R73, R70, 0xf, RZ, 0xc, !PT ;  /* 0x0000000f46497812 */ /* 0x000fe400078e0cff */
[----:B------:R-:W-:Y:S01]  /*7980*/  SHF.R.U32.HI R68, RZ, 0x3, R31 ;  /* 0x00000003ff447819 */ /* 0x000fe2000001161f */
[--C-:B------:R-:W-:Y:S02]  /*7990*/  IMAD R31, R67, 0x600, R0.reuse ;  /* 0x00000600431f7824 */ /* 0x100fe400078e0200 */
[----:B------:R-:W-:-:S02]  /*79a0*/  IMAD R67, R73, 0x600, R0 ;  /* 0x0000060049437824 */ /* 0x000fc400078e0200 */
[--C-:B------:R-:W-:Y:S02]  /*79b0*/  IMAD.IADD R51, R51, 0x1, R69.reuse ;  /* 0x0000000133337824 */ /* 0x100fe400078e0245 */
[--C-:B------:R-:W-:Y:S02]  /*79c0*/  IMAD.IADD R73, R52, 0x1, R69.reuse ;  /* 0x0000000134497824 */ /* 0x100fe400078e0245 */
[--C-:B------:R-:W-:Y:S02]  /*79d0*/  IMAD.IADD R53, R53, 0x1, R69.reuse ;  /* 0x0000000135357824 */ /* 0x100fe400078e0245 */
[--C-:B------:R-:W-:Y:S02]  /*79e0*/  IMAD.IADD R75, R54, 0x1, R69.reuse ;  /* 0x00000001364b7824 */ /* 0x100fe400078e0245 */
[--C-:B------:R-:W-:Y:S02]  /*79f0*/  IMAD.IADD R55, R55, 0x1, R69.reuse ;  /* 0x0000000137377824 */ /* 0x100fe400078e0245 */
[----:B------:R-:W-:-:S02]  /*7a00*/  IMAD.IADD R77, R56, 0x1, R69 ;  /* 0x00000001384d7824 */ /* 0x000fc400078e0245 */
        /* <DEDUP_REMOVED lines=9> */
[----:B------:R-:W-:Y:S01]  /*7aa0*/  IMAD.IADD R66, R66, 0x1, R69 ;  /* 0x0000000142427824 */ /* 0x000fe200078e0245 */
[----:B------:R-:W-:Y:S04]  /*7ab0*/  STS [R50], R69 ;  /* 0x0000004532007388 */ /* 0x000fe80000000800 */
[----:B------:R-:W-:Y:S04]  /*7ac0*/  STS [R50+0x4], R51 ;  /* 0x0000043332007388 */ /* 0x000fe80000000800 */
        /* <DEDUP_REMOVED lines=15> */
[----:B------:R-:W-:Y:S01]  /*7bc0*/  BAR.SYNC.DEFER_BLOCKING 0x0 ;  /* 0x0000000000007b1d */ /* 0x000fe20000010000 */
[----:B------:R-:W-:-:S02]  /*7bd0*/  SHF.R.U32.HI R70, RZ, 0x3, R70 ;  /* 0x00000003ff467819 */ /* 0x000fc40000011646 */
[----:B------:R-:W-:Y:S02]  /*7be0*/  LOP3.LUT R68, R68, 0x1ffffffe, RZ, 0xc0, !PT ;  /* 0x1ffffffe44447812 */ /* 0x000fe400078ec0ff */
[----:B------:R-:W-:-:S03]  /*7bf0*/  LOP3.LUT R70, R70, 0x1ffffffe, RZ, 0xc0, !PT ;  /* 0x1ffffffe46467812 */ /* 0x000fc600078ec0ff */
[----:B------:R-:W-:Y:S02]  /*7c00*/  IMAD.IADD R31, R31, 0x1, -R68 ;  /* 0x000000011f1f7824 */ /* 0x000fe400078e0a44 */
[----:B------:R-:W-:Y:S01]  /*7c10*/  IMAD.IADD R67, R67, 0x1, -R70 ;  /* 0x0000000143437824 */ /* 0x000fe200078e0a46 */
[----:B------:R-:W0:Y:S04]  /*7c20*/  @!P1 LDS.U16 R3, [R28] ;  /* 0x000000001c039984 */ /* 0x000e280000000400 */
[----:B------:R-:W-:Y:S04]  /*7c30*/  LDS.U16 R53, [R24+0x2] ;  /* 0x0000020018357984 */ /* 0x000fe80000000400 */
[----:B------:R-:W-:Y:S04]  /*7c40*/  LDS.U16 R33, [R33+0x2] ;  /* 0x0000020021217984 */ /* 0x000fe80000000400 */
[----:B------:R-:W-:Y:S04]  /*7c50*/  LDS.U16 R36, [R36+0x2] ;  /* 0x0000020024247984 */ /* 0x000fe80000000400 */
[----:B------:R-:W-:Y:S04]  /*7c60*/  LDS.U16 R39, [R39+0x2] ;  /* 0x0000020027277984 */ /* 0x000fe80000000400 */
[----:B------:R-:W1:Y:S04]  /*7c70*/  LDS.U16 R42, [R42+0x2] ;  /* 0x000002002a2a7984 */ /* 0x000e680000000400 */
[----:B------:R-:W2:Y:S04]  /*7c80*/  LDS.U16 R45, [R45+0x2] ;  /* 0x000002002d2d7984 */ /* 0x000ea80000000400 */
[----:B------:R-:W-:Y:S04]  /*7c90*/  LDS.U16 R48, [R48+0x2] ;  /* 0x0000020030307984 */ /* 0x000fe80000000400 */
[----:B------:R-:W3:Y:S04]  /*7ca0*/  LDS.U16 R29, [R29+0x2] ;  /* 0x000002001d1d7984 */ /* 0x000ee80000000400 */
[----:B------:R-:W-:Y:S04]  /*7cb0*/  LDS.U16 R31, [R31+0x2] ;  /* 0x000002001f1f7984 */ /* 0x000fe80000000400 */
[----:B------:R-:W-:Y:S04]  /*7cc0*/  LDS.U16 R67, [R67+0x2] ;  /* 0x0000020043437984 */ /* 0x000fe80000000400 */
[----:B------:R-:W4:Y:S01]  /*7cd0*/  LDS.U16 R51, [R30+0x2] ;  /* 0x000002001e337984 */ /* 0x000f220000000400 */
[----:B------:R-:W-:Y:S06]  /*7ce0*/  BAR.SYNC.DEFER_BLOCKING 0x0 ;  /* 0x0000000000007b1d */ /* 0x000fec0000010000 */
[----:B0-----:R0:W-:Y:S01]  /*7cf0*/  @!P1 STS [R0], R3 ;  /* 0x0000000300009388 */ /* 0x0011e20000000800 */
[----:B-1----:R-:W-:-:S02]  /*7d00*/  IMAD.IADD R42, R43, 0x1, R42 ;  /* 0x000000012b2a7824 */ /* 0x002fc400078e022a */
[----:B--2---:R-:W-:Y:S02]  /*7d10*/  IMAD.IADD R43, R46, 0x1, R45 ;  /* 0x000000012e2b7824 */ /* 0x004fe400078e022d */
[----:B------:R-:W-:Y:S01]  /*7d20*/  @!P1 IMAD.IADD R45, R2, 0x1, -R3 ;  /* 0x00000001022d9824 */ /* 0x000fe200078e0a03 */
[----:B------:R-:W-:Y:S08]  /*7d30*/  BAR.SYNC.DEFER_BLOCKING 0x0 ;  /* 0x0000000000007b1d */ /* 0x000ff00000010000 */
[----:B------:R-:W-:Y:S01]  /*7d40*/  BAR.SYNC.DEFER_BLOCKING 0x0 ;  /* 0x0000000000007b1d */ /* 0x000fe20000010000 */
[----:B------:R-:W-:-:S02]  /*7d50*/  IMAD.IADD R34, R34, 0x1, R33 ;  /* 0x0000000122227824 */ /* 0x000fc400078e0221 */
[----:B---3--:R-:W-:Y:S02]  /*7d60*/  IMAD.IADD R33, R12, 0x1, R29 ;  /* 0x000000010c217824 */ /* 0x008fe400078e021d */
[----:B----4-:R-:W-:Y:S02]  /*7d70*/  IMAD.IADD R29, R8, 0x1, R51 ;  /* 0x00000001081d7824 */ /* 0x010fe400078e0233 */
[----:B------:R-:W-:Y:S01]  /*7d80*/  IMAD.IADD R31, R16, 0x1, R31 ;  /* 0x00000001101f7824 */ /* 0x000fe200078e021f */
[----:B------:R1:W-:Y:S01]  /*7d90*/  @!P1 STS [R0+0x4200], R45 ;  /* 0x0042002d00009388 */ /* 0x0003e20000000800 */
[----:B------:R-:W-:Y:S01]  /*7da0*/  IMAD.IADD R67, R20, 0x1, R67 ;  /* 0x0000000114437824 */ /* 0x000fe200078e0243 */
[----:B------:R-:W-:Y:S01]  /*7db0*/  LEA R29, R29, UR5, 0x2 ;  /* 0x000000051d1d7c11 */ /* 0x000fe2000f8e10ff */
[----:B------:R-:W-:Y:S01]  /*7dc0*/  BAR.SYNC.DEFER_BLOCKING 0x0 ;  /* 0x0000000000007b1d */ /* 0x000fe20000010000 */
[----:B------:R-:W-:Y:S01]  /*7dd0*/  IMAD.IADD R53, R26, 0x1, R53 ;  /* 0x000000011a357824 */ /* 0x000fe200078e0235 */
[----:B------:R-:W-:Y:S01]  /*7de0*/  LEA R33, R33, UR5, 0x2 ;  /* 0x0000000521217c11 */ /* 0x000fe2000f8e10ff */
[----:B------:R-:W-:-:S02]  /*7df0*/  IMAD.IADD R36, R37, 0x1, R36 ;  /* 0x0000000125247824 */ /* 0x000fc400078e0224 */
[----:B------:R-:W-:Y:S01]  /*7e00*/  IMAD.IADD R40, R40, 0x1, R39 ;  /* 0x0000000128287824 */ /* 0x000fe200078e0227 */
[----:B------:R-:W-:Y:S02]  /*7e10*/  LEA R39, R31, UR5, 0x2 ;  /* 0x000000051f277c11 */ /* 0x000fe4000f8e10ff */
[----:B------:R-:W-:Y:S01]  /*7e20*/  LEA R31, R67, UR5, 0x2 ;  /* 0x00000005431f7c11 */ /* 0x000fe2000f8e10ff */
[----:B------:R-:W-:Y:S01]  /*7e30*/  IMAD.IADD R48, R49, 0x1, R48 ;  /* 0x0000000131307824 */ /* 0x000fe200078e0230 */
[----:B------:R-:W-:Y:S02]  /*7e40*/  LEA R37, R53, UR5, 0x2 ;  /* 0x0000000535257c11 */ /* 0x000fe4000f8e10ff */
[----:B0-----:R-:W-:Y:S02]  /*7e50*/  LEA R3, R34, UR5, 0x2 ;  /* 0x0000000522037c11 */ /* 0x001fe4000f8e10ff */
[----:B------:R-:W-:Y:S02]  /*7e60*/  LEA R12, R36, UR5, 0x2 ;  /* 0x00000005240c7c11 */ /* 0x000fe4000f8e10ff */
[----:B-1----:R-:W-:-:S02]  /*7e70*/  LEA R45, R40, UR5, 0x2 ;  /* 0x00000005282d7c11 */ /* 0x002fc4000f8e10ff */
[----:B------:R-:W-:Y:S02]  /*7e80*/  LEA R8, R42, UR5, 0x2 ;  /* 0x000000052a087c11 */ /* 0x000fe4000f8e10ff */
[----:B------:R-:W-:Y:S01]  /*7e90*/  LEA R43, R43, UR5, 0x2 ;  /* 0x000000052b2b7c11 */ /* 0x000fe2000f8e10ff */
[----:B------:R0:W-:Y:S04]  /*7ea0*/  STS [R29], R6 ;  /* 0x000000061d007388 */ /* 0x0001e80000000800 */
[----:B------:R-:W-:Y:S04]  /*7eb0*/  STS [R33], R10 ;  /* 0x0000000a21007388 */ /* 0x000fe80000000800 */
[----:B------:R-:W-:Y:S01]  /*7ec0*/  STS [R39], R14 ;  /* 0x0000000e27007388 */ /* 0x000fe20000000800 */
[----:B0-----:R-:W-:-:S03]  /*7ed0*/  LEA R6, R48, UR5, 0x2 ;  /* 0x0000000530067c11 */ /* 0x001fc6000f8e10ff */
[----:B------:R-:W-:Y:S04]  /*7ee0*/  STS [R31], R18 ;  /* 0x000000121f007388 */ /* 0x000fe80000000800 */
[----:B------:R-:W-:Y:S04]  /*7ef0*/  STS [R37], R22 ;  /* 0x0000001625007388 */ /* 0x000fe80000000800 */
[----:B------:R-:W-:Y:S04]  /*7f00*/  STS [R3], R32 ;  /* 0x0000002003007388 */ /* 0x000fe80000000800 */
[----:B------:R-:W-:Y:S04]  /*7f10*/  STS [R12], R35 ;  /* 0x000000230c007388 */ /* 0x000fe80000000800 */
[----:B------:R0:W-:Y:S04]  /*7f20*/  STS [R45], R38 ;  /* 0x000000262d007388 */ /* 0x0001e80000000800 */
[----:B------:R1:W-:Y:S04]  /*7f30*/  STS [R8], R41 ;  /* 0x0000002908007388 */ /* 0x0003e80000000800 */
[----:B------:R-:W-:Y:S04]  /*7f40*/  STS [R43], R44 ;  /* 0x0000002c2b007388 */ /* 0x000fe80000000800 */
[----:B------:R-:W-:Y:S01]  /*7f50*/  STS [R6], R47 ;  /* 0x0000002f06007388 */ /* 0x000fe20000000800 */
[----:B------:R-:W-:Y:S06]  /*7f60*/  BAR.SYNC.DEFER_BLOCKING 0x0 ;  /* 0x0000000000007b1d */ /* 0x000fec0000010000 */
[----:B------:R-:W2:Y:S01]  /*7f70*/  S2R R16, SR_TID.X ;  /* 0x0000000000107919 */ /* 0x000ea20000002100 */
[----:B------:R-:W3:Y:S04]  /*7f80*/  LDS R59, [R0] ;  /* 0x00000000003b7984 */ /* 0x000ee80000000800 */
[----:B------:R-:W4:Y:S04]  /*7f90*/  LDS R14, [R0+0x600] ;  /* 0x00060000000e7984 */ /* 0x000f280000000800 */
[----:B------:R-:W5:Y:S04]  /*7fa0*/  LDS R28, [R0+0xc00] ;  /* 0x000c0000001c7984 */ /* 0x000f680000000800 */
[----:B------:R-:W5:Y:S01]  /*7fb0*/  LDS R40, [R0+0x1200] ;  /* 0x0012000000287984 */ /* 0x000f620000000800 */
[----:B------:R-:W-:-:S03]  /*7fc0*/  ISETP.GE.AND P5, PT, R71, R5, PT ;  /* 0x000000054700720c */ /* 0x000fc60003fa6270 */
[----:B------:R-:W5:Y:S01]  /*7fd0*/  LDS R49, [R0+0x1800] ;  /* 0x0018000000317984 */ /* 0x000f620000000800 */
[C---:B--2---:R-:W-:Y:S02]  /*7fe0*/  VIADD R42, R16.reuse, 0x180 ;  /* 0x00000180102a7836 */ /* 0x044fe40000000000 */
[----:B0-----:R-:W-:Y:S01]  /*7ff0*/  VIADD R38, R16, 0x300 ;  /* 0x0000030010267836 */ /* 0x001fe20000000000 */
[----:B------:R-:W0:Y:S02]  /*8000*/  LDS R50, [R0+0x1e00] ;  /* 0x001e000000327984 */ /* 0x000e240000000800 */
[-C--:B------:R-:W-:Y:S01]  /*8010*/  ISETP.GE.AND P6, PT, R42, R5.reuse, PT ;  /* 0x000000052a00720c */ /* 0x080fe20003fc6270 */
[----:B------:R-:W-:Y:S01]  /*8020*/  VIADD R32, R16, 0x480 ;  /* 0x0000048010207836 */ /* 0x000fe20000000000 */
[----:B------:R-:W-:Y:S01]  /*8030*/  ISETP.GE.AND P4, PT, R38, R5, PT ;  /* 0x000000052600720c */ /* 0x000fe20003f86270 */
[----:B------:R-:W2:Y:S01]  /*8040*/  LDS R48, [R0+0x2400] ;  /* 0x0024000000307984 */ /* 0x000ea20000000800 */
[----:B------:R-:W-:-:S02]  /*8050*/  @!P5 IMAD.MOV.U32 R46, RZ, RZ, -0x1 ;  /* 0xffffffffff2ed424 */ /* 0x000fc400078e00ff */
[----:B------:R-:W-:Y:S01]  /*8060*/  ISETP.GE.AND P0, PT, R32, R5, PT ;  /* 0x000000052000720c */ /* 0x000fe20003f06270 */
[----:B------:R-:W-:Y:S01]  /*8070*/  VIADD R20, R16, 0x600 ;  /* 0x0000060010147836 */ /* 0x000fe20000000000 */
[----:B------:R-:W-:Y:S01]  /*8080*/  LOP3.LUT R2, R2, 0xfffffffb, RZ, 0xc0, !PT ;  /* 0xfffffffb02027812 */ /* 0x000fe200078ec0ff */
[----:B------:R-:W-:Y:S04]  /*8090*/  LDS R68, [R0+0x3000] ;  /* 0x0030000000447984 */ /* 0x000fe80000000800 */
[----:B-1----:R-:W-:Y:S01]  /*80a0*/  @!P6 IMAD.MOV.U32 R41, RZ, RZ, -0x1 ;  /* 0xffffffffff29e424 */ /* 0x002fe200078e00ff */
[----:B------:R-:W-:Y:S01]  /*80b0*/  LDS R66, [R0+0x3600] ;  /* 0x0036000000427984 */ /* 0x000fe20000000800 */
[----:B---3--:R-:W-:-:S03]  /*80c0*/  @!P5 ISETP.GT.AND P3, PT, R59, -0x1, PT ;  /* 0xffffffff3b00d80c */ /* 0x008fc60003f64270 */
[----:B------:R-:W-:Y:S01]  /*80d0*/  LDS R65, [R0+0x3c00] ;  /* 0x003c000000417984 */ /* 0x000fe20000000800 */
[C---:B------:R-:W-:Y:S02]  /*80e0*/  ISETP.NE.AND P2, PT, R59.reuse, 0x7fffffff, PT ;  /* 0x7fffffff3b00780c */ /* 0x040fe40003f45270 */
[----:B------:R-:W-:Y:S02]  /*80f0*/  @!P5 SEL R46, R46, 0x80000000, P3 ;  /* 0x800000002e2ed807 */ /* 0x000fe40001800000 */
[----:B----4-:R-:W-:Y:S01]  /*8100*/  @!P6 ISETP.GT.AND P3, PT, R14, -0x1, PT ;  /* 0xffffffff0e00e80c */ /* 0x010fe20003f64270 */
[----:B------:R-:W-:Y:S01]  /*8110*/  @!P4 IMAD.MOV.U32 R53, RZ, RZ, -0x1 ;  /* 0xffffffffff35c424 */ /* 0x000fe200078e00ff */
[----:B------:R-:W-:Y:S02]  /*8120*/  SEL R18, R59, 0x80000000, P2 ;  /* 0x800000003b127807 */ /* 0x000fe40001000000 */
[----:B------:R-:W-:Y:S02]  /*8130*/  @!P6 SEL R41, R41, 0x80000000, P3 ;  /* 0x800000002929e807 */ /* 0x000fe40001800000 */
[----:B-----5:R-:W-:-:S02]  /*8140*/  @!P4 ISETP.GT.AND P3, PT, R28, -0x1, PT ;  /* 0xffffffff1c00c80c */ /* 0x020fc40003f64270 */
[----:B------:R-:W-:Y:S02]  /*8150*/  ISETP.GE.AND P1, PT, R20, R5, PT ;  /* 0x000000051400720c */ /* 0x000fe40003f26270 */
[----:B------:R-:W-:Y:S01]  /*8160*/  ISETP.NE.AND P2, PT, R14, 0x7fffffff, PT ;  /* 0x7fffffff0e00780c */ /* 0x000fe20003f45270 */
[----:B------:R-:W-:Y:S01]  /*8170*/  @!P0 IMAD.MOV.U32 R51, RZ, RZ, -0x1 ;  /* 0xffffffffff338424 */ /* 0x000fe200078e00ff */
[----:B------:R-:W-:Y:S01]  /*8180*/  @!P4 SEL R53, R53, 0x80000000, P3 ;  /* 0x800000003535c807 */ /* 0x000fe20001800000 */
[----:B------:R-:W-:Y:S01]  /*8190*/  VIADD R24, R16, 0x780 ;  /* 0x0000078010187836 */ /* 0x000fe20000000000 */
[----:B------:R-:W-:Y:S02]  /*81a0*/  SEL R44, R14, 0x80000000, P2 ;  /* 0x800000000e2c7807 */ /* 0x000fe40001000000 */
[----:B------:R-:W-:Y:S02]  /*81b0*/  @!P0 ISETP.GT.AND P3, PT, R40, -0x1, PT ;  /* 0xffffffff2800880c */ /* 0x000fe40003f64270 */
[----:B------:R-:W-:-:S02]  /*81c0*/  ISETP.NE.AND P2, PT, R28, 0x7fffffff, PT ;  /* 0x7fffffff1c00780c */ /* 0x000fc40003f45270 */
[----:B------:R-:W-:Y:S02]  /*81d0*/  @!P0 SEL R51, R51, 0x80000000, P3 ;  /* 0x8000000033338807 */ /* 0x000fe40001800000 */
[----:B------:R-:W-:Y:S02]  /*81e0*/  SEL R56, R28, 0x80000000, P2 ;  /* 0x800000001c387807 */ /* 0x000fe40001000000 */
[----:B------:R-:W-:Y:S02]  /*81f0*/  ISETP.NE.AND P3, PT, R40, 0x7fffffff, PT ;  /* 0x7fffffff2800780c */ /* 0x000fe40003f65270 */
[----:B------:R-:W-:Y:S01]  /*8200*/  ISETP.GE.AND P2, PT, R24, R5, PT ;  /* 0x000000051800720c */ /* 0x000fe20003f46270 */
[----:B------:R-:W-:Y:S01]  /*8210*/  @!P1 IMAD.MOV.U32 R30, RZ, RZ, -0x1 ;  /* 0xffffffffff1e9424 */ /* 0x000fe200078e00ff */
[----:B------:R-:W-:Y:S02]  /*8220*/  SEL R36, R40, 0x80000000, P3 ;  /* 0x8000000028247807 */ /* 0x000fe40001800000 */
[----:B------:R-:W-:-:S04]  /*8230*/  @!P1 ISETP.GT.AND P3, PT, R49, -0x1, PT ;  /* 0xffffffff3100980c */ /* 0x000fc80003f64270 */
[----:B------:R-:W-:Y:S02]  /*8240*/  @!P1 SEL R30, R30, 0x80000000, P3 ;  /* 0x800000001e1e9807 */ /* 0x000fe40001800000 */
[----:B------:R-:W-:-:S03]  /*8250*/  ISETP.NE.AND P3, PT, R49, 0x7fffffff, PT ;  /* 0x7fffffff3100780c */ /* 0x000fc60003f65270 */
[----:B------:R-:W-:Y:S01]  /*8260*/  @!P2 IMAD.MOV.U32 R47, RZ, RZ, -0x1 ;  /* 0xffffffffff2fa424 */ /* 0x000fe200078e00ff */
[----:B------:R-:W-:Y:S02]  /*8270*/  SEL R54, R49, 0x80000000, P3 ;  /* 0x8000000031367807 */ /* 0x000fe40001800000 */
[----:B0-----:R-:W-:-:S04]  /*8280*/  @!P2 ISETP.GT.AND P3, PT, R50, -0x1, PT ;  /* 0xffffffff3200a80c */ /* 0x001fc80003f64270 */
[----:B------:R-:W-:Y:S02]  /*8290*/  @!P2 SEL R47, R47, 0x80000000, P3 ;  /* 0x800000002f2fa807 */ /* 0x000fe40001800000 */
[----:B------:R-:W-:Y:S01]  /*82a0*/  ISETP.NE.AND P3, PT, R50, 0x7fffffff, PT ;  /* 0x7fffffff3200780c */ /* 0x000fe20003f65270 */
[----:B------:R-:W-:-:S03]  /*82b0*/  VIADD R22, R16, 0x900 ;  /* 0x0000090010167836 */ /* 0x000fc60000000000 */
[----:B------:R-:W-:Y:S02]  /*82c0*/  SEL R10, R50, 0x80000000, P3 ;  /* 0x80000000320a7807 */ /* 0x000fe40001800000 */
[----:B------:R-:W-:Y:S02]  /*82d0*/  LEA R34, P3, R4, UR16, 0x2 ;  /* 0x0000001004227c11 */ /* 0x000fe4000f8610ff */
[----:B------:R-:W-:Y:S02]  /*82e0*/  @P5 LOP3.LUT R2, R2, 0x4, RZ, 0xfc, !PT ;  /* 0x0000000402025812 */ /* 0x000fe400078efcff */
[----:B------:R-:W-:Y:S02]  /*82f0*/  LEA.HI.X R35, R4, UR17, R27, 0x2, P3 ;  /* 0x0000001104237c11 */ /* 0x000fe400098f141b */
[----:B------:R-:W0:Y:S01]  /*8300*/  LDS R27, [R0+0x2a00] ;  /* 0x002a0000001b7984 */ /* 0x000e220000000800 */
[----:B------:R-:W-:Y:S02]  /*8310*/  ISETP.GE.AND P3, PT, R22, R5, PT ;  /* 0x000000051600720c */ /* 0x000fe40003f66270 */
[----:B------:R-:W-:-:S04]  /*8320*/  LOP3.LUT R2, R2, 0xfffffffd, RZ, 0xc0, !PT ;  /* 0xfffffffd02027812 */ /* 0x000fc800078ec0ff */
[----:B------:R-:W-:-:S04]  /*8330*/  @P6 LOP3.LUT R2, R2, 0x2, RZ, 0xfc, !PT ;  /* 0x0000000202026812 */ /* 0x000fc800078efcff */
[----:B------:R-:W-:-:S03]  /*8340*/  LOP3.LUT R2, R2, 0xfffffffe, RZ, 0xc0, !PT ;  /* 0xfffffffe02027812 */ /* 0x000fc600078ec0ff */
[----:B------:R-:W-:Y:S01]  /*8350*/  @!P3 IMAD.MOV.U32 R61, RZ, RZ, -0x1 ;  /* 0xffffffffff3db424 */ /* 0x000fe200078e00ff */
[----:B------:R-:W-:Y:S02]  /*8360*/  @P4 LOP3.LUT R2, R2, 0x1, RZ, 0xfc, !PT ;  /* 0x0000000102024812 */ /* 0x000fe400078efcff */
[----:B--2---:R-:W-:Y:S01]  /*8370*/  @!P3 ISETP.GT.AND P4, PT, R48, -0x1, PT ;  /* 0xffffffff3000b80c */ /* 0x004fe20003f84270 */
[----:B------:R-:W-:-:S03]  /*8380*/  VIADD R64, R16, 0xa80 ;  /* 0x00000a8010407836 */ /* 0x000fc60000000000 */
[----:B------:R-:W-:Y:S02]  /*8390*/  @!P3 SEL R61, R61, 0x80000000, P4 ;  /* 0x800000003d3db807 */ /* 0x000fe40002000000 */
[----:B------:R-:W-:-:S04]  /*83a0*/  ISETP.NE.AND P4, PT, R48, 0x7fffffff, PT ;  /* 0x7fffffff3000780c */ /* 0x000fc80003f85270 */
[----:B------:R-:W-:Y:S02]  /*83b0*/  SEL R72, R48, 0x80000000, P4 ;  /* 0x8000000030487807 */ /* 0x000fe40002000000 */
[----:B------:R-:W-:Y:S02]  /*83c0*/  ISETP.GE.AND P4, PT, R64, R5, PT ;  /* 0x000000054000720c */ /* 0x000fe40003f86270 */
[----:B------:R-:W-:-:S11]  /*83d0*/  LOP3.LUT R60, R16, 0xc00, RZ, 0xfc, !PT ;  /* 0x00000c00103c7812 */ /* 0x000fd600078efcff */
[----:B------:R-:W-:Y:S01]  /*83e0*/  @!P4 IMAD.MOV.U32 R70, RZ, RZ, -0x1 ;  /* 0xffffffffff46c424 */ /* 0x000fe200078e00ff */
[----:B0-----:R-:W-:-:S04]  /*83f0*/  @!P4 ISETP.GT.AND P5, PT, R27, -0x1, PT ;  /* 0xffffffff1b00c80c */ /* 0x001fc80003fa4270 */
[----:B------:R-:W-:Y:S02]  /*8400*/  @!P4 SEL R70, R70, 0x80000000, P5 ;  /* 0x800000004646c807 */ /* 0x000fe40002800000 */
[----:B------:R-:W-:-:S04]  /*8410*/  ISETP.NE.AND P5, PT, R27, 0x7fffffff, PT ;  /* 0x7fffffff1b00780c */ /* 0x000fc80003fa5270 */
[----:B------:R-:W-:Y:S02]  /*8420*/  SEL R4, R27, 0x80000000, P5 ;  /* 0x800000001b047807 */ /* 0x000fe40002800000 */
[----:B------:R-:W-:Y:S01]  /*8430*/  ISETP.GE.AND P5, PT, R60, R5, PT ;  /* 0x000000053c00720c */ /* 0x000fe20003fa6270 */
[----:B------:R-:W-:-:S12]  /*8440*/  VIADD R62, R16, 0xd80 ;  /* 0x00000d80103e7836 */ /* 0x000fd80000000000 */
[----:B------:R-:W-:Y:S01]  /*8450*/  @!P5 IMAD.MOV.U32 R63, RZ, RZ, -0x1 ;  /* 0xffffffffff3fd424 */ /* 0x000fe200078e00ff */
[----:B------:R-:W-:-:S04]  /*8460*/  @!P5 ISETP.GT.AND P6, PT, R68, -0x1, PT ;  /* 0xffffffff4400d80c */ /* 0x000fc80003fc4270 */
[----:B------:R-:W-:Y:S02]  /*8470*/  @!P5 SEL R63, R63, 0x80000000, P6 ;  /* 0x800000003f3fd807 */ /* 0x000fe40003000000 */
[----:B------:R-:W-:Y:S01]  /*8480*/  ISETP.NE.AND P6, PT, R68, 0x7fffffff, PT ;  /* 0x7fffffff4400780c */ /* 0x000fe20003fc5270 */
[----:B------:R-:W-:-:S03]  /*8490*/  VIADD R16, R16, 0xf00 ;  /* 0x00000f0010107836 */ /* 0x000fc60000000000 */
[----:B------:R-:W-:Y:S02]  /*84a0*/  SEL R67, R68, 0x80000000, P6 ;  /* 0x8000000044437807 */ /* 0x000fe40003000000 */
[-C--:B------:R-:W-:Y:S02]  /*84b0*/  ISETP.GE.AND P6, PT, R62, R5.reuse, PT ;  /* 0x000000053e00720c */ /* 0x080fe40003fc6270 */
[----:B------:R-:W-:Y:S02]  /*84c0*/  P2R R55, PR, RZ, 0x1 ;  /* 0x00000001ff377803 */ /* 0x000fe40000000000 */
[----:B------:R-:W-:Y:S02]  /*84d0*/  LOP3.LUT P0, RZ, R2, 0x2, RZ, 0xc0, !PT ;  /* 0x0000000202ff7812 */ /* 0x000fe4000780c0ff */
[----:B------:R-:W-:Y:S02]  /*84e0*/  P2R R58, PR, RZ, 0x4 ;  /* 0x00000004ff3a7803 */ /* 0x000fe40000000000 */
[----:B------:R-:W-:-:S02]  /*84f0*/  ISETP.GE.AND P2, PT, R16, R5, PT ;  /* 0x000000051000720c */ /* 0x000fc40003f46270 */
[----:B------:R-:W-:Y:S02]  /*8500*/  P2R R57, PR, RZ, 0x1 ;  /* 0x00000001ff397803 */ /* 0x000fe40000000000 */
[----:B------:R-:W-:Y:S01]  /*8510*/  LOP3.LUT P0, RZ, R2, 0x4, RZ, 0xc0, !PT ;  /* 0x0000000402ff7812 */ /* 0x000fe2000780c0ff */
[----:B------:R-:W-:Y:S01]  /*8520*/  @!P6 IMAD.MOV.U32 R69, RZ, RZ, -0x1 ;  /* 0xffffffffff45e424 */ /* 0x000fe200078e00ff */
[----:B------:R-:W-:Y:S02]  /*8530*/  SHF.R.U32.HI R18, RZ, UR15, R18 ;  /* 0x0000000fff127c19 */ /* 0x000fe40008011612 */
[----:B------:R-:W-:Y:S02]  /*8540*/  P2R R26, PR, RZ, 0x1 ;  /* 0x00000001ff1a7803 */ /* 0x000fe40000000000 */
[----:B------:R-:W-:Y:S02]  /*8550*/  @!P6 ISETP.GT.AND P0, PT, R66, -0x1, PT ;  /* 0xffffffff4200e80c */ /* 0x000fe40003f04270 */
[----:B------:R-:W-:Y:S01]  /*8560*/  LOP3.LUT R18, R18, UR4, RZ, 0xc0, !PT ;  /* 0x0000000412127c12 */ /* 0x000fe2000f8ec0ff */
[----:B------:R-:W-:Y:S01]  /*8570*/  @!P2 IMAD.MOV.U32 R74, RZ, RZ, -0x1 ;  /* 0xffffffffff4aa424 */ /* 0x000fe200078e00ff */
[----:B------:R-:W-:-:S02]  /*8580*/  @!P6 SEL R69, R69, 0x80000000, P0 ;  /* 0x800000004545e807 */ /* 0x000fc40000000000 */
[----:B------:R-:W-:Y:S02]  /*8590*/  @!P2 ISETP.GT.AND P0, PT, R65, -0x1, PT ;  /* 0xffffffff4100a80c */ /* 0x000fe40003f04270 */
[----:B------:R-:W-:Y:S02]  /*85a0*/  P2R R52, PR, RZ, 0x2 ;  /* 0x00000002ff347803 */ /* 0x000fe40000000000 */
[----:B------:R-:W-:Y:S02]  /*85b0*/  LOP3.LUT P1, RZ, R2, 0x1, RZ, 0xc0, !PT ;  /* 0x0000000102ff7812 */ /* 0x000fe4000782c0ff */
[----:B------:R-:W-:Y:S02]  /*85c0*/  LEA R75, R18, UR5, 0x2 ;  /* 0x00000005124b7c11 */ /* 0x000fe4000f8e10ff */
[----:B------:R-:W-:Y:S02]  /*85d0*/  LOP3.LUT R2, R2, 0xfffffff7, RZ, 0xc0, !PT ;  /* 0xfffffff702027812 */ /* 0x000fe400078ec0ff */
[----:B------:R-:W-:-:S02]  /*85e0*/  @!P2 SEL R74, R74, 0x80000000, P0 ;  /* 0x800000004a4aa807 */ /* 0x000fc40000000000 */
[----:B------:R-:W-:Y:S01]  /*85f0*/  ISETP.NE.AND P0, PT, R66, 0x7fffffff, PT ;  /* 0x7fffffff4200780c */ /* 0x000fe20003f05270 */
[----:B------:R-:W0:Y:S01]  /*8600*/  LDS R75, [R75+0x4200] ;  /* 0x004200004b4b7984 */ /* 0x000e220000000800 */
[----:B------:R-:W-:Y:S02]  /*8610*/  @P2 LOP3.LUT R2, R2, 0x8, RZ, 0xfc, !PT ;  /* 0x0000000802022812 */ /* 0x000fe400078efcff */
[----:B------:R-:W-:Y:S02]  /*8620*/  ISETP.NE.AND P2, PT, R58, RZ, PT ;  /* 0x000000ff3a00720c */ /* 0x000fe40003f45270 */
[----:B------:R-:W-:Y:S02]  /*8630*/  SEL R58, R66, 0x80000000, P0 ;  /* 0x80000000423a7807 */ /* 0x000fe40000000000 */
[----:B------:R-:W-:-:S04]  /*8640*/  ISETP.NE.AND P0, PT, R65, 0x7fffffff, PT ;  /* 0x7fffffff4100780c */ /* 0x000fc80003f05270 */
[----:B------:R-:W-:Y:S02]  /*8650*/  SEL R73, R65, 0x80000000, P0 ;  /* 0x8000000041497807 */ /* 0x000fe40000000000 */
[----:B------:R-:W-:Y:S02]  /*8660*/  ISETP.NE.AND P0, PT, R26, RZ, PT ;  /* 0x000000ff1a00720c */ /* 0x000fe40003f05270 */
[----:B------:R-:W-:-:S11]  /*8670*/  SHF.R.U32.HI R44, RZ, UR15, R44 ;  /* 0x0000000fff2c7c19 */ /* 0x000fd6000801162c */
[----:B------:R-:W1:Y:S01]  /*8680*/  @!P0 LDC.64 R76, c[0x0][0x388] ;  /* 0x0000e200ff4c8b82 */ /* 0x000e620000000a00 */
[----:B------:R-:W-:-:S04]  /*8690*/  LOP3.LUT R18, R44, UR4, RZ, 0xc0, !PT ;  /* 0x000000042c127c12 */ /* 0x000fc8000f8ec0ff */
[----:B------:R-:W-:Y:S02]  /*86a0*/  LEA R18, R18, UR5, 0x2 ;  /* 0x0000000512127c11 */ /* 0x000fe4000f8e10ff */
[----:B------:R-:W-:-:S03]  /*86b0*/  @!P0 LOP3.LUT R46, R46, R59, RZ, 0x3c, !PT ;  /* 0x0000003b2e2e8212 */ /* 0x000fc600078e3cff */
[----:B------:R-:W2:Y:S01]  /*86c0*/  LDS R59, [R18+0x4200] ;  /* 0x00420000123b7984 */ /* 0x000ea20000000800 */
[----:B0-----:R-:W-:Y:S01]  /*86d0*/  @!P0 IMAD.IADD R26, R75, 0x1, R71 ;  /* 0x000000014b1a8824 */ /* 0x001fe200078e0247 */
[----:B------:R-:W-:-:S03]  /*86e0*/  SHF.R.U32.HI R56, RZ, UR15, R56 ;  /* 0x0000000fff387c19 */ /* 0x000fc60008011638 */
[----:B-1----:R-:W-:-:S05]  /*86f0*/  @!P0 IMAD.WIDE.U32 R76, R26, 0x4, R76 ;  /* 0x000000041a4c8825 */ /* 0x002fca00078e004c */
[----:B------:R2:W-:Y:S01]  /*8700*/  @!P0 STG.E desc[UR8][R76.64], R46 ;  /* 0x0000002e4c008986 */ /* 0x0005e2000c101908 */
[----:B------:R-:W-:Y:S02]  /*8710*/  ISETP.NE.AND P0, PT, R57, RZ, PT ;  /* 0x000000ff3900720c */ /* 0x000fe40003f05270 */
[----:B------:R-:W-:-:S04]  /*8720*/  LOP3.LUT R56, R56, UR4, RZ, 0xc0, !PT ;  /* 0x0000000438387c12 */ /* 0x000fc8000f8ec0ff */
[----:B------:R-:W-:Y:S02]  /*8730*/  LEA R26, R56, UR5, 0x2 ;  /* 0x00000005381a7c11 */ /* 0x000fe4000f8e10ff */
[----:B------:R-:W-:-:S04]  /*8740*/  SHF.R.U32.HI R36, RZ, UR15, R36 ;  /* 0x0000000fff247c19 */ /* 0x000fc80008011624 */
[----:B------:R-:W0:Y:S01]  /*8750*/  LDS R26, [R26+0x4200] ;  /* 0x004200001a1a7984 */ /* 0x000e220000000800 */
[----:B------:R-:W1:Y:S01]  /*8760*/  @!P0 LDC.64 R56, c[0x0][0x388] ;  /* 0x0000e200ff388b82 */ /* 0x000e620000000a00 */
[----:B------:R-:W-:-:S04]  /*8770*/  LOP3.LUT R36, R36, UR4, RZ, 0xc0, !PT ;  /* 0x0000000424247c12 */ /* 0x000fc8000f8ec0ff */
[----:B------:R-:W-:Y:S01]  /*8780*/  LEA R36, R36, UR5, 0x2 ;  /* 0x0000000524247c11 */ /* 0x000fe2000f8e10ff */
[----:B--2---:R-:W-:Y:S01]  /*8790*/  @!P0 IMAD.IADD R77, R42, 0x1, R59 ;  /* 0x000000012a4d8824 */ /* 0x004fe200078e023b */
[----:B------:R-:W-:-:S03]  /*87a0*/  @!P0 LOP3.LUT R14, R41, R14, RZ, 0x3c, !PT ;  /* 0x0000000e290e8212 */ /* 0x000fc600078e3cff */
[----:B------:R-:W2:Y:S01]  /*87b0*/  LDS R41, [R36+0x4200] ;  /* 0x0042000024297984 */ /* 0x000ea20000000800 */
[----:B------:R-:W-:Y:S01]  /*87c0*/  SHF.R.U32.HI R18, RZ, UR15, R54 ;  /* 0x0000000fff127c19 */ /* 0x000fe20008011636 */
[----:B-1----:R-:W-:Y:S02]  /*87d0*/  @!P0 IMAD.WIDE.U32 R76, R77, 0x4, R56 ;  /* 0x000000044d4c8825 */ /* 0x002fe400078e0038 */
[----:B------:R-:W1:Y:S03]  /*87e0*/  @!P1 LDC.64 R56, c[0x0][0x388] ;  /* 0x0000e200ff389b82 */ /* 0x000e660000000a00 */
[----:B------:R-:W-:Y:S01]  /*87f0*/  @!P0 STG.E desc[UR8][R76.64], R14 ;  /* 0x0000000e4c008986 */ /* 0x000fe2000c101908 */
[----:B------:R-:W-:Y:S02]  /*8800*/  ISETP.NE.AND P0, PT, R55, RZ, PT ;  /* 0x000000ff3700720c */ /* 0x000fe40003f05270 */
[----:B------:R-:W-:-:S02]  /*8810*/  SHF.R.U32.HI R10, RZ, UR15, R10 ;  /* 0x0000000fff0a7c19 */ /* 0x000fc4000801160a */
[----:B------:R-:W-:Y:S02]  /*8820*/  LOP3.LUT R18, R18, UR4, RZ, 0xc0, !PT ;  /* 0x0000000412127c12 */ /* 0x000fe4000f8ec0ff */
[----:B------:R-:W-:Y:S02]  /*8830*/  LOP3.LUT R44, R10, UR4, RZ, 0xc0, !PT ;  /* 0x000000040a2c7c12 */ /* 0x000fe4000f8ec0ff */
[----:B------:R-:W-:Y:S02]  /*8840*/  LEA R10, R18, UR5, 0x2 ;  /* 0x00000005120a7c11 */ /* 0x000fe4000f8e10ff */
[----:B------:R-:W-:Y:S01]  /*8850*/  @!P1 LOP3.LUT R28, R53, R28, RZ, 0x3c, !PT ;  /* 0x0000001c351c9212 */ /* 0x000fe200078e3cff */
[----:B0-----:R-:W-:Y:S01]  /*8860*/  @!P1 IMAD.IADD R53, R38, 0x1, R26 ;  /* 0x0000000126359824 */ /* 0x001fe200078e021a */
[----:B------:R-:W-:Y:S01]  /*8870*/  LEA R44, R44, UR5, 0x2 ;  /* 0x000000052c2c7c11 */ /* 0x000fe2000f8e10ff */
[----:B------:R-:W0:Y:S01]  /*8880*/  @!P0 LDC.64 R54, c[0x0][0x388] ;  /* 0x0000e200ff368b82 */ /* 0x000e220000000a00 */
[----:B------:R-:W3:Y:S04]  /*8890*/  LDS R10, [R10+0x4200] ;  /* 0x004200000a0a7984 */ /* 0x000ee80000000800 */
[----:B------:R-:W4:Y:S01]  /*88a0*/  LDS R77, [R44+0x4200] ;  /* 0x004200002c4d7984 */ /* 0x000f220000000800 */
[----:B-1----:R-:W-:Y:S01]  /*88b0*/  @!P1 IMAD.WIDE.U32 R56, R53, 0x4, R56 ;  /* 0x0000000435389825 */ /* 0x002fe200078e0038 */
[----:B------:R-:W-:-:S04]  /*88c0*/  SHF.R.U32.HI R72, RZ, UR15, R72 ;  /* 0x0000000fff487c19 */ /* 0x000fc80008011648 */
[----:B------:R1:W-:Y:S01]  /*88d0*/  @!P1 STG.E desc[UR8][R56.64], R28 ;  /* 0x0000001c38009986 */ /* 0x0003e2000c101908 */
[----:B------:R-:W-:Y:S02]  /*88e0*/  ISETP.NE.AND P1, PT, R52, RZ, PT ;  /* 0x000000ff3400720c */ /* 0x000fe40003f25270 */
[----:B------:R-:W-:Y:S02]  /*88f0*/  LOP3.LUT R72, R72, UR4, RZ, 0xc0, !PT ;  /* 0x0000000448487c12 */ /* 0x000fe4000f8ec0ff */
[----:B------:R-:W-:Y:S01]  /*8900*/  SHF.R.U32.HI R4, RZ, UR15, R4 ;  /* 0x0000000fff047c19 */ /* 0x000fe20008011604 */
[----:B--2---:R-:W-:Y:S01]  /*8910*/  @!P0 IMAD.IADD R53, R32, 0x1, R41 ;  /* 0x0000000120358824 */ /* 0x004fe200078e0229 */
[----:B------:R-:W-:Y:S02]  /*8920*/  @!P0 LOP3.LUT R40, R51, R40, RZ, 0x3c, !PT ;  /* 0x0000002833288212 */ /* 0x000fe400078e3cff */
[----:B------:R-:W-:Y:S02]  /*8930*/  LEA R51, R72, UR5, 0x2 ;  /* 0x0000000548337c11 */ /* 0x000fe4000f8e10ff */
[----:B------:R-:W-:Y:S01]  /*8940*/  SHF.R.U32.HI R67, RZ, UR15, R67 ;  /* 0x0000000fff437c19 */ /* 0x000fe20008011643 */
[----:B-1----:R-:W1:Y:S01]  /*8950*/  @!P2 LDC.64 R56, c[0x0][0x388] ;  /* 0x0000e200ff38ab82 */ /* 0x002e620000000a00 */
[----:B------:R-:W-:-:S02]  /*8960*/  LOP3.LUT R4, R4, UR4, RZ, 0xc0, !PT ;  /* 0x0000000404047c12 */ /* 0x000fc4000f8ec0ff */
[----:B------:R-:W-:Y:S01]  /*8970*/  SHF.R.U32.HI R58, RZ, UR15, R58 ;  /* 0x0000000fff3a7c19 */ /* 0x000fe2000801163a */
[----:B0-----:R-:W-:Y:S01]  /*8980*/  @!P0 IMAD.WIDE.U32 R54, R53, 0x4, R54 ;  /* 0x0000000435368825 */ /* 0x001fe200078e0036 */
[----:B------:R-:W-:Y:S01]  /*8990*/  SHF.R.U32.HI R73, RZ, UR15, R73 ;  /* 0x0000000fff497c19 */ /* 0x000fe20008011649 */
[----:B------:R-:W0:Y:S01]  /*89a0*/  LDS R51, [R51+0x4200] ;  /* 0x0042000033337984 */ /* 0x000e220000000800 */
[----:B------:R-:W-:Y:S01]  /*89b0*/  LOP3.LUT R67, R67, UR4, RZ, 0xc0, !PT ;  /* 0x0000000443437c12 */ /* 0x000fe2000f8ec0ff */
[----:B------:R-:W2:Y:S01]  /*89c0*/  @!P1 LDC.64 R52, c[0x0][0x388] ;  /* 0x0000e200ff349b82 */ /* 0x000ea20000000a00 */
[----:B------:R-:W-:Y:S02]  /*89d0*/  LEA R4, R4, UR5, 0x2 ;  /* 0x0000000504047c11 */ /* 0x000fe4000f8e10ff */
[----:B------:R-:W-:Y:S02]  /*89e0*/  LOP3.LUT R58, R58, UR4, RZ, 0xc0, !PT ;  /* 0x000000043a3a7c12 */ /* 0x000fe4000f8ec0ff */
[----:B------:R-:W-:-:S02]  /*89f0*/  LOP3.LUT R73, R73, UR4, RZ, 0xc0, !PT ;  /* 0x0000000449497c12 */ /* 0x000fc4000f8ec0ff */
[----:B------:R-:W-:Y:S01]  /*8a00*/  LEA R18, R67, UR5, 0x2 ;  /* 0x0000000543127c11 */ /* 0x000fe2000f8e10ff */
[----:B------:R-:W5:Y:S01]  /*8a10*/  LDS R4, [R4+0x4200] ;  /* 0x0042000004047984 */ /* 0x000f620000000800 */
[----:B------:R-:W-:Y:S02]  /*8a20*/  LEA R14, R58, UR5, 0x2 ;  /* 0x000000053a0e7c11 */ /* 0x000fe4000f8e10ff */
[----:B------:R-:W-:Y:S02]  /*8a30*/  LEA R67, R73, UR5, 0x2 ;  /* 0x0000000549437c11 */ /* 0x000fe4000f8e10ff */
[----:B------:R-:W5:Y:S01]  /*8a40*/  LDS R18, [R18+0x4200] ;  /* 0x0042000012127984 */ /* 0x000f620000000800 */
[----:B------:R-:W-:Y:S01]  /*8a50*/  P2R R28, PR, RZ, 0x1 ;  /* 0x00000001ff1c7803 */ /* 0x000fe20000000000 */
[----:B------:R-:W5:Y:S02]  /*8a60*/  @!P3 LDC.64 R72, c[0x0][0x388] ;  /* 0x0000e200ff48bb82 */ /* 0x000f640000000a00 */
[----:B------:R-:W5:Y:S04]  /*8a70*/  LDS R14, [R14+0x4200] ;  /* 0x004200000e0e7984 */ /* 0x000f680000000800 */
[----:B------:R-:W5:Y:S01]  /*8a80*/  LDS R67, [R67+0x4200] ;  /* 0x0042000043437984 */ /* 0x000f620000000800 */
[----:B------:R-:W-:Y:S01]  /*8a90*/  @!P1 LOP3.LUT R30, R30, R49, RZ, 0x3c, !PT ;  /* 0x000000311e1e9212 */ /* 0x000fe200078e3cff */
[----:B---3--:R-:W-:-:S02]  /*8aa0*/  @!P1 IMAD.IADD R49, R20, 0x1, R10 ;  /* 0x0000000114319824 */ /* 0x008fc400078e020a */
[----:B------:R3:W-:Y:S01]  /*8ab0*/  @!P0 STG.E desc[UR8][R54.64], R40 ;  /* 0x0000002836008986 */ /* 0x0007e2000c101908 */
[----:B------:R-:W-:Y:S01]  /*8ac0*/  ISETP.GE.AND P0, PT, R16, R5, PT ;  /* 0x000000051000720c */ /* 0x000fe20003f06270 */
[----:B----4-:R-:W-:Y:S01]  /*8ad0*/  @!P2 IMAD.IADD R36, R24, 0x1, R77 ;  /* 0x000000011824a824 */ /* 0x010fe200078e024d */
[----:B------:R-:W-:Y:S01]  /*8ae0*/  @!P2 LOP3.LUT R50, R47, R50, RZ, 0x3c, !PT ;  /* 0x000000322f32a212 */ /* 0x000fe200078e3cff */
[----:B--2---:R-:W-:Y:S01]  /*8af0*/  @!P1 IMAD.WIDE.U32 R52, R49, 0x4, R52 ;  /* 0x0000000431349825 */ /* 0x004fe200078e0034 */
[----:B------:R-:W2:Y:S03]  /*8b00*/  @!P4 LDC.64 R46, c[0x0][0x388] ;  /* 0x0000e200ff2ecb82 */ /* 0x000ea60000000a00 */
[----:B-1----:R-:W-:Y:S01]  /*8b10*/  @!P2 IMAD.WIDE.U32 R56, R36, 0x4, R56 ;  /* 0x000000042438a825 */ /* 0x002fe200078e0038 */
[----:B------:R1:W-:Y:S04]  /*8b20*/  @!P1 STG.E desc[UR8][R52.64], R30 ;  /* 0x0000001e34009986 */ /* 0x0003e8000c101908 */
[----:B------:R4:W-:Y:S01]  /*8b30*/  @!P2 STG.E desc[UR8][R56.64], R50 ;  /* 0x000000323800a986 */ /* 0x0009e2000c101908 */
[----:B---3--:R-:W3:Y:S08]  /*8b40*/  @!P0 LDC.64 R54, c[0x0][0x388] ;  /* 0x0000e200ff368b82 */ /* 0x008ef00000000a00 */
[----:B-1----:R-:W1:Y:S08]  /*8b50*/  @!P5 LDC.64 R52, c[0x0][0x388] ;  /* 0x0000e200ff34db82 */ /* 0x002e700000000a00 */
[----:B----4-:R-:W4:Y:S01]  /*8b60*/  @!P6 LDC.64 R56, c[0x0][0x388] ;  /* 0x0000e200ff38eb82 */ /* 0x010f220000000a00 */
[----:B0-----:R-:W-:-:S04]  /*8b70*/  @!P3 IMAD.IADD R40, R22, 0x1, R51 ;  /* 0x000000011628b824 */ /* 0x001fc800078e0233 */
[----:B-----5:R-:W-:Y:S01]  /*8b80*/  @!P3 IMAD.WIDE.U32 R72, R40, 0x4, R72 ;  /* 0x000000042848b825 */ /* 0x020fe200078e0048 */
[----:B------:R-:W0:Y:S03]  /*8b90*/  SHFL.IDX PT, R49, R5, RZ, 0x1f ;  /* 0x00001fff05317589 */ /* 0x000e2600000e0000 */
[----:B------:R-:W-:Y:S01]  /*8ba0*/  @!P4 IMAD.IADD R40, R64, 0x1, R4 ;  /* 0x000000014028c824 */ /* 0x000fe200078e0204 */
[----:B------:R-:W-:Y:S01]  /*8bb0*/  @!P3 LOP3.LUT R61, R61, R48, RZ, 0x3c, !PT ;  /* 0x000000303d3db212 */ /* 0x000fe200078e3cff */
[----:B------:R-:W-:Y:S02]  /*8bc0*/  @!P5 IMAD.IADD R44, R60, 0x1, R18 ;  /* 0x000000013c2cd824 */ /* 0x000fe400078e0212 */
[----:B--2---:R-:W-:Y:S01]  /*8bd0*/  @!P4 IMAD.WIDE.U32 R46, R40, 0x4, R46 ;  /* 0x00000004282ec825 */ /* 0x004fe200078e002e */
[----:B------:R-:W-:-:S03]  /*8be0*/  @!P4 LOP3.LUT R27, R70, R27, RZ, 0x3c, !PT ;  /* 0x0000001b461bc212 */ /* 0x000fc600078e3cff */
[----:B------:R-:W-:Y:S02]  /*8bf0*/  @!P6 IMAD.IADD R40, R62, 0x1, R14 ;  /* 0x000000013e28e824 */ /* 0x000fe400078e020e */
[----:B------:R-:W-:Y:S01]  /*8c00*/  @!P0 IMAD.IADD R48, R16, 0x1, R67 ;  /* 0x0000000110308824 */ /* 0x000fe200078e0243 */
[----:B------:R-:W-:Y:S01]  /*8c10*/  @!P5 LOP3.LUT R63, R63, R68, RZ, 0x3c, !PT ;  /* 0x000000443f3fd212 */ /* 0x000fe200078e3cff */
[----:B-1----:R-:W-:Y:S01]  /*8c20*/  @!P5 IMAD.WIDE.U32 R52, R44, 0x4, R52 ;  /* 0x000000042c34d825 */ /* 0x002fe200078e0034 */
[----:B------:R-:W-:Y:S01]  /*8c30*/  @!P6 LOP3.LUT R69, R69, R66, RZ, 0x3c, !PT ;  /* 0x000000424545e212 */ /* 0x000fe200078e3cff */
[----:B------:R-:W-:Y:S01]  /*8c40*/  @!P3 STG.E desc[UR8][R72.64], R61 ;  /* 0x0000003d4800b986 */ /* 0x000fe2000c101908 */
[----:B------:R-:W-:Y:S01]  /*8c50*/  @!P0 LOP3.LUT R65, R74, R65, RZ, 0x3c, !PT ;  /* 0x000000414a418212 */ /* 0x000fe200078e3cff */
[----:B----4-:R-:W-:Y:S02]  /*8c60*/  @!P6 IMAD.WIDE.U32 R56, R40, 0x4, R56 ;  /* 0x000000042838e825 */ /* 0x010fe400078e0038 */
[----:B------:R1:W-:Y:S02]  /*8c70*/  @!P4 STG.E desc[UR8][R46.64], R27 ;  /* 0x0000001b2e00c986 */ /* 0x0003e4000c101908 */
[----:B---3--:R-:W-:-:S02]  /*8c80*/  @!P0 IMAD.WIDE.U32 R54, R48, 0x4, R54 ;  /* 0x0000000430368825 */ /* 0x008fc400078e0036 */
[----:B------:R-:W-:Y:S04]  /*8c90*/  @!P5 STG.E desc[UR8][R52.64], R63 ;  /* 0x0000003f3400d986 */ /* 0x000fe8000c101908 */
[----:B------:R-:W-:Y:S04]  /*8ca0*/  @!P6 STG.E desc[UR8][R56.64], R69 ;  /* 0x000000453800e986 */ /* 0x000fe8000c101908 */
[----:B------:R-:W-:Y:S01]  /*8cb0*/  @!P0 STG.E desc[UR8][R54.64], R65 ;  /* 0x0000004136008986 */ /* 0x000fe2000c101908 */
[----:B------:R-:W-:Y:S01]  /*8cc0*/  BAR.SYNC.DEFER_BLOCKING 0x0 ;  /* 0x0000000000007b1d */ /* 0x000fe20000010000 */
[----:B0-----:R-:W-:-:S13]  /*8cd0*/  ISETP.GE.AND P0, PT, R71, R49, PT ;  /* 0x000000314700720c */ /* 0x001fda0003f06270 */
[----:B------:R-:W2:Y:S01]  /*8ce0*/  @!P0 LDG.E R5, desc[UR8][R34.64] ;  /* 0x0000000822058981 */ /* 0x000ea2000c1e1900 */
[----:B------:R-:W-:-:S13]  /*8cf0*/  ISETP.GE.AND P0, PT, R42, R49, PT ;  /* 0x000000312a00720c */ /* 0x000fda0003f06270 */
[----:B------:R-:W3:Y:S01]  /*8d00*/  @!P0 LDG.E R7, desc[UR8][R34.64+0x600] ;  /* 0x0006000822078981 */ /* 0x000ee2000c1e1900 */
[----:B------:R-:W-:-:S13]  /*8d10*/  ISETP.GE.AND P0, PT, R38, R49, PT ;  /* 0x000000312600720c */ /* 0x000fda0003f06270 */
[----:B------:R-:W4:Y:S01]  /*8d20*/  @!P0 LDG.E R9, desc[UR8][R34.64+0xc00] ;  /* 0x000c000822098981 */ /* 0x000f22000c1e1900 */
[----:B------:R-:W-:-:S13]  /*8d30*/  ISETP.GE.AND P0, PT, R32, R49, PT ;  /* 0x000000312000720c */ /* 0x000fda0003f06270 */
[----:B------:R-:W5:Y:S01]  /*8d40*/  @!P0 LDG.E R11, desc[UR8][R34.64+0x1200] ;  /* 0x00120008220b8981 */ /* 0x000f62000c1e1900 */
        /* <DEDUP_REMOVED lines=14> */
[----:B-1----:R-:W-:Y:S01]  /*8e30*/  IMAD R27, R71, 0x28, R0 ;  /* 0x00000028471b7824 */ /* 0x002fe200078e0200 */
[----:B------:R-:W-:Y:S02]  /*8e40*/  P2R R36, PR, RZ, 0x4 ;  /* 0x00000004ff247803 */ /* 0x000fe40000000000 */
[----:B------:R-:W-:Y:S02]  /*8e50*/  P2R R30, PR, RZ, 0x2 ;  /* 0x00000002ff1e7803 */ /* 0x000fe40000000000 */
[C---:B------:R-:W-:Y:S02]  /*8e60*/  LOP3.LUT P2, RZ, R2.reuse, 0x4, RZ, 0xc0, !PT ;  /* 0x0000000402ff7812 */ /* 0x040fe4000784c0ff */
[C---:B------:R-:W-:Y:S02]  /*8e70*/  LOP3.LUT P1, RZ, R2.reuse, 0x2, RZ, 0xc0, !PT ;  /* 0x0000000202ff7812 */ /* 0x040fe4000782c0ff */
[----:B------:R-:W-:-:S09]  /*8e80*/  LOP3.LUT P0, RZ, R2, 0x1, RZ, 0xc0, !PT ;  /* 0x0000000102ff7812 */ /* 0x000fd2000780c0ff */
[----:B------:R-:W-:Y:S01]  /*8e90*/  @!P2 IMAD.IADD R71, R75, 0x1, R71 ;  /* 0x000000014b47a824 */ /* 0x000fe200078e0247 */
[----:B--2---:R-:W-:Y:S04]  /*8ea0*/  STS [R0], R5 ;  /* 0x0000000500007388 */ /* 0x004fe80000000800 */
[----:B---3--:R-:W-:Y:S04]  /*8eb0*/  STS [R0+0x600], R7 ;  /* 0x0006000700007388 */ /* 0x008fe80000000800 */
[----:B----4-:R0:W-:Y:S04]  /*8ec0*/  STS [R0+0xc00], R9 ;  /* 0x000c000900007388 */ /* 0x0101e80000000800 */
        /* <DEDUP_REMOVED lines=9> */
[----:B------:R-:W1:Y:S04]  /*8f60*/  LDS R34, [R27] ;  /* 0x000000001b227984 */ /* 0x000e680000000800 */
        /* <DEDUP_REMOVED lines=9> */
[----:B------:R-:W5:Y:S01]  /*9000*/  LDS R11, [R27+0x28] ;  /* 0x000028001b0b7984 */ /* 0x000f620000000800 */
[----:B0-----:R-:W-:Y:S01]  /*9010*/  @!P1 IMAD.IADD R9, R42, 0x1, R59 ;  /* 0x000000012a099824 */ /* 0x001fe200078e023b */
[----:B------:R-:W-:Y:S08]  /*9020*/  BAR.SYNC.DEFER_BLOCKING 0x0 ;  /* 0x0000000000007b1d */ /* 0x000ff00000010000 */
[----:B------:R-:W-:Y:S06]  /*9030*/  BAR.SYNC.DEFER_BLOCKING 0x0 ;  /* 0x0000000000007b1d */ /* 0x000fec0000010000 */
[----:B-1----:R0:W-:Y:S04]  /*9040*/  STS [R29], R34 ;  /* 0x000000221d007388 */ /* 0x0021e80000000800 */
[----:B--2---:R-:W-:Y:S04]  /*9050*/  STS [R33], R40 ;  /* 0x0000002821007388 */ /* 0x004fe80000000800 */
[----:B---3--:R-:W-:Y:S01]  /*9060*/  STS [R39], R44 ;  /* 0x0000002c27007388 */ /* 0x008fe20000000800 */
[----:B0-----:R-:W0:Y:S03]  /*9070*/  @!P2 LDC.64 R34, c[0x0][0x398] ;  /* 0x0000e600ff22ab82 */ /* 0x001e260000000a00 */
[----:B----4-:R-:W-:Y:S04]  /*9080*/  STS [R31], R46 ;  /* 0x0000002e1f007388 */ /* 0x010fe80000000800 */
[----:B-----5:R-:W-:Y:S04]  /*9090*/  STS [R37], R48 ;  /* 0x0000003025007388 */ /* 0x020fe80000000800 */
[----:B------:R-:W-:Y:S04]  /*90a0*/  STS [R3], R50 ;  /* 0x0000003203007388 */ /* 0x000fe80000000800 */
[----:B------:R1:W-:Y:S04]  /*90b0*/  STS [R12], R5 ;  /* 0x000000050c007388 */ /* 0x0003e80000000800 */
[----:B------:R-:W-:Y:S04]  /*90c0*/  STS [R45], R52 ;  /* 0x000000342d007388 */ /* 0x000fe80000000800 */
[----:B------:R-:W-:Y:S01]  /*90d0*/  STS [R8], R7 ;  /* 0x0000000708007388 */ /* 0x000fe20000000800 */
[----:B-1----:R-:W1:Y:S03]  /*90e0*/  @!P1 LDC.64 R12, c[0x0][0x398] ;  /* 0x0000e600ff0c9b82 */ /* 0x002e660000000a00 */
[----:B------:R-:W-:Y:S04]  /*90f0*/  STS [R43], R54 ;  /* 0x000000362b007388 */ /* 0x000fe80000000800 */
[----:B------:R2:W-:Y:S01]  /*9100*/  STS [R6], R11 ;  /* 0x0000000b06007388 */ /* 0x0005e20000000800 */
[----:B------:R-:W-:Y:S08]  /*9110*/  BAR.SYNC.DEFER_BLOCKING 0x0 ;  /* 0x0000000000007b1d */ /* 0x000ff00000010000 */
[----:B--2---:R-:W2:Y:S01]  /*9120*/  @!P0 LDC.64 R6, c[0x0][0x398] ;  /* 0x0000e600ff068b82 */ /* 0x004ea20000000a00 */
[----:B------:R-:W3:Y:S04]  /*9130*/  @!P2 LDS R15, [R0] ;  /* 0x00000000000fa984 */ /* 0x000ee80000000800 */
[----:B------:R-:W4:Y:S04]  /*9140*/  @!P1 LDS R3, [R0+0x600] ;  /* 0x0006000000039984 */ /* 0x000f280000000800 */
[----:B------:R-:W5:Y:S01]  /*9150*/  @!P0 LDS R5, [R0+0xc00] ;  /* 0x000c000000058984 */ /* 0x000f620000000800 */
[----:B------:R-:W-:-:S02]  /*9160*/  @!P0 IMAD.IADD R11, R38, 0x1, R26 ;  /* 0x00000001260b8824 */ /* 0x000fc400078e021a */
[----:B0-----:R-:W-:Y:S01]  /*9170*/  @!P2 IMAD.WIDE.U32 R34, R71, 0x4, R34 ;  /* 0x000000044722a825 */ /* 0x001fe200078e0022 */
[----:B------:R-:W-:Y:S01]  /*9180*/  @!P3 LDS R19, [R0+0x2400] ;  /* 0x002400000013b984 */ /* 0x000fe20000000800 */
[----:B------:R-:W0:Y:S02]  /*9190*/  @!P4 LDC.64 R26, c[0x0][0x398] ;  /* 0x0000e600ff1acb82 */ /* 0x000e240000000a00 */
[----:B-1----:R-:W-:Y:S01]  /*91a0*/  @!P1 IMAD.WIDE.U32 R8, R9, 0x4, R12 ;  /* 0x0000000409089825 */ /* 0x002fe200078e000c */
[----:B------:R-:W-:Y:S03]  /*91b0*/  @!P4 LDS R21, [R0+0x2a00] ;  /* 0x002a00000015c984 */ /* 0x000fe60000000800 */
[----:B--2---:R-:W-:Y:S01]  /*91c0*/  @!P0 IMAD.WIDE.U32 R6, R11, 0x4, R6 ;  /* 0x000000040b068825 */ /* 0x004fe200078e0006 */
[----:B------:R-:W-:Y:S04]  /*91d0*/  @!P5 LDS R23, [R0+0x3000] ;  /* 0x003000000017d984 */ /* 0x000fe80000000800 */
[----:B------:R-:W-:Y:S04]  /*91e0*/  @!P6 LDS R25, [R0+0x3600] ;  /* 0x003600000019e984 */ /* 0x000fe80000000800 */
[----:B---3--:R-:W-:Y:S04]  /*91f0*/  @!P2 STG.E desc[UR8][R34.64], R15 ;  /* 0x0000000f2200a986 */ /* 0x008fe8000c101908 */
[----:B----4-:R1:W-:Y:S04]  /*9200*/  @!P1 STG.E desc[UR8][R8.64], R3 ;  /* 0x0000000308009986 */ /* 0x0103e8000c101908 */
[----:B-----5:R2:W-:Y:S01]  /*9210*/  @!P0 STG.E desc[UR8][R6.64], R5 ;  /* 0x0000000506008986 */ /* 0x0205e2000c101908 */
[----:B------:R-:W-:-:S02]  /*9220*/  ISETP.NE.AND P0, PT, R28, RZ, PT ;  /* 0x000000ff1c00720c */ /* 0x000fc40003f05270 */
[----:B------:R-:W-:Y:S01]  /*9230*/  ISETP.NE.AND P1, PT, R30, RZ, PT ;  /* 0x000000ff1e00720c */ /* 0x000fe20003f25270 */
[----:B------:R-:W3:Y:S01]  /*9240*/  @!P6 LDC.64 R28, c[0x0][0x398] ;  /* 0x0000e600ff1ceb82 */ /* 0x000ee20000000a00 */
[----:B------:R-:W-:-:S07]  /*9250*/  ISETP.NE.AND P2, PT, R36, RZ, PT ;  /* 0x000000ff2400720c */ /* 0x000fce0003f45270 */
[----:B-1----:R-:W1:Y:S02]  /*9260*/  @!P3 LDC.64 R8, c[0x0][0x398] ;  /* 0x0000e600ff08bb82 */ /* 0x002e640000000a00 */
[----:B------:R-:W4:Y:S01]  /*9270*/  @!P0 LDS R11, [R0+0x1200] ;  /* 0x00120000000b8984 */ /* 0x000f220000000800 */
[----:B------:R-:W-:-:S03]  /*9280*/  @!P0 IMAD.IADD R41, R32, 0x1, R41 ;  /* 0x0000000120298824 */ /* 0x000fc600078e0229 */
[----:B------:R-:W5:Y:S02]  /*9290*/  @!P1 LDS R15, [R0+0x1800] ;  /* 0x00180000000f9984 */ /* 0x000f640000000800 */
[----:B------:R-:W0:Y:S02]  /*92a0*/  @!P0 LDC.64 R12, c[0x0][0x398] ;  /* 0x0000e600ff0c8b82 */ /* 0x000e240000000a00 */
[----:B------:R-:W3:Y:S06]  /*92b0*/  @!P2 LDS R17, [R0+0x1e00] ;  /* 0x001e00000011a984 */ /* 0x000eec0000000800 */
[----:B--2---:R-:W2:Y:S01]  /*92c0*/  @!P2 LDC.64 R6, c[0x0][0x398] ;  /* 0x0000e600ff06ab82 */ /* 0x004ea20000000a00 */
[----:B0-----:R-:W-:-:S05]  /*92d0*/  @!P0 IMAD.WIDE.U32 R12, R41, 0x4, R12 ;  /* 0x00000004290c8825 */ /* 0x001fca00078e000c */
[----:B----4-:R0:W-:Y:S01]  /*92e0*/  @!P0 STG.E desc[UR8][R12.64], R11 ;  /* 0x0000000b0c008986 */ /* 0x0101e2000c101908 */
[----:B------:R-:W-:Y:S02]  /*92f0*/  LOP3.LUT P0, RZ, R2, 0x8, RZ, 0xc0, !PT ;  /* 0x0000000802ff7812 */ /* 0x000fe4000780c0ff */
[----:B------:R-:W4:Y:S08]  /*9300*/  @!P1 LDC.64 R2, c[0x0][0x398] ;  /* 0x0000e600ff029b82 */ /* 0x000f300000000a00 */
[----:B0-----:R-:W0:Y:S01]  /*9310*/  @!P5 LDC.64 R12, c[0x0][0x398] ;  /* 0x0000e600ff0cdb82 */ /* 0x001e220000000a00 */
[----:B------:R-:W-:-:S02]  /*9320*/  @!P1 IMAD.IADD R5, R20, 0x1, R10 ;  /* 0x0000000114059824 */ /* 0x000fc400078e020a */
[----:B------:R-:W-:Y:S02]  /*9330*/  @!P2 IMAD.IADD R77, R24, 0x1, R77 ;  /* 0x00000001184da824 */ /* 0x000fe400078e024d */
[----:B------:R-:W-:Y:S02]  /*9340*/  @!P3 IMAD.IADD R51, R22, 0x1, R51 ;  /* 0x000000011633b824 */ /* 0x000fe400078e0233 */
[----:B------:R-:W-:Y:S02]  /*9350*/  @!P4 IMAD.IADD R11, R64, 0x1, R4 ;  /* 0x00000001400bc824 */ /* 0x000fe400078e0204 */
[----:B------:R-:W-:Y:S02]  /*9360*/  @!P5 IMAD.IADD R31, R60, 0x1, R18 ;  /* 0x000000013c1fd824 */ /* 0x000fe400078e0212 */
[----:B------:R-:W-:Y:S02]  /*9370*/  @!P6 IMAD.IADD R33, R62, 0x1, R14 ;  /* 0x000000013e21e824 */ /* 0x000fe400078e020e */
[----:B----4-:R-:W-:-:S04]  /*9380*/  @!P1 IMAD.WIDE.U32 R2, R5, 0x4, R2 ;  /* 0x0000000405029825 */ /* 0x010fc800078e0002 */
[----:B--2---:R-:W-:Y:S01]  /*9390*/  @!P2 IMAD.WIDE.U32 R4, R77, 0x4, R6 ;  /* 0x000000044d04a825 */ /* 0x004fe200078e0006 */
[----:B-----5:R2:W-:Y:S03]  /*93a0*/  @!P1 STG.E desc[UR8][R2.64], R15 ;  /* 0x0000000f02009986 */ /* 0x0205e6000c101908 */
[----:B-1----:R-:W-:Y:S01]  /*93b0*/  @!P3 IMAD.WIDE.U32 R6, R51, 0x4, R8 ;  /* 0x000000043306b825 */ /* 0x002fe200078e0008 */
[----:B---3--:R2:W-:Y:S03]  /*93c0*/  @!P2 STG.E desc[UR8][R4.64], R17 ;  /* 0x000000110400a986 */ /* 0x0085e6000c101908 */
[----:B------:R-:W-:Y:S01]  /*93d0*/  @!P4 IMAD.WIDE.U32 R8, R11, 0x4, R26 ;  /* 0x000000040b08c825 */ /* 0x000fe200078e001a */
[----:B------:R2:W-:Y:S03]  /*93e0*/  @!P3 STG.E desc[UR8][R6.64], R19 ;  /* 0x000000130600b986 */ /* 0x0005e6000c101908 */
[----:B0-----:R-:W-:Y:S01]  /*93f0*/  @!P5 IMAD.WIDE.U32 R10, R31, 0x4, R12 ;  /* 0x000000041f0ad825 */ /* 0x001fe200078e000c */
[----:B------:R2:W-:Y:S03]  /*9400*/  @!P4 STG.E desc[UR8][R8.64], R21 ;  /* 0x000000150800c986 */ /* 0x0005e6000c101908 */
[----:B------:R-:W-:Y:S01]  /*9410*/  @!P6 IMAD.WIDE.U32 R12, R33, 0x4, R28 ;  /* 0x00000004210ce825 */ /* 0x000fe200078e001c */
[----:B------:R2:W-:Y:S04]  /*9420*/  @!P5 STG.E desc[UR8][R10.64], R23 ;  /* 0x000000170a00d986 */ /* 0x0005e8000c101908 */
[----:B------:R2:W-:Y:S01]  /*9430*/  @!P6 STG.E desc[UR8][R12.64], R25 ;  /* 0x000000190c00e986 */ /* 0x0005e2000c101908 */
[----:B------:R-:W-:Y:S05]  /*9440*/  @P0 EXIT ;  /* 0x000000000000094d */ /* 0x000fea0003800000 */
[----:B--2---:R-:W0:Y:S01]  /*9450*/  LDS R5, [R0+0x3c00] ;  /* 0x003c000000057984 */ /* 0x004e220000000800 */
[----:B------:R-:W1:Y:S01]  /*9460*/  LDC.64 R2, c[0x0][0x398] ;  /* 0x0000e600ff027b82 */ /* 0x000e620000000a00 */
[----:B------:R-:W-:-:S04]  /*9470*/  IMAD.IADD R67, R16, 0x1, R67 ;  /* 0x0000000110437824 */ /* 0x000fc800078e0243 */
[----:B-1----:R-:W-:-:S05]  /*9480*/  IMAD.WIDE.U32 R2, R67, 0x4, R2 ;  /* 0x0000000443027825 */ /* 0x002fca00078e0002 */
[----:B0-----:R-:W-:Y:S01]  /*9490*/  STG.E desc[UR8][R2.64], R5 ;  /* 0x0000000502007986 */ /* 0x001fe2000c101908 */
[----:B------:R-:W-:Y:S05]  /*94a0*/  EXIT ;  /* 0x000000000000794d */ /* 0x000fea0003800000 */
.L_x_19:
[----:B------:R-:W-:Y:S01]  /*94b0*/  ISETP.GE.AND P0, PT, R5, 0x1080, PT ;  /* 0x000010800500780c */ /* 0x000fe20003f06270 */
[----:B------:R-:W-:Y:S02]  /*94c0*/  IMAD.MOV.U32 R9, RZ, RZ, R27 ;  /* 0x000000ffff097224 */ /* 0x000fe400078e001b */
[----:B------:R-:W-:-:S10]  /*94d0*/  IMAD.MOV.U32 R11, RZ, RZ, R5 ;  /* 0x000000ffff0b7224 */ /* 0x000fd400078e0005 */
[----:B------:R-:W-:Y:S05]  /*94e0*/  @!P0 BRA `(.L_x_22) ;  /* 0x0000000000a08947 */ /* 0x000fea0003800000 */
[----:B------:R-:W-:Y:S02]  /*94f0*/  IMAD.MOV.U32 R11, RZ, RZ, R5 ;  /* 0x000000ffff0b7224 */ /* 0x000fe400078e0005 */
[----:B------:R-:W-:-:S07]  /*9500*/  IMAD.MOV.U32 R9, RZ, RZ, R27 ;  /* 0x000000ffff097224 */ /* 0x000fce00078e001b */
.L_x_23:
[----:B--2---:R-:W2:Y:S01]  /*9510*/  LDC.64 R12, c[0x0][0x380] ;  /* 0x0000e000ff0c7b82 */ /* 0x004ea20000000a00 */
[----:B-1----:R-:W-:-:S04]  /*9520*/  IADD3 R0, P0, PT, R71, R9, RZ ;  /* 0x0000000947007210 */ /* 0x002fc80007f1e0ff */
[----:B------:R-:W-:Y:S01]  /*9530*/  LEA.HI.X.SX32 R3, R9, RZ, 0x1, P0 ;  /* 0x000000ff09037211 */ /* 0x000fe200000f0eff */
[C---:B------:R-:W-:Y:S02]  /*9540*/  IMAD.SHL.U32 R7, R0.reuse, 0x4, RZ ;  /* 0x0000000400077824 */ /* 0x040fe400078e00ff */
[----:B------:R-:W1:Y:S01]  /*9550*/  LDC.64 R36, c[0x0][0x388] ;  /* 0x0000e200ff247b82 */ /* 0x000e620000000a00 */
[----:B------:R-:W-:Y:S02]  /*9560*/  SHF.L.U64.HI R0, R0, 0x2, R3 ;  /* 0x0000000200007819 */ /* 0x000fe40000010203 */
[----:B--2---:R-:W-:-:S04]  /*9570*/  IADD3 R2, P0, P1, R7, 0x1e00, R12 ;  /* 0x00001e0007027810 */ /* 0x004fc8000791e00c */
[----:B------:R-:W-:-:S05]  /*9580*/  IADD3.X R3, PT, PT, R0, R13, RZ, P0, P1 ;  /* 0x0000000d00037210 */ /* 0x000fca00007e24ff */
[----:B------:R-:W2:Y:S04]  /*9590*/  LDG.E R13, desc[UR8][R2.64+-0x1e00] ;  /* 0xffe20008020d7981 */ /* 0x000ea8000c1e1900 */
[----:B------:R-:W3:Y:S04]  /*95a0*/  LDG.E R15, desc[UR8][R2.64+-0x1800] ;  /* 0xffe80008020f7981 */ /* 0x000ee8000c1e1900 */
[----:B------:R-:W4:Y:S04]  /*95b0*/  LDG.E R17, desc[UR8][R2.64+-0x1200] ;  /* 0xffee000802117981 */ /* 0x000f28000c1e1900 */
[----:B0-----:R-:W5:Y:S04]  /*95c0*/  LDG.E R19, desc[UR8][R2.64+-0xc00] ;  /* 0xfff4000802137981 */ /* 0x001f68000c1e1900 */
[----:B------:R-:W5:Y:S04]  /*95d0*/  LDG.E R21, desc[UR8][R2.64+-0x600] ;  /* 0xfffa000802157981 */ /* 0x000f68000c1e1900 */
[----:B------:R-:W5:Y:S04]  /*95e0*/  LDG.E R23, desc[UR8][R2.64] ;  /* 0x0000000802177981 */ /* 0x000f68000c1e1900 */
[----:B------:R-:W5:Y:S04]  /*95f0*/  LDG.E R25, desc[UR8][R2.64+0x600] ;  /* 0x0006000802197981 */ /* 0x000f68000c1e1900 */
[----:B------:R-:W5:Y:S04]  /*9600*/  LDG.E R29, desc[UR8][R2.64+0xc00] ;  /* 0x000c0008021d7981 */ /* 0x000f68000c1e1900 */
[----:B------:R-:W5:Y:S04]  /*9610*/  LDG.E R31, desc[UR8][R2.64+0x1200] ;  /* 0x00120008021f7981 */ /* 0x000f68000c1e1900 */
[----:B------:R-:W5:Y:S04]  /*9620*/  LDG.E R33, desc[UR8][R2.64+0x1800] ;  /* 0x0018000802217981 */ /* 0x000f68000c1e1900 */
[----:B------:R-:W5:Y:S01]  /*9630*/  LDG.E R35, desc[UR8][R2.64+0x1e00] ;  /* 0x001e000802237981 */ /* 0x000f62000c1e1900 */
[----:B------:R-:W-:Y:S05]  /*9640*/  WARPSYNC.ALL ;  /* 0x0000000000007948 */ /* 0x000fea0003800000 */
[----:B------:R-:W-:Y:S01]  /*9650*/  BAR.SYNC.DEFER_BLOCKING 0x0 ;  /* 0x0000000000007b1d */ /* 0x000fe20000010000 */
[----:B-1----:R-:W-:Y:S01]  /*9660*/  IADD3 R6, P0, P1, R7, 0x1e00, R36 ;  /* 0x00001e0007067810 */ /* 0x002fe2000791e024 */
[----:B------:R-:W-:-:S02]  /*9670*/  VIADD R11, R11, 0xffffef80 ;  /* 0xffffef800b0b7836 */ /* 0x000fc40000000000 */
[----:B------:R-:W-:Y:S01]  /*9680*/  VIADD R9, R9, 0x1080 ;  /* 0x0000108009097836 */ /* 0x000fe20000000000 */
[----:B------:R-:W-:Y:S02]  /*9690*/  IADD3.X R7, PT, PT, R0, R37, RZ, P0, P1 ;  /* 0x0000002500077210 */ /* 0x000fe400007e24ff */
[----:B------:R-:W-:-:S03]  /*96a0*/  ISETP.GT.AND P0, PT, R11, 0x107f, PT ;  /* 0x0000107f0b00780c */ /* 0x000fc60003f04270 */
        /* <DEDUP_REMOVED lines=8> */
[----:B------:R2:W-:Y:S04]  /*9730*/  STG.E desc[UR8][R6.64+0x1200], R31 ;  /* 0x0012001f06007986 */ /* 0x0005e8000c101908 */
[----:B------:R2:W-:Y:S04]  /*9740*/  STG.E desc[UR8][R6.64+0x1800], R33 ;  /* 0x0018002106007986 */ /* 0x0005e8000c101908 */
[----:B------:R2:W-:Y:S01]  /*9750*/  STG.E desc[UR8][R6.64+0x1e00], R35 ;  /* 0x001e002306007986 */ /* 0x0005e2000c101908 */
[----:B------:R-:W-:Y:S05]  /*9760*/  @P0 BRA `(.L_x_23) ;  /* 0xfffffffc00680947 */ /* 0x000fea000383ffff */
.L_x_22:
[----:B------:R-:W-:-:S13]  /*9770*/  ISETP.GE.AND P0, PT, R9, R4, PT ;  /* 0x000000040900720c */ /* 0x000fda0003f06270 */
[----:B------:R-:W-:Y:S05]  /*9780*/  @P0 BRA `(.L_x_24) ;  /* 0x0000000400240947 */ /* 0x000fea0003800000 */
[----:B------:R-:W0:Y:S01]  /*9790*/  LDCU.64 UR4, c[0x0][0x380] ;  /* 0x00007000ff0477ac */ /* 0x000e220008000a00 */
[C---:B-1----:R-:W-:Y:S01]  /*97a0*/  IADD3 R0, P0, PT, R71.reuse, R9, RZ ;  /* 0x0000000947007210 */ /* 0x042fe20007f1e0ff */
[C---:B------:R-:W-:Y:S01]  /*97b0*/  VIADD R10, R71.reuse, 0x180 ;  /* 0x00000180470a7836 */ /* 0x040fe20000000000 */
[CC--:B------:R-:W-:Y:S01]  /*97c0*/  ISETP.GE.AND P6, PT, R71.reuse, R11.reuse, PT ;  /* 0x0000000b4700720c */ /* 0x0c0fe20003fc6270 */
[----:B------:R-:W-:Y:S01]  /*97d0*/  VIADD R12, R71, 0x300 ;  /* 0x00000300470c7836 */ /* 0x000fe20000000000 */
[----:B--2---:R-:W-:Y:S01]  /*97e0*/  LEA.HI.X.SX32 R7, R9, RZ, 0x1, P0 ;  /* 0x000000ff09077211 */ /* 0x004fe200000f0eff */
[----:B------:R-:W-:Y:S01]  /*97f0*/  IMAD.SHL.U32 R8, R0, 0x4, RZ ;  /* 0x0000000400087824 */ /* 0x000fe200078e00ff */
[-C--:B------:R-:W-:Y:S01]  /*9800*/  ISETP.GE.AND P5, PT, R10, R11.reuse, PT ;  /* 0x0000000b0a00720c */ /* 0x080fe20003fa6270 */
[C---:B------:R-:W-:Y:S01]  /*9810*/  VIADD R14, R71.reuse, 0x480 ;  /* 0x00000480470e7836 */ /* 0x040fe20000000000 */
[----:B------:R-:W-:Y:S01]  /*9820*/  SHF.L.U64.HI R0, R0, 0x2, R7 ;  /* 0x0000000200007819 */ /* 0x000fe20000010207 */
[C---:B------:R-:W-:Y:S01]  /*9830*/  VIADD R10, R71.reuse, 0x600 ;  /* 0x00000600470a7836 */ /* 0x040fe20000000000 */
[----:B------:R-:W-:Y:S01]  /*9840*/  ISETP.GE.AND P4, PT, R12, R11, PT ;  /* 0x0000000b0c00720c */ /* 0x000fe20003f86270 */
[----:B------:R-:W-:Y:S01]  /*9850*/  VIADD R12, R71, 0x780 ;  /* 0x00000780470c7836 */ /* 0x000fe20000000000 */
[----:B------:R-:W-:-:S02]  /*9860*/  LOP3.LUT R2, R2, 0xfffffffb, RZ, 0xc0, !PT ;  /* 0xfffffffb02027812 */ /* 0x000fc400078ec0ff */
[-C--:B------:R-:W-:Y:S01]  /*9870*/  ISETP.GE.AND P3, PT, R14, R11.reuse, PT ;  /* 0x0000000b0e00720c */ /* 0x080fe20003f66270 */
[C---:B------:R-:W-:Y:S01]  /*9880*/  VIADD R14, R71.reuse, 0x900 ;  /* 0x00000900470e7836 */ /* 0x040fe20000000000 */
[----:B------:R-:W-:Y:S01]  /*9890*/  ISETP.GE.AND P1, PT, R12, R11, PT ;  /* 0x0000000b0c00720c */ /* 0x000fe20003f26270 */
[----:B------:R-:W-:Y:S01]  /*98a0*/  VIADD R12, R71, 0xd80 ;  /* 0x00000d80470c7836 */ /* 0x000fe20000000000 */
[----:B0-----:R-:W-:Y:S02]  /*98b0*/  IADD3 R6, P0, PT, R8, UR4, RZ ;  /* 0x0000000408067c10 */ /* 0x001fe4000ff1e0ff */
[----:B------:R-:W-:Y:S02]  /*98c0*/  @P5 LOP3.LUT R2, R2, 0x4, RZ, 0xfc, !PT ;  /* 0x0000000402025812 */ /* 0x000fe400078efcff */
[----:B------:R-:W-:Y:S01]  /*98d0*/  IADD3.X R7, PT, PT, R0, UR5, RZ, P0, !PT ;  /* 0x0000000500077c10 */ /* 0x000fe200087fe4ff */
[----:B------:R-:W-:Y:S05]  /*98e0*/  WARPSYNC.ALL ;  /* 0x0000000000007948 */ /* 0x000fea0003800000 */
[----:B------:R-:W2:Y:S01]  /*98f0*/  @!P6 LDG.E R3, desc[UR8][R6.64] ;  /* 0x000000080603e981 */ /* 0x000ea2000c1e1900 */
[----:B------:R-:W0:Y:S01]  /*9900*/  LDCU.64 UR4, c[0x0][0x388] ;  /* 0x00007100ff0477ac */ /* 0x000e220008000a00 */
[----:B------:R-:W-:-:S02]  /*9910*/  LOP3.LUT R2, R2, 0xfffffffd, RZ, 0xc0, !PT ;  /* 0xfffffffd02027812 */ /* 0x000fc400078ec0ff */
[----:B------:R-:W3:Y:S01]  /*9920*/  @!P5 LDG.E R13, desc[UR8][R6.64+0x600] ;  /* 0x00060008060dd981 */ /* 0x000ee2000c1e1900 */
[----:B------:R-:W-:Y:S02]  /*9930*/  ISETP.GE.AND P0, PT, R10, R11, PT ;  /* 0x0000000b0a00720c */ /* 0x000fe40003f06270 */
[----:B------:R-:W-:Y:S01]  /*9940*/  @P4 LOP3.LUT R2, R2, 0x2, RZ, 0xfc, !PT ;  /* 0x0000000202024812 */ /* 0x000fe200078efcff */
[----:B------:R-:W4:Y:S01]  /*9950*/  @!P4 LDG.E R15, desc[UR8][R6.64+0xc00] ;  /* 0x000c0008060fc981 */ /* 0x000f22000c1e1900 */
[----:B------:R-:W-:Y:S02]  /*9960*/  LOP3.LUT R10, R71, 0xc00, RZ, 0xfc, !PT ;  /* 0x00000c00470a7812 */ /* 0x000fe400078efcff */
[----:B------:R-:W-:Y:S01]  /*9970*/  LOP3.LUT R2, R2, 0xfffffffe, RZ, 0xc0, !PT ;  /* 0xfffffffe02027812 */ /* 0x000fe200078ec0ff */
[----:B------:R-:W5:Y:S03]  /*9980*/  @!P3 LDG.E R17, desc[UR8][R6.64+0x1200] ;  /* 0x001200080611b981 */ /* 0x000f66000c1e1900 */
[----:B------:R-:W-:Y:S01]  /*9990*/  @P3 LOP3.LUT R2, R2, 0x1, RZ, 0xfc, !PT ;  /* 0x0000000102023812 */ /* 0x000fe200078efcff */
[----:B------:R-:W5:Y:S01]  /*99a0*/  @!P1 LDG.E R21, desc[UR8][R6.64+0x1e00] ;  /* 0x001e000806159981 */ /* 0x000f62000c1e1900 */
[----:B0-----:R-:W-:-:S03]  /*99b0*/  IADD3 R8, P2, PT, R8, UR4, RZ ;  /* 0x0000000408087c10 */ /* 0x001fc6000ff5e0ff */
[----:B------:R-:W5:Y:S01]  /*99c0*/  @!P0 LDG.E R19, desc[UR8][R6.64+0x1800] ;  /* 0x0018000806138981 */ /* 0x000f62000c1e1900 */
[----:B------:R-:W-:Y:S01]  /*99d0*/  IADD3.X R9, PT, PT, R0, UR5, RZ, P2, !PT ;  /* 0x0000000500097c10 */ /* 0x000fe200097fe4ff */
[C---:B------:R-:W-:Y:S01]  /*99e0*/  VIADD R0, R71.reuse, 0xa80 ;  /* 0x00000a8047007836 */ /* 0x040fe20000000000 */
[-C--:B------:R-:W-:Y:S01]  /*99f0*/  ISETP.GE.AND P2, PT, R14, R11.reuse, PT ;  /* 0x0000000b0e00720c */ /* 0x080fe20003f46270 */
[----:B------:R-:W-:Y:S01]  /*9a00*/  VIADD R14, R71, 0xf00 ;  /* 0x00000f00470e7836 */ /* 0x000fe20000000000 */
[----:B------:R-:W-:Y:S02]  /*9a10*/  P2R R20, PR, RZ, 0x1 ;  /* 0x00000001ff147803 */ /* 0x000fe40000000000 */
[----:B------:R-:W-:Y:S02]  /*9a20*/  LOP3.LUT P0, RZ, R2, 0x1, RZ, 0xc0, !PT ;  /* 0x0000000102ff7812 */ /* 0x000fe4000780c0ff */
[-C--:B------:R-:W-:Y:S02]  /*9a30*/  ISETP.GE.AND P3, PT, R0, R11.reuse, PT ;  /* 0x0000000b0000720c */ /* 0x080fe40003f66270 */
[----:B------:R-:W-:-:S02]  /*9a40*/  ISETP.GE.AND P4, PT, R10, R11, PT ;  /* 0x0000000b0a00720c */ /* 0x000fc40003f86270 */
[-C--:B------:R-:W-:Y:S02]  /*9a50*/  ISETP.GE.AND P5, PT, R12, R11.reuse, PT ;  /* 0x0000000b0c00720c */ /* 0x080fe40003fa6270 */
[----:B------:R-:W-:Y:S01]  /*9a60*/  ISETP.GE.AND P6, PT, R14, R11, PT ;  /* 0x0000000b0e00720c */ /* 0x000fe20003fc6270 */
[----:B------:R-:W5:Y:S01]  /*9a70*/  @!P2 LDG.E R23, desc[UR8][R6.64+0x2400] ;  /* 0x002400080617a981 */ /* 0x000f62000c1e1900 */
[----:B------:R-:W-:Y:S02]  /*9a80*/  P2R R18, PR, RZ, 0x1 ;  /* 0x00000001ff127803 */ /* 0x000fe40000000000 */
[----:B------:R-:W-:-:S03]  /*9a90*/  LOP3.LUT P0, RZ, R2, 0x2, RZ, 0xc0, !PT ;  /* 0x0000000202ff7812 */ /* 0x000fc6000780c0ff */
[----:B------:R-:W5:Y:S01]  /*9aa0*/  @!P3 LDG.E R25, desc[UR8][R6.64+0x2a00] ;  /* 0x002a00080619b981 */ /* 0x000f62000c1e1900 */
[----:B------:R-:W-:Y:S02]  /*9ab0*/  P2R R16, PR, RZ, 0x1 ;  /* 0x00000001ff107803 */ /* 0x000fe40000000000 */
[----:B------:R-:W-:Y:S01]  /*9ac0*/  LOP3.LUT P0, RZ, R2, 0x4, RZ, 0xc0, !PT ;  /* 0x0000000402ff7812 */ /* 0x000fe2000780c0ff */
[----:B------:R-:W5:Y:S03]  /*9ad0*/  @!P4 LDG.E R29, desc[UR8][R6.64+0x3000] ;  /* 0x00300008061dc981 */ /* 0x000f66000c1e1900 */
[----:B------:R-:W-:Y:S01]  /*9ae0*/  P2R R2, PR, RZ, 0x1 ;  /* 0x00000001ff027803 */ /* 0x000fe20000000000 */
[----:B------:R-:W5:Y:S01]  /*9af0*/  @!P5 LDG.E R31, desc[UR8][R6.64+0x3600] ;  /* 0x00360008061fd981 */ /* 0x000f62000c1e1900 */
[----:B------:R-:W-:-:S03]  /*9b00*/  ISETP.GE.AND P0, PT, R71, R11, PT ;  /* 0x0000000b4700720c */ /* 0x000fc60003f06270 */
[----:B------:R-:W5:Y:S01]  /*9b10*/  @!P6 LDG.E R11, desc[UR8][R6.64+0x3c00] ;  /* 0x003c0008060be981 */ /* 0x000f62000c1e1900 */
[----:B------:R-:W-:Y:S09]  /*9b20*/  BAR.SYNC.DEFER_BLOCKING 0x0 ;  /* 0x0000000000007b1d */ /* 0x000ff20000010000 */
[----:B--2---:R0:W-:Y:S01]  /*9b30*/  @!P0 STG.E desc[UR8][R8.64], R3 ;  /* 0x0000000308008986 */ /* 0x0041e2000c101908 */
[----:B------:R-:W-:-:S13]  /*9b40*/  ISETP.NE.AND P0, PT, R2, RZ, PT ;  /* 0x000000ff0200720c */ /* 0x000fda0003f05270 */
[----:B---3--:R0:W-:Y:S01]  /*9b50*/  @!P0 STG.E desc[UR8][R8.64+0x600], R13 ;  /* 0x0006000d08008986 */ /* 0x0081e2000c101908 */
[----:B------:R-:W-:-:S13]  /*9b60*/  ISETP.NE.AND P0, PT, R16, RZ, PT ;  /* 0x000000ff1000720c */ /* 0x000fda0003f05270 */
[----:B----4-:R0:W-:Y:S01]  /*9b70*/  @!P0 STG.E desc[UR8][R8.64+0xc00], R15 ;  /* 0x000c000f08008986 */ /* 0x0101e2000c101908 */
[----:B------:R-:W-:-:S13]  /*9b80*/  ISETP.NE.AND P0, PT, R18, RZ, PT ;  /* 0x000000ff1200720c */ /* 0x000fda0003f05270 */
[----:B-----5:R0:W-:Y:S01]  /*9b90*/  @!P0 STG.E desc[UR8][R8.64+0x1200], R17 ;  /* 0x0012001108008986 */ /* 0x0201e2000c101908 */
[----:B------:R-:W-:-:S03]  /*9ba0*/  ISETP.NE.AND P0, PT, R20, RZ, PT ;  /* 0x000000ff1400720c */ /* 0x000fc60003f05270 */
[----:B------:R0:W-:Y:S04]  /*9bb0*/  @!P1 STG.E desc[UR8][R8.64+0x1e00], R21 ;  /* 0x001e001508009986 */ /* 0x0001e8000c101908 */
[----:B------:R0:W-:Y:S04]  /*9bc0*/  @!P2 STG.E desc[UR8][R8.64+0x2400], R23 ;  /* 0x002400170800a986 */ /* 0x0001e8000c101908 */
[----:B------:R0:W-:Y:S04]  /*9bd0*/  @!P3 STG.E desc[UR8][R8.64+0x2a00], R25 ;  /* 0x002a00190800b986 */ /* 0x0001e8000c101908 */
[----:B------:R0:W-:Y:S04]  /*9be0*/  @!P0 STG.E desc[UR8][R8.64+0x1800], R19 ;  /* 0x0018001308008986 */ /* 0x0001e8000c101908 */
[----:B------:R0:W-:Y:S04]  /*9bf0*/  @!P4 STG.E desc[UR8][R8.64+0x3000], R29 ;  /* 0x0030001d0800c986 */ /* 0x0001e8000c101908 */
[----:B------:R0:W-:Y:S04]  /*9c00*/  @!P5 STG.E desc[UR8][R8.64+0x3600], R31 ;  /* 0x0036001f0800d986 */ /* 0x0001e8000c101908 */
[----:B------:R0:W-:Y:S02]  /*9c10*/  @!P6 STG.E desc[UR8][R8.64+0x3c00], R11 ;  /* 0x003c000b0800e986 */ /* 0x0001e4000c101908 */
.L_x_24:
[----:B------:R-:W-:-:S13]  /*9c20*/  ISETP.GE.AND P0, PT, R5, 0x1080, PT ;  /* 0x000010800500780c */ /* 0x000fda0003f06270 */
[----:B------:R-:W-:Y:S05]  /*9c30*/  @!P0 BRA `(.L_x_25) ;  /* 0x0000000000988947 */ /* 0x000fea0003800000 */
.L_x_26:
[----:B0-----:R-:W0:Y:S01]  /*9c40*/  LDC.64 R8, c[0x0][0x390] ;  /* 0x0000e400ff087b82 */ /* 0x001e220000000a00 */
[----:B-1----:R-:W-:-:S04]  /*9c50*/  IADD3 R0, P0, PT, R71, R27, RZ ;  /* 0x0000001b47007210 */ /* 0x002fc80007f1e0ff */
[----:B------:R-:W-:Y:S01]  /*9c60*/  LEA.HI.X.SX32 R3, R27, RZ, 0x1, P0 ;  /* 0x000000ff1b037211 */ /* 0x000fe200000f0eff */
[C---:B--2---:R-:W-:Y:S02]  /*9c70*/  IMAD.SHL.U32 R7, R0.reuse, 0x4, RZ ;  /* 0x0000000400077824 */ /* 0x044fe400078e00ff */
[----:B------:R-:W1:Y:S01]  /*9c80*/  LDC.64 R32, c[0x0][0x398] ;  /* 0x0000e600ff207b82 */ /* 0x000e620000000a00 */
[----:B------:R-:W-:Y:S02]  /*9c90*/  SHF.L.U64.HI R0, R0, 0x2, R3 ;  /* 0x0000000200007819 */ /* 0x000fe40000010203 */
[----:B0-----:R-:W-:-:S04]  /*9ca0*/  IADD3 R2, P0, P1, R7, 0x1e00, R8 ;  /* 0x00001e0007027810 */ /* 0x001fc8000791e008 */
[----:B------:R-:W-:-:S05]  /*9cb0*/  IADD3.X R3, PT, PT, R0, R9, RZ, P0, P1 ;  /* 0x0000000900037210 */ /* 0x000fca00007e24ff */
        /* <DEDUP_REMOVED lines=30> */
.L_x_25:
[----:B------:R-:W-:-:S13]  /*9ea0*/  ISETP.GE.AND P0, PT, R27, R4, PT ;  /* 0x000000041b00720c */ /* 0x000fda0003f06270 */
[----:B0-----:R-:W-:Y:S05]  /*9eb0*/  @P0 EXIT ;  /* 0x000000000000094d */ /* 0x001fea0003800000 */
[----:B------:R-:W0:Y:S01]  /*9ec0*/  LDCU.64 UR4, c[0x0][0x390] ;  /* 0x00007200ff0477ac */ /* 0x000e220008000a00 */
[C---:B-1----:R-:W-:Y:S01]  /*9ed0*/  IADD3 R0, P0, PT, R71.reuse, R27, RZ ;  /* 0x0000001b47007210 */ /* 0x042fe20007f1e0ff */
[C---:B------:R-:W-:Y:S01]  /*9ee0*/  VIADD R4, R71.reuse, 0x180 ;  /* 0x0000018047047836 */ /* 0x040fe20000000000 */
[CC--:B------:R-:W-:Y:S01]  /*9ef0*/  ISETP.GE.AND P6, PT, R71.reuse, R5.reuse, PT ;  /* 0x000000054700720c */ /* 0x0c0fe20003fc6270 */
[----:B------:R-:W-:Y:S01]  /*9f00*/  VIADD R8, R71, 0x300 ;  /* 0x0000030047087836 */ /* 0x000fe20000000000 */
[----:B------:R-:W-:Y:S01]  /*9f10*/  LEA.HI.X.SX32 R3, R27, RZ, 0x1, P0 ;  /* 0x000000ff1b037211 */ /* 0x000fe200000f0eff */
[----:B--2---:R-:W-:Y:S01]  /*9f20*/  IMAD.SHL.U32 R6, R0, 0x4, RZ ;  /* 0x0000000400067824 */ /* 0x004fe200078e00ff */
[-C--:B------:R-:W-:Y:S01]  /*9f30*/  ISETP.GE.AND P5, PT, R4, R5.reuse, PT ;  /* 0x000000050400720c */ /* 0x080fe20003fa6270 */
[C---:B------:R-:W-:Y:S01]  /*9f40*/  VIADD R10, R71.reuse, 0x480 ;  /* 0x00000480470a7836 */ /* 0x040fe20000000000 */
[----:B------:R-:W-:Y:S01]  /*9f50*/  SHF.L.U64.HI R0, R0, 0x2, R3 ;  /* 0x0000000200007819 */ /* 0x000fe20000010203 */
[C---:B------:R-:W-:Y:S01]  /*9f60*/  VIADD R4, R71.reuse, 0x600 ;  /* 0x0000060047047836 */ /* 0x040fe20000000000 */
[-C--:B------:R-:W-:Y:S01]  /*9f70*/  ISETP.GE.AND P4, PT, R8, R5.reuse, PT ;  /* 0x000000050800720c */ /* 0x080fe20003f86270 */
[C---:B------:R-:W-:Y:S01]  /*9f80*/  VIADD R8, R71.reuse, 0x780 ;  /* 0x0000078047087836 */ /* 0x040fe20000000000 */
[-C--:B------:R-:W-:Y:S01]  /*9f90*/  ISETP.GE.AND P3, PT, R10, R5.reuse, PT ;  /* 0x000000050a00720c */ /* 0x080fe20003f66270 */
[C---:B------:R-:W-:Y:S01]  /*9fa0*/  VIADD R10, R71.reuse, 0x900 ;  /* 0x00000900470a7836 */ /* 0x040fe20000000000 */
[----:B------:R-:W-:Y:S01]  /*9fb0*/  P2R R20, PR, RZ, 0x20 ;  /* 0x00000020ff147803 */ /* 0x000fe20000000000 */
[C---:B------:R-:W-:Y:S01]  /*9fc0*/  VIADD R70, R71.reuse, 0xf00 ;  /* 0x00000f0047467836 */ /* 0x040fe20000000000 */
[----:B------:R-:W-:Y:S01]  /*9fd0*/  ISETP.GE.AND P1, PT, R8, R5, PT ;  /* 0x000000050800720c */ /* 0x000fe20003f26270 */
[----:B------:R-:W-:Y:S01]  /*9fe0*/  VIADD R8, R71, 0xd80 ;  /* 0x00000d8047087836 */ /* 0x000fe20000000000 */
[----:B0-----:R-:W-:-:S02]  /*9ff0*/  IADD3 R2, P0, PT, R6, UR4, RZ ;  /* 0x0000000406027c10 */ /* 0x001fc4000ff1e0ff */
[----:B------:R-:W-:Y:S02]  /*a000*/  P2R R12, PR, RZ, 0x10 ;  /* 0x00000010ff0c7803 */ /* 0x000fe40000000000 */
[----:B------:R-:W-:Y:S01]  /*a010*/  IADD3.X R3, PT, PT, R0, UR5, RZ, P0, !PT ;  /* 0x0000000500037c10 */ /* 0x000fe200087fe4ff */
[----:B------:R-:W-:Y:S05]  /*a020*/  WARPSYNC.ALL ;  /* 0x0000000000007948 */ /* 0x000fea0003800000 */
[----:B------:R-:W2:Y:S01]  /*a030*/  @!P6 LDG.E R9, desc[UR8][R2.64] ;  /* 0x000000080209e981 */ /* 0x000ea2000c1e1900 */
[----:B------:R-:W0:Y:S01]  /*a040*/  LDCU.64 UR4, c[0x0][0x398] ;  /* 0x00007300ff0477ac */ /* 0x000e220008000a00 */
[----:B------:R-:W-:-:S02]  /*a050*/  ISETP.GE.AND P0, PT, R4, R5, PT ;  /* 0x000000050400720c */ /* 0x000fc40003f06270 */
[----:B------:R-:W3:Y:S01]  /*a060*/  @!P5 LDG.E R11, desc[UR8][R2.64+0x600] ;  /* 0x00060008020bd981 */ /* 0x000ee2000c1e1900 */
[----:B------:R-:W-:Y:S02]  /*a070*/  LOP3.LUT R4, R71, 0xc00, RZ, 0xfc, !PT ;  /* 0x00000c0047047812 */ /* 0x000fe400078efcff */
[----:B------:R-:W-:Y:S01]  /*a080*/  P2R R14, PR, RZ, 0x8 ;  /* 0x00000008ff0e7803 */ /* 0x000fe20000000000 */
[----:B------:R-:W4:Y:S01]  /*a090*/  @!P4 LDG.E R13, desc[UR8][R2.64+0xc00] ;  /* 0x000c0008020dc981 */ /* 0x000f22000c1e1900 */
[----:B------:R-:W-:Y:S02]  /*a0a0*/  ISETP.GE.AND P4, PT, R4, R5, PT ;  /* 0x000000050400720c */ /* 0x000fe40003f86270 */
[----:B------:R-:W-:Y:S01]  /*a0b0*/  P2R R18, PR, RZ, 0x40 ;  /* 0x00000040ff127803 */ /* 0x000fe20000000000 */
[----:B------:R-:W4:Y:S04]  /*a0c0*/  @!P3 LDG.E R15, desc[UR8][R2.64+0x1200] ;  /* 0x00120008020fb981 */ /* 0x000f28000c1e1900 */
[----:B------:R-:W4:Y:S01]  /*a0d0*/  @!P1 LDG.E R19, desc[UR8][R2.64+0x1e00] ;  /* 0x001e000802139981 */ /* 0x000f22000c1e1900 */
[----:B0-----:R-:W-:-:S03]  /*a0e0*/  IADD3 R6, P2, PT, R6, UR4, RZ ;  /* 0x0000000406067c10 */ /* 0x001fc6000ff5e0ff */
[----:B------:R-:W4:Y:S01]  /*a0f0*/  @!P0 LDG.E R17, desc[UR8][R2.64+0x1800] ;  /* 0x0018000802118981 */ /* 0x000f22000c1e1900 */
[----:B------:R-:W-:Y:S01]  /*a100*/  IADD3.X R7, PT, PT, R0, UR5, RZ, P2, !PT ;  /* 0x0000000500077c10 */ /* 0x000fe200097fe4ff */
[----:B------:R-:W-:Y:S01]  /*a110*/  VIADD R0, R71, 0xa80 ;  /* 0x00000a8047007836 */ /* 0x000fe20000000000 */
[-C--:B------:R-:W-:Y:S01]  /*a120*/  ISETP.GE.AND P2, PT, R10, R5.reuse, PT ;  /* 0x000000050a00720c */ /* 0x080fe20003f46270 */
[----:B------:R-:W4:Y:S01]  /*a130*/  @!P4 LDG.E R25, desc[UR8][R2.64+0x3000] ;  /* 0x003000080219c981 */ /* 0x000f22000c1e1900 */
[-C--:B------:R-:W-:Y:S02]  /*a140*/  ISETP.GE.AND P5, PT, R8, R5.reuse, PT ;  /* 0x000000050800720c */ /* 0x080fe40003fa6270 */
[----:B------:R-:W-:-:S09]  /*a150*/  ISETP.GE.AND P3, PT, R0, R5, PT ;  /* 0x000000050000720c */ /* 0x000fd20003f66270 */
[----:B------:R-:W4:Y:S04]  /*a160*/  @!P2 LDG.E R21, desc[UR8][R2.64+0x2400] ;  /* 0x002400080215a981 */ /* 0x000f28000c1e1900 */
[----:B------:R-:W4:Y:S04]  /*a170*/  @!P3 LDG.E R23, desc[UR8][R2.64+0x2a00] ;  /* 0x002a00080217b981 */ /* 0x000f28000c1e1900 */
[----:B------:R-:W4:Y:S01]  /*a180*/  @!P5 LDG.E R27, desc[UR8][R2.64+0x3600] ;  /* 0x00360008021bd981 */ /* 0x000f22000c1e1900 */
[----:B------:R-:W-:Y:S02]  /*a190*/  ISETP.GE.AND P6, PT, R70, R5, PT ;  /* 0x000000054600720c */ /* 0x000fe40003fc6270 */
[----:B------:R-:W-:-:S02]  /*a1a0*/  P2R R16, PR, RZ, 0x1 ;  /* 0x00000001ff107803 */ /* 0x000fc40000000000 */
[----:B------:R-:W-:-:S04]  /*a1b0*/  ISETP.NE.AND P0, PT, R14, RZ, PT ;  /* 0x000000ff0e00720c */ /* 0x000fc80003f05270 */
[----:B------:R-:W-:Y:S02]  /*a1c0*/  P2R R14, PR, RZ, 0x1 ;  /* 0x00000001ff0e7803 */ /* 0x000fe40000000000 */
[----:B------:R-:W-:-:S03]  /*a1d0*/  ISETP.NE.AND P0, PT, R12, RZ, PT ;  /* 0x000000ff0c00720c */ /* 0x000fc60003f05270 */
[----:B------:R0:W5:Y:S01]  /*a1e0*/  @!P6 LDG.E R5, desc[UR8][R2.64+0x3c00] ;  /* 0x003c00080205e981 */ /* 0x000162000c1e1900 */
[----:B------:R-:W-:Y:S01]  /*a1f0*/  BAR.SYNC.DEFER_BLOCKING 0x0 ;  /* 0x0000000000007b1d */ /* 0x000fe20000010000 */
[----:B------:R-:W-:Y:S02]  /*a200*/  P2R R12, PR, RZ, 0x1 ;  /* 0x00000001ff0c7803 */ /* 0x000fe40000000000 */
[----:B------:R-:W-:-:S04]  /*a210*/  ISETP.NE.AND P0, PT, R20, RZ, PT ;  /* 0x000000ff1400720c */ /* 0x000fc80003f05270 */
[----:B------:R-:W-:Y:S02]  /*a220*/  P2R R10, PR, RZ, 0x1 ;  /* 0x00000001ff0a7803 */ /* 0x000fe40000000000 */
[----:B------:R-:W-:-:S13]  /*a230*/  ISETP.NE.AND P0, PT, R18, RZ, PT ;  /* 0x000000ff1200720c */ /* 0x000fda0003f05270 */
[----:B--2---:R0:W-:Y:S01]  /*a240*/  @!P0 STG.E desc[UR8][R6.64], R9 ;  /* 0x0000000906008986 */ /* 0x0041e2000c101908 */
[----:B------:R-:W-:-:S13]  /*a250*/  ISETP.NE.AND P0, PT, R10, RZ, PT ;  /* 0x000000ff0a00720c */ /* 0x000fda0003f05270 */
[----:B---3--:R0:W-:Y:S01]  /*a260*/  @!P0 STG.E desc[UR8][R6.64+0x600], R11 ;  /* 0x0006000b06008986 */ /* 0x0081e2000c101908 */
[----:B------:R-:W-:-:S13]  /*a270*/  ISETP.NE.AND P0, PT, R12, RZ, PT ;  /* 0x000000ff0c00720c */ /* 0x000fda0003f05270 */
[----:B----4-:R0:W-:Y:S01]  /*a280*/  @!P0 STG.E desc[UR8][R6.64+0xc00], R13 ;  /* 0x000c000d06008986 */ /* 0x0101e2000c101908 */
[----:B------:R-:W-:-:S13]  /*a290*/  ISETP.NE.AND P0, PT, R14, RZ, PT ;  /* 0x000000ff0e00720c */ /* 0x000fda0003f05270 */
[----:B------:R0:W-:Y:S01]  /*a2a0*/  @!P0 STG.E desc[UR8][R6.64+0x1200], R15 ;  /* 0x0012000f06008986 */ /* 0x0001e2000c101908 */
[----:B------:R-:W-:-:S03]  /*a2b0*/  ISETP.NE.AND P0, PT, R16, RZ, PT ;  /* 0x000000ff1000720c */ /* 0x000fc60003f05270 */
[----:B------:R0:W-:Y:S04]  /*a2c0*/  @!P1 STG.E desc[UR8][R6.64+0x1e00], R19 ;  /* 0x001e001306009986 */ /* 0x0001e8000c101908 */
[----:B------:R0:W-:Y:S04]  /*a2d0*/  @!P2 STG.E desc[UR8][R6.64+0x2400], R21 ;  /* 0x002400150600a986 */ /* 0x0001e8000c101908 */
[----:B------:R0:W-:Y:S04]  /*a2e0*/  @!P3 STG.E desc[UR8][R6.64+0x2a00], R23 ;  /* 0x002a00170600b986 */ /* 0x0001e8000c101908 */
[----:B------:R0:W-:Y:S04]  /*a2f0*/  @!P0 STG.E desc[UR8][R6.64+0x1800], R17 ;  /* 0x0018001106008986 */ /* 0x0001e8000c101908 */
[----:B------:R0:W-:Y:S04]  /*a300*/  @!P4 STG.E desc[UR8][R6.64+0x3000], R25 ;  /* 0x003000190600c986 */ /* 0x0001e8000c101908 */
[----:B------:R0:W-:Y:S01]  /*a310*/  @!P5 STG.E desc[UR8][R6.64+0x3600], R27 ;  /* 0x0036001b0600d986 */ /* 0x0001e2000c101908 */
[----:B------:R-:W-:Y:S05]  /*a320*/  @P6 EXIT ;  /* 0x000000000000694d */ /* 0x000fea0003800000 */
[----:B-----5:R-:W-:Y:S01]  /*a330*/  STG.E desc[UR8][R6.64+0x3c00], R5 ;  /* 0x003c000506007986 */ /* 0x020fe2000c101908 */
[----:B------:R-:W-:Y:S05]  /*a340*/  EXIT ;  /* 0x000000000000794d */ /* 0x000fea0003800000 */
.L_x_18:
[----:B------:R-:W-:Y:S02]  /*a350*/  IMAD.MOV.U32 R25, RZ, RZ, R18 ;  /* 0x000000ffff197224 */ /* 0x000fe400078e0012 */
[----:B------:R-:W-:Y:S02]  /*a360*/  IMAD.MOV.U32 R26, RZ, RZ, 0x1 ;  /* 0x00000001ff1a7424 */ /* 0x000fe400078e00ff */
[----:B------:R-:W-:Y:S02]  /*a370*/  IMAD.MOV.U32 R29, RZ, RZ, RZ ;  /* 0x000000ffff1d7224 */ /* 0x000fe400078e00ff */
[----:B------:R-:W-:-:S07]  /*a380*/  IMAD.MOV.U32 R24, RZ, RZ, -0x1 ;  /* 0xffffffffff187424 */ /* 0x000fce00078e00ff */
[----:B------:R-:W-:Y:S05]  /*a390*/  WARPSYNC.COLLECTIVE R24, `(.L_x_27) ;  /* 0x0000000018087348 */ /* 0x000fea0003c00000 */
[----:B------:R0:W1:Y:S02]  /*a3a0*/  SHFL.UP P0, R23, R25, R26, R29 ;  /* 0x0400001a19177389 */ /* 0x000064000000001d */
[----:B01----:R-:W-:Y:S05]  /*a3b0*/  ENDCOLLECTIVE ;  /* 0x000000000000791b */ /* 0x003fea0003800000 */
.L_x_27:
[----:B------:R-:W-:Y:S02]  /*a3c0*/  IMAD.MOV.U32 R26, RZ, RZ, 0x2 ;  /* 0x00000002ff1a7424 */ /* 0x000fe400078e00ff */
[----:B------:R-:W-:-:S04]  /*a3d0*/  IMAD.MOV.U32 R19, RZ, RZ, R23 ;  /* 0x000000ffff137224 */ /* 0x000fc800078e0017 */
[----:B------:R-:W-:-:S04]  /*a3e0*/  @P0 IMAD.IADD R19, R18, 0x1, R19 ;  /* 0x0000000112130824 */ /* 0x000fc800078e0213 */
[----:B------:R-:W-:-:S07]  /*a3f0*/  IMAD.MOV.U32 R25, RZ, RZ, R19 ;  /* 0x000000ffff197224 */ /* 0x000fce00078e0013 */
[----:B------:R-:W-:Y:S05]  /*a400*/  WARPSYNC.COLLECTIVE R24, `(.L_x_28) ;  /* 0x0000000018087348 */ /* 0x000fea0003c00000 */
[----:B------:R0:W1:Y:S02]  /*a410*/  SHFL.UP P0, R23, R25, R26, R29 ;  /* 0x0400001a19177389 */ /* 0x000064000000001d */
[----:B01----:R-:W-:Y:S05]  /*a420*/  ENDCOLLECTIVE ;  /* 0x000000000000791b */ /* 0x003fea0003800000 */
.L_x_28:
[----:B------:R-:W-:Y:S02]  /*a430*/  IMAD.MOV.U32 R26, RZ, RZ, 0x4 ;  /* 0x00000004ff1a7424 */ /* 0x000fe400078e00ff */
[----:B------:R-:W-:-:S04]  /*a440*/  IMAD.MOV.U32 R20, RZ, RZ, R23 ;  /* 0x000000ffff147224 */ /* 0x000fc800078e0017 */
[----:B------:R-:W-:-:S04]  /*a450*/  @P0 IMAD.IADD R20, R19, 0x1, R20 ;  /* 0x0000000113140824 */ /* 0x000fc800078e0214 */
[----:B------:R-:W-:-:S07]  /*a460*/  IMAD.MOV.U32 R25, RZ, RZ, R20 ;  /* 0x000000ffff197224 */ /* 0x000fce00078e0014 */
[----:B------:R-:W-:Y:S05]  /*a470*/  WARPSYNC.COLLECTIVE R24, `(.L_x_29) ;  /* 0x0000000018087348 */ /* 0x000fea0003c00000 */
[----:B------:R0:W1:Y:S02]  /*a480*/  SHFL.UP P0, R23, R25, R26, R29 ;  /* 0x0400001a19177389 */ /* 0x000064000000001d */
[----:B01----:R-:W-:Y:S05]  /*a490*/  ENDCOLLECTIVE ;  /* 0x000000000000791b */ /* 0x003fea0003800000 */
.L_x_29:
[----:B------:R-:W-:Y:S02]  /*a4a0*/  IMAD.MOV.U32 R26, RZ, RZ, 0x8 ;  /* 0x00000008ff1a7424 */ /* 0x000fe400078e00ff */
[----:B------:R-:W-:-:S04]  /*a4b0*/  IMAD.MOV.U32 R21, RZ, RZ, R23 ;  /* 0x000000ffff157224 */ /* 0x000fc800078e0017 */
[----:B------:R-:W-:-:S04]  /*a4c0*/  @P0 IMAD.IADD R21, R20, 0x1, R21 ;  /* 0x0000000114150824 */ /* 0x000fc800078e0215 */
[----:B------:R-:W-:-:S07]  /*a4d0*/  IMAD.MOV.U32 R25, RZ, RZ, R21 ;  /* 0x000000ffff197224 */ /* 0x000fce00078e0015 */
[----:B------:R-:W-:Y:S05]  /*a4e0*/  WARPSYNC.COLLECTIVE R24, `(.L_x_30) ;  /* 0x0000000018087348 */ /* 0x000fea0003c00000 */
[----:B------:R0:W1:Y:S02]  /*a4f0*/  SHFL.UP P0, R23, R25, R26, R29 ;  /* 0x0400001a19177389 */ /* 0x000064000000001d */
[----:B01----:R-:W-:Y:S05]  /*a500*/  ENDCOLLECTIVE ;  /* 0x000000000000791b */ /* 0x003fea0003800000 */
.L_x_30:
[----:B------:R-:W-:Y:S02]  /*a510*/  IMAD.MOV.U32 R26, RZ, RZ, 0x10 ;  /* 0x00000010ff1a7424 */ /* 0x000fe400078e00ff */
[----:B------:R-:W-:-:S04]  /*a520*/  IMAD.MOV.U32 R22, RZ, RZ, R23 ;  /* 0x000000ffff167224 */ /* 0x000fc800078e0017 */
[----:B------:R-:W-:-:S04]  /*a530*/  @P0 IMAD.IADD R22, R21, 0x1, R22 ;  /* 0x0000000115160824 */ /* 0x000fc800078e0216 */
[----:B------:R-:W-:-:S07]  /*a540*/  IMAD.MOV.U32 R25, RZ, RZ, R22 ;  /* 0x000000ffff197224 */ /* 0x000fce00078e0016 */
[----:B------:R-:W-:Y:S05]  /*a550*/  WARPSYNC.COLLECTIVE R24, `(.L_x_31) ;  /* 0x0000000018087348 */ /* 0x000fea0003c00000 */
[----:B------:R0:W1:Y:S02]  /*a560*/  SHFL.UP P0, R23, R25, R26, R29 ;  /* 0x0400001a19177389 */ /* 0x000064000000001d */
[----:B01----:R-:W-:Y:S05]  /*a570*/  ENDCOLLECTIVE ;  /* 0x000000000000791b */ /* 0x003fea0003800000 */
.L_x_31:
[----:B------:R-:W-:Y:S05]  /*a580*/  BRA `(.L_x_32) ;  /* 0xffffff8c00647947 */ /* 0x000fea000383ffff */
.L_x_33:
[----:B------:R-:W-:-:S00]  /*a590*/  BRA `(.L_x_33) ;  /* 0xfffffffc00fc7947 */ /* 0x000fc0000383ffff */
[----:B------:R-:W-:-:S00]  /*a5a0*/  NOP ;  /* 0x0000000000007918 */ /* 0x000fc00000000000 */
        /* <DEDUP_REMOVED lines=13> */
.L_x_78:


//--------------------- .text._ZN3cub18CUB_300001_SM_10006detail10radix_sort30DeviceSegmentedRadixSortKernelINS1_5radix10policy_hubIfiiE10Policy1000ELb0ELNS0_9SortOrderE1EfiPiS9_iNS1_21identity_decomposer_tEEEvPKT2_PSB_PKT3_PSF_T4_T5_iiiT7_ --------------------------
	.section	.text._ZN3cub18CUB_300001_SM_10006detail10radix_sort30DeviceSegmentedRadixSortKernelINS1_5radix10policy_hubIfiiE10Policy1000ELb0ELNS0_9SortOrderE1EfiPiS9_iNS1_21identity_decomposer_tEEEvPKT2_PSB_PKT3_PSF_T4_T5_iiiT7_,"ax",@progbits
	.align	128
        .global         _ZN3cub18CUB_300001_SM_10006detail10radix_sort30DeviceSegmentedRadixSortKernelINS1_5radix10policy_hubIfiiE10Policy1000ELb0ELNS0_9SortOrderE1EfiPiS9_iNS1_21identity_decomposer_tEEEvPKT2_PSB_PKT3_PSF_T4_T5_iiiT7_
        .type           _ZN3cub18CUB_300001_SM_10006detail10radix_sort30DeviceSegmentedRadixSortKernelINS1_5radix10policy_hubIfiiE10Policy1000ELb0ELNS0_9SortOrderE1EfiPiS9_iNS1_21identity_decomposer_tEEEvPKT2_PSB_PKT3_PSF_T4_T5_iiiT7_,@function
        .size           _ZN3cub18CUB_300001_SM_10006detail10radix_sort30DeviceSegmentedRadixSortKernelINS1_5radix10policy_hubIfiiE10Policy1000ELb0ELNS0_9SortOrderE1EfiPiS9_iNS1_21identity_decomposer_tEEEvPKT2_PSB_PKT3_PSF_T4_T5_iiiT7_,(.L_x_79 - _ZN3cub18CUB_300001_SM_10006detail10radix_sort30DeviceSegmentedRadixSortKernelINS1_5radix10policy_hubIfiiE10Policy1000ELb0ELNS0_9SortOrderE1EfiPiS9_iNS1_21identity_decomposer_tEEEvPKT2_PSB_PKT3_PSF_T4_T5_iiiT7_)
        .other          _ZN3cub18CUB_300001_SM_10006detail10radix_sort30DeviceSegmentedRadixSortKernelINS1_5radix10policy_hubIfiiE10Policy1000ELb0ELNS0_9SortOrderE1EfiPiS9_iNS1_21identity_decomposer_tEEEvPKT2_PSB_PKT3_PSF_T4_T5_iiiT7_,@"STO_CUDA_ENTRY STV_DEFAULT"
_ZN3cub18CUB_300001_SM_10006detail10radix_sort30DeviceSegmentedRadixSortKernelINS1_5radix10policy_hubIfiiE10Policy1000ELb0ELNS0_9SortOrderE1EfiPiS9_iNS1_21identity_decomposer_tEEEvPKT2_PSB_PKT3_PSF_T4_T5_iiiT7_:
.text._ZN3cub18CUB_300001_SM_10006detail10radix_sort30DeviceSegmentedRadixSortKernelINS1_5radix10policy_hubIfiiE10Policy1000ELb0ELNS0_9SortOrderE1EfiPiS9_iNS1_21identity_decomposer_tEEEvPKT2_PSB_PKT3_PSF_T4_T5_iiiT7_:
        /* <DEDUP_REMOVED lines=20> */
[----:B------:R-:W-:Y:S02]  /*0140*/  CS2R R14, SRZ ;  /* 0x00000000000e7805 */ /* 0x000fe4000001ff00 */
[----:B------:R-:W-:-:S02]  /*0150*/  CS2R R12, SRZ ;  /* 0x00000000000c7805 */ /* 0x000fc4000001ff00 */
[----:B------:R-:W-:Y:S02]  /*0160*/  CS2R R10, SRZ ;  /* 0x00000000000a7805 */ /* 0x000fe4000001ff00 */
[----:B------:R-:W-:Y:S02]  /*0170*/  CS2R R8, SRZ ;  /* 0x0000000000087805 */ /* 0x000fe4000001ff00 */
[----:B------:R-:W-:Y:S01]  /*0180*/  CS2R R6, SRZ ;  /* 0x0000000000067805 */ /* 0x000fe2000001ff00 */
[----:B-1----:R-:W-:Y:S01]  /*0190*/  UIMAD.WIDE.U32 UR6, UR4, 0x1, UR6 ;  /* 0x00000001040678a5 */ /* 0x002fe2000f8e0006 */
[----:B0-----:R-:W-:Y:S01]  /*01a0*/  LEA R4, R3, R4, 0x18 ;  /* 0x0000000403047211 */ /* 0x001fe200078ec0ff */
[----:B------:R-:W-:-:S04]  /*01b0*/  IMAD.MOV.U32 R3, RZ, RZ, R5 ;  /* 0x000000ffff037224 */ /* 0x000fc800078e0005 */
[----:B--2---:R-:W-:Y:S02]  /*01c0*/  IMAD R0, R125, 0x4, R4 ;  /* 0x000000047d007824 */ /* 0x004fe400078e0204 */
[----:B------:R-:W-:-:S03]  /*01d0*/  IMAD.MOV.U32 R5, RZ, RZ, R3 ;  /* 0x000000ffff057224 */ /* 0x000fc600078e0003 */
[----:B------:R0:W-:Y:S04]  /*01e0*/  STS [R0], RZ ;  /* 0x000000ff00007388 */ /* 0x0001e80000000800 */
[----:B------:R0:W-:Y:S04]  /*01f0*/  STS [R0+0x300], RZ ;  /* 0x000300ff00007388 */ /* 0x0001e80000000800 */
        /* <DEDUP_REMOVED lines=15> */
[----:B------:R-:W1:Y:S01]  /*02f0*/  S2R R18, SR_LANEID ;  /* 0x0000000000127919 */ /* 0x000e620000000000 */
[----:B------:R-:W-:Y:S01]  /*0300*/  SHF.R.U32.HI R5, RZ, 0x5, R125 ;  /* 0x00000005ff057819 */ /* 0x000fe2000001167d */
[----:B------:R-:W-:Y:S01]  /*0310*/  IMAD.MOV.U32 R17, RZ, RZ, RZ ;  /* 0x000000ffff117224 */ /* 0x000fe200078e00ff */
[----:B------:R-:W-:-:S03]  /*0320*/  UIADD3 UR5, UPT, UPT, UR7, UR5, URZ ;  /* 0x0000000507057290 */ /* 0x000fc6000fffe0ff */
[----:B------:R-:W-:-:S04]  /*0330*/  IMAD R5, R5, 0x300, R4 ;  /* 0x0000030005057824 */ /* 0x000fc800078e0204 */
[----:B-1----:R-:W-:Y:S02]  /*0340*/  IMAD R18, R18, 0x4, R5 ;  /* 0x0000000412127824 */ /* 0x002fe400078e0205 */
[----:B------:R-:W-:-:S07]  /*0350*/  IMAD.MOV.U32 R5, RZ, RZ, R3 ;  /* 0x000000ffff057224 */ /* 0x000fce00078e0003 */
.L_x_42:
[----:B------:R-:W-:Y:S01]  /*0360*/  IMAD.IADD R19, R2, 0x1, -R5 ;  /* 0x0000000102137824 */ /* 0x000fe200078e0a05 */
[----:B-1----:R-:W1:Y:S01]  /*0370*/  LDCU UR9, c[0x0][0x3b4] ;  /* 0x00007680ff0977ac */ /* 0x002e620008000800 */
[----:B------:R-:W2:Y:S01]  /*0380*/  LDCU UR12, c[0x0][0x3b8] ;  /* 0x00007700ff0c77ac */ /* 0x000ea20008000800 */
[----:B---3--:R-:W-:-:S05]  /*0390*/  UMOV UR4, URZ ;  /* 0x000000ff00047c82 */ /* 0x008fca0008000000 */
.L_x_35:
        /* <DEDUP_REMOVED lines=13> */
[----:B------:R-:W2:Y:S04]  /*0470*/  LDG.E R51, desc[UR10][R44.64+-0x2400] ;  /* 0xffdc000a2c337981 */ /* 0x000ea8000c1e1900 */
        /* <DEDUP_REMOVED lines=28> */
[----:B------:R-:W2:Y:S01]  /*0640*/  LDG.E R41, desc[UR10][R44.64+0x3900] ;  /* 0x0039000a2c297981 */ /* 0x000ea2000c1e1900 */
[----:B---3--:R-:W-:-:S04]  /*0650*/  ISETP.GT.AND P0, PT, R21, -0x1, PT ;  /* 0xffffffff1500780c */ /* 0x008fc80003f04270 */
[----:B------:R-:W-:-:S04]  /*0660*/  SEL R22, R20, 0xffffffff, P0 ;  /* 0xffffffff14167807 */ /* 0x000fc80000000000 */
[----:B------:R-:W-:-:S04]  /*0670*/  LOP3.LUT R22, R22, R21, RZ, 0x3c, !PT ;  /* 0x0000001516167212 */ /* 0x000fc800078e3cff */
        /* <DEDUP_REMOVED lines=552> */
[C---:B------:R-:W-:Y:S02]  /*2900*/  ISETP.GT.U32.AND P0, PT, R125.reuse, 0x1ff, PT ;  /* 0x000001ff7d00780c */ /* 0x040fe40003f04070 */
[C---:B------:R-:W-:Y:S02]  /*2910*/  ISETP.GT.U32.AND P1, PT, R125.reuse, 0x13f, PT ;  /* 0x0000013f7d00780c */ /* 0x040fe40003f24070 */
[----:B------:R-:W-:Y:S01]  /*2920*/  ISETP.GT.U32.AND P2, PT, R125, 0x7f, PT ;  /* 0x0000007f7d00780c */ /* 0x000fe20003f44070 */
[----:B------:R-:W-:Y:S08]  /*2930*/  BSSY.RECONVERGENT B0, `(.L_x_36) ;  /* 0x000002c000007945 */ /* 0x000ff00003800200 */
[----:B------:R-:W-:Y:S05]  /*2940*/  @P0 BRA `(.L_x_37) ;  /* 0x0000000000a80947 */ /* 0x000fea0003800000 */
[----:B---3--:R-:W1:Y:S04]  /*2950*/  LDS R20, [R18] ;  /* 0x0000000012147984 */ /* 0x008e680000000800 */
[----:B------:R-:W2:Y:S04]  /*2960*/  LDS R24, [R18+0x80] ;  /* 0x0000800012187984 */ /* 0x000ea80000000800 */
[----:B------:R-:W3:Y:S04]  /*2970*/  LDS R29, [R18+0x180] ;  /* 0x00018000121d7984 */ /* 0x000ee80000000800 */
[----:B------:R-:W4:Y:S04]  /*2980*/  LDS R28, [R18+0x100] ;  /* 0x00010000121c7984 */ /* 0x000f280000000800 */
[----:B------:R-:W5:Y:S04]  /*2990*/  LDS R30, [R18+0x200] ;  /* 0x00020000121e7984 */ /* 0x000f680000000800 */
[----:B------:R-:W0:Y:S01]  /*29a0*/  LDS R31, [R18+0x280] ;  /* 0x00028000121f7984 */ /* 0x000e220000000800 */
[----:B-1----:R-:W-:-:S02]  /*29b0*/  PRMT R21, R20, 0x7770, RZ ;  /* 0x0000777014157816 */ /* 0x002fc400000000ff */
[C---:B------:R-:W-:Y:S02]  /*29c0*/  PRMT R22, R20.reuse, 0x7771, RZ ;  /* 0x0000777114167816 */ /* 0x040fe400000000ff */
[----:B------:R-:W-:Y:S02]  /*29d0*/  PRMT R23, R20, 0x7772, RZ ;  /* 0x0000777214177816 */ /* 0x000fe400000000ff */
[C---:B--2---:R-:W-:Y:S02]  /*29e0*/  PRMT R25, R24.reuse, 0x7770, RZ ;  /* 0x0000777018197816 */ /* 0x044fe400000000ff */
[C---:B------:R-:W-:Y:S02]  /*29f0*/  PRMT R26, R24.reuse, 0x7771, RZ ;  /* 0x00007771181a7816 */ /* 0x040fe400000000ff */
[----:B------:R-:W-:Y:S02]  /*2a00*/  PRMT R27, R24, 0x7772, RZ ;  /* 0x00007772181b7816 */ /* 0x000fe400000000ff */
[----:B------:R-:W-:-:S02]  /*2a10*/  PRMT R20, R20, 0x7773, RZ ;  /* 0x0000777314147816 */ /* 0x000fc400000000ff */
[----:B------:R-:W-:Y:S02]  /*2a20*/  PRMT R24, R24, 0x7773, RZ ;  /* 0x0000777318187816 */ /* 0x000fe400000000ff */
[----:B------:R-:W-:Y:S02]  /*2a30*/  IADD3 R21, PT, PT, R25, R6, R21 ;  /* 0x0000000619157210 */ /* 0x000fe40007ffe015 */
[----:B------:R-:W-:Y:S02]  /*2a40*/  IADD3 R22, PT, PT, R26, R7, R22 ;  /* 0x000000071a167210 */ /* 0x000fe40007ffe016 */
[----:B------:R-:W-:Y:S02]  /*2a50*/  IADD3 R20, PT, PT, R24, R9, R20 ;  /* 0x0000000918147210 */ /* 0x000fe40007ffe014 */
[----:B------:R-:W-:Y:S02]  /*2a60*/  IADD3 R23, PT, PT, R27, R8, R23 ;  /* 0x000000081b177210 */ /* 0x000fe40007ffe017 */
[----:B---3--:R-:W-:-:S02]  /*2a70*/  PRMT R24, R29, 0x7770, RZ ;  /* 0x000077701d187816 */ /* 0x008fc400000000ff */
[C---:B------:R-:W-:Y:S02]  /*2a80*/  PRMT R25, R29.reuse, 0x7771, RZ ;  /* 0x000077711d197816 */ /* 0x040fe400000000ff */
[----:B------:R-:W-:Y:S02]  /*2a90*/  PRMT R26, R29, 0x7772, RZ ;  /* 0x000077721d1a7816 */ /* 0x000fe400000000ff */
[C---:B----4-:R-:W-:Y:S02]  /*2aa0*/  PRMT R6, R28.reuse, 0x7770, RZ ;  /* 0x000077701c067816 */ /* 0x050fe400000000ff */
[C---:B------:R-:W-:Y:S02]  /*2ab0*/  PRMT R7, R28.reuse, 0x7771, RZ ;  /* 0x000077711c077816 */ /* 0x040fe400000000ff */
[C---:B------:R-:W-:Y:S02]  /*2ac0*/  PRMT R8, R28.reuse, 0x7772, RZ ;  /* 0x000077721c087816 */ /* 0x040fe400000000ff */
[----:B------:R-:W-:-:S02]  /*2ad0*/  PRMT R9, R28, 0x7773, RZ ;  /* 0x000077731c097816 */ /* 0x000fc400000000ff */
[----:B------:R-:W-:Y:S02]  /*2ae0*/  PRMT R29, R29, 0x7773, RZ ;  /* 0x000077731d1d7816 */ /* 0x000fe400000000ff */
[----:B------:R-:W-:Y:S02]  /*2af0*/  IADD3 R6, PT, PT, R24, R21, R6 ;  /* 0x0000001518067210 */ /* 0x000fe40007ffe006 */
[----:B------:R-:W-:Y:S02]  /*2b00*/  IADD3 R7, PT, PT, R25, R22, R7 ;  /* 0x0000001619077210 */ /* 0x000fe40007ffe007 */
        /* <DEDUP_REMOVED lines=14> */
.L_x_37:
[----:B------:R-:W-:Y:S05]  /*2bf0*/  BSYNC.RECONVERGENT B0 ;  /* 0x0000000000007941 */ /* 0x000fea0003800200 */
.L_x_36:
[----:B------:R-:W-:Y:S04]  /*2c00*/  BSSY.RECONVERGENT B0, `(.L_x_38) ;  /* 0x000002c000007945 */ /* 0x000fe80003800200 */
[----:B------:R-:W-:Y:S05]  /*2c10*/  @P1 BRA `(.L_x_39) ;  /* 0x0000000000a81947 */ /* 0x000fea0003800000 */
[----:B---3--:R-:W1:Y:S04]  /*2c20*/  LDS R20, [R18+0x1200] ;  /* 0x0012000012147984 */ /* 0x008e680000000800 */
        /* <DEDUP_REMOVED lines=41> */
.L_x_39:
[----:B------:R-:W-:Y:S05]  /*2ec0*/  BSYNC.RECONVERGENT B0 ;  /* 0x0000000000007941 */ /* 0x000fea0003800200 */
.L_x_38:
        /* <DEDUP_REMOVED lines=44> */
.L_x_41:
[----:B------:R-:W-:Y:S05]  /*3190*/  BSYNC.RECONVERGENT B0 ;  /* 0x0000000000007941 */ /* 0x000fea0003800200 */
.L_x_40:
        /* <DEDUP_REMOVED lines=19> */
.L_x_34:
[----:B------:R-:W-:Y:S01]  /*32d0*/  IMAD.IADD R21, R2, 0x1, -R5 ;  /* 0x0000000102157824 */ /* 0x000fe200078e0a05 */
[----:B------:R-:W2:Y:S01]  /*32e0*/  LDCU UR9, c[0x0][0x3b4] ;  /* 0x00007680ff0977ac */ /* 0x000ea20008000800 */
[----:B------:R-:W-:Y:S02]  /*32f0*/  IMAD.MOV.U32 R19, RZ, RZ, R17 ;  /* 0x000000ffff137224 */ /* 0x000fe400078e0011 */
[----:B------:R-:W-:Y:S01]  /*3300*/  IMAD.MOV.U32 R18, RZ, RZ, R16 ;  /* 0x000000ffff127224 */ /* 0x000fe200078e0010 */
[----:B------:R-:W-:Y:S01]  /*3310*/  ISETP.GE.AND P0, PT, R21, 0x1d40, PT ;  /* 0x00001d401500780c */ /* 0x000fe20003f06270 */
[----:B------:R-:W4:Y:S01]  /*3320*/  LDCU UR12, c[0x0][0x3b4] ;  /* 0x00007680ff0c77ac */ /* 0x000f220008000800 */
[----:B------:R-:W-:Y:S02]  /*3330*/  IMAD.MOV.U32 R17, RZ, RZ, R15 ;  /* 0x000000ffff117224 */ /* 0x000fe400078e000f */
[----:B------:R-:W-:Y:S02]  /*3340*/  IMAD.MOV.U32 R16, RZ, RZ, R14 ;  /* 0x000000ffff107224 */ /* 0x000fe400078e000e */
[----:B------:R-:W-:-:S02]  /*3350*/  IMAD.MOV.U32 R15, RZ, RZ, R13 ;  /* 0x000000ffff0f7224 */ /* 0x000fc400078e000d */
[----:B------:R-:W-:-:S05]  /*3360*/  IMAD.MOV.U32 R14, RZ, RZ, R12 ;  /* 0x000000ffff0e7224 */ /* 0x000fca00078e000c */
[----:B------:R-:W-:Y:S05]  /*3370*/  @!P0 BRA `(.L_x_43) ;  /* 0x0000002400648947 */ /* 0x000fea0003800000 */
[----:B------:R-:W5:Y:S01]  /*3380*/  LDCU.64 UR4, c[0x0][0x380] ;  /* 0x00007000ff0477ac */ /* 0x000f620008000a00 */
[----:B------:R-:W0:Y:S01]  /*3390*/  LDCU UR6, c[0x0][0x3b4] ;  /* 0x00007680ff0677ac */ /* 0x000e220008000800 */
[----:B------:R-:W0:Y:S01]  /*33a0*/  LDCU UR7, c[0x0][0x3b8] ;  /* 0x00007700ff0777ac */ /* 0x000e220008000800 */
[----:B-----5:R-:W-:-:S04]  /*33b0*/  UIADD3 UR4, UP0, UPT, UR4, 0x3900, URZ ;  /* 0x0000390004047890 */ /* 0x020fc8000ff1e0ff */
[----:B0-----:R-:W-:-:S12]  /*33c0*/  UIADD3.X UR5, UPT, UPT, URZ, UR5, URZ, UP0, !UPT ;  /* 0x00000005ff057290 */ /* 0x001fd800087fe4ff */
.L_x_44:
[----:B0-----:R-:W-:-:S04]  /*33d0*/  IADD3 R12, P0, PT, R125, R5, RZ ;  /* 0x000000057d0c7210 */ /* 0x001fc80007f1e0ff */
[----:B------:R-:W-:Y:S02]  /*33e0*/  LEA.HI.X.SX32 R13, R5, RZ, 0x1, P0 ;  /* 0x000000ff050d7211 */ /* 0x000fe400000f0eff */
[----:B------:R-:W-:-:S04]  /*33f0*/  LEA R40, P0, R12, UR4, 0x2 ;  /* 0x000000040c287c11 */ /* 0x000fc8000f8010ff */
[----:B------:R-:W-:-:S05]  /*3400*/  LEA.HI.X R41, R12, UR5, R13, 0x2, P0 ;  /* 0x000000050c297c11 */ /* 0x000fca00080f140d */
[----:B------:R-:W5:Y:S04]  /*3410*/  LDG.E R13, desc[UR10][R40.64+-0x3900] ;  /* 0xffc7000a280d7981 */ /* 0x000f68000c1e1900 */
[----:B------:R-:W2:Y:S04]  /*3420*/  LDG.E R42, desc[UR10][R40.64+-0x3600] ;  /* 0xffca000a282a7981 */ /* 0x000ea8000c1e1900 */
[----:B------:R-:W4:Y:S04]  /*3430*/  LDG.E R44, desc[UR10][R40.64+-0x3300] ;  /* 0xffcd000a282c7981 */ /* 0x000f28000c1e1900 */
[----:B------:R-:W4:Y:S04]  /*3440*/  LDG.E R45, desc[UR10][R40.64+-0x3000] ;  /* 0xffd0000a282d7981 */ /* 0x000f28000c1e1900 */
[----:B------:R-:W4:Y:S04]  /*3450*/  LDG.E R46, desc[UR10][R40.64+-0x2d00] ;  /* 0xffd3000a282e7981 */ /* 0x000f28000c1e1900 */
[----:B------:R-:W4:Y:S01]  /*3460*/  LDG.E R47, desc[UR10][R40.64+-0x2a00] ;  /* 0xffd6000a282f7981 */ /* 0x000f22000c1e1900 */
[----:B------:R-:W-:-:S03]  /*3470*/  IMAD.MOV.U32 R12, RZ, RZ, -0x80000000 ;  /* 0x80000000ff0c7424 */ /* 0x000fc600078e00ff */
[----:B------:R-:W4:Y:S01]  /*3480*/  LDG.E R48, desc[UR10][R40.64+-0x2700] ;  /* 0xffd9000a28307981 */ /* 0x000f22000c1e1900 */
[----:B------:R-:W-:-:S03]  /*3490*/  UBMSK UR8, URZ, UR7 ;  /* 0x00000007ff08729b */ /* 0x000fc60008000000 */
[----:B------:R-:W4:Y:S04]  /*34a0*/  LDG.E R49, desc[UR10][R40.64+-0x2400] ;  /* 0xffdc000a28317981 */ /* 0x000f28000c1e1900 */
        /* <DEDUP_REMOVED lines=26> */
[----:B---3--:R-:W3:Y:S04]  /*3650*/  LDG.E R23, desc[UR10][R40.64+0x2d00] ;  /* 0x002d000a28177981 */ /* 0x008ee8000c1e1900 */
[----:B------:R-:W3:Y:S04]  /*3660*/  LDG.E R22, desc[UR10][R40.64+0x3000] ;  /* 0x0030000a28167981 */ /* 0x000ee8000c1e1900 */
[----:B------:R-:W3:Y:S01]  /*3670*/  LDG.E R39, desc[UR10][R40.64+0x3900] ;  /* 0x0039000a28277981 */ /* 0x000ee2000c1e1900 */
[----:B-----5:R-:W-:-:S04]  /*3680*/  ISETP.GT.AND P0, PT, R13, -0x1, PT ;  /* 0xffffffff0d00780c */ /* 0x020fc80003f04270 */
        /* <DEDUP_REMOVED lines=10> */
[----:B------:R-:W5:Y:S04]  /*3730*/  LDG.E R20, desc[UR10][R40.64+0x3300] ;  /* 0x0033000a28147981 */ /* 0x000f68000c1e1900 */
[----:B------:R0:W5:Y:S01]  /*3740*/  LDG.E R13, desc[UR10][R40.64+0x3600] ;  /* 0x0036000a280d7981 */ /* 0x000162000c1e1900 */
[----:B------:R-:W-:Y:S01]  /*3750*/  BAR.SYNC.DEFER_BLOCKING 0x0 ;  /* 0x0000000000007b1d */ /* 0x000fe20000010000 */
[----:B--2---:R-:W-:-:S04]  /*3760*/  ISETP.GT.AND P0, PT, R42, -0x1, PT ;  /* 0xffffffff2a00780c */ /* 0x004fc80003f04270 */
[----:B------:R-:W-:-:S04]  /*3770*/  SEL R63, R12, 0xffffffff, P0 ;  /* 0xffffffff0c3f7807 */ /* 0x000fc80000000000 */
[----:B------:R-:W-:Y:S01]  /*3780*/  LOP3.LUT R63, R63, R42, RZ, 0x3c, !PT ;  /* 0x0000002a3f3f7212 */ /* 0x000fe200078e3cff */
[----:B------:R-:W2:Y:S03]  /*3790*/  LDS.U8 R62, [R61] ;  /* 0x000000003d3e7984 */ /* 0x000ea60000000000 */
[----:B------:R-:W-:-:S04]  /*37a0*/  ISETP.NE.AND P0, PT, R63, 0x7fffffff, PT ;  /* 0x7fffffff3f00780c */ /* 0x000fc80003f05270 */
[----:B------:R-:W-:-:S04]  /*37b0*/  SEL R63, R63, 0x80000000, P0 ;  /* 0x800000003f3f7807 */ /* 0x000fc80000000000 */
[----:B------:R-:W-:-:S04]  /*37c0*/  SHF.R.U32.HI R63, RZ, UR6, R63 ;  /* 0x00000006ff3f7c19 */ /* 0x000fc8000801163f */
[----:B------:R-:W-:-:S04]  /*37d0*/  LOP3.LUT R63, R63, UR8, RZ, 0xc0, !PT ;  /* 0x000000083f3f7c12 */ /* 0x000fc8000f8ec0ff */
[----:B------:R-:W-:Y:S02]  /*37e0*/  SHF.R.U32.HI R65, RZ, 0x2, R63 ;  /* 0x00000002ff417819 */ /* 0x000fe4000001163f */
[----:B------:R-:W-:-:S03]  /*37f0*/  LOP3.LUT R63, R63, 0x3, RZ, 0xc0, !PT ;  /* 0x000000033f3f7812 */ /* 0x000fc600078ec0ff */
[----:B0-----:R-:W-:-:S04]  /*3800*/  IMAD R40, R65, 0x300, R0 ;  /* 0x0000030041287824 */ /* 0x001fc800078e0200 */
[----:B------:R-:W-:Y:S01]  /*3810*/  IMAD.IADD R40, R63, 0x1, R40 ;  /* 0x000000013f287824 */ /* 0x000fe200078e0228 */
[----:B----4-:R-:W-:Y:S01]  /*3820*/  ISETP.GT.AND P0, PT, R44, -0x1, PT ;  /* 0xffffffff2c00780c */ /* 0x010fe20003f04270 */
[----:B--2---:R-:W-:-:S05]  /*3830*/  VIADD R62, R62, 0x1 ;  /* 0x000000013e3e7836 */ /* 0x004fca0000000000 */
[----:B------:R-:W-:Y:S04]  /*3840*/  STS.U8 [R61], R62 ;  /* 0x0000003e3d007388 */ /* 0x000fe80000000000 */
[----:B------:R-:W0:Y:S01]  /*3850*/  LDS.U8 R41, [R40] ;  /* 0x0000000028297984 */ /* 0x000e220000000000 */
        /* <DEDUP_REMOVED lines=523> */
.L_x_43:
[----:B------:R-:W-:Y:S01]  /*5910*/  ISETP.GE.AND P0, PT, R125, R21, PT ;  /* 0x000000157d00720c */ /* 0x000fe20003f06270 */
[----:B------:R-:W-:Y:S01]  /*5920*/  BSSY.RECONVERGENT B0, `(.L_x_45) ;  /* 0x0000077000007945 */ /* 0x000fe20003800200 */
[----:B------:R-:W-:Y:S02]  /*5930*/  IMAD.MOV.U32 R13, RZ, RZ, R11 ;  /* 0x000000ffff0d7224 */ /* 0x000fe400078e000b */
[----:B0-----:R-:W-:Y:S02]  /*5940*/  IMAD.MOV.U32 R12, RZ, RZ, R10 ;  /* 0x000000ffff0c7224 */ /* 0x001fe400078e000a */
[----:B------:R-:W-:Y:S02]  /*5950*/  IMAD.MOV.U32 R27, RZ, RZ, R9 ;  /* 0x000000ffff1b7224 */ /* 0x000fe400078e0009 */
[----:B------:R-:W-:Y:S02]  /*5960*/  IMAD.MOV.U32 R26, RZ, RZ, R8 ;  /* 0x000000ffff1a7224 */ /* 0x000fe400078e0008 */
[----:B------:R-:W-:-:S02]  /*5970*/  IMAD.MOV.U32 R25, RZ, RZ, R7 ;  /* 0x000000ffff197224 */ /* 0x000fc400078e0007 */
[----:B------:R-:W-:Y:S01]  /*5980*/  IMAD.MOV.U32 R24, RZ, RZ, R6 ;  /* 0x000000ffff187224 */ /* 0x000fe200078e0006 */
[----:B------:R-:W-:Y:S06]  /*5990*/  @P0 BRA `(.L_x_46) ;  /* 0x0000000400bc0947 */ /* 0x000fec0003800000 */
[----:B------:R-:W-:Y:S01]  /*59a0*/  LOP3.LUT R6, RZ, R125, RZ, 0x33, !PT ;  /* 0x0000007dff067212 */ /* 0x000fe200078e33ff */
[----:B------:R-:W0:Y:S01]  /*59b0*/  LDCU UR4, c[0x0][0x3b8] ;  /* 0x00007700ff0477ac */ /* 0x000e220008000800 */
[----:B------:R-:W-:Y:S01]  /*59c0*/  BSSY.RECONVERGENT B1, `(.L_x_47) ;  /* 0x0000025000017945 */ /* 0x000fe20003800200 */
[----:B------:R-:W-:Y:S02]  /*59d0*/  IMAD.MOV.U32 R10, RZ, RZ, R125 ;  /* 0x000000ffff0a7224 */ /* 0x000fe400078e007d */
[----:B------:R-:W-:-:S04]  /*59e0*/  IMAD.IADD R7, R6, 0x1, R21 ;  /* 0x0000000106077824 */ /* 0x000fc800078e0215 */
[C---:B------:R-:W-:Y:S01]  /*59f0*/  IMAD.HI.U32 R6, R7.reuse, -0x55555555, RZ ;  /* 0xaaaaaaab07067827 */ /* 0x040fe200078e00ff */
[----:B------:R-:W-:-:S04]  /*5a00*/  ISETP.GE.U32.AND P1, PT, R7, 0x240, PT ;  /* 0x000002400700780c */ /* 0x000fc80003f26070 */
[----:B------:R-:W-:-:S04]  /*5a10*/  SHF.R.U32.HI R6, RZ, 0x7, R6 ;  /* 0x00000007ff067819 */ /* 0x000fc80000011606 */
[----:B------:R-:W-:Y:S02]  /*5a20*/  LOP3.LUT R8, R6, 0x3, RZ, 0xc0, !PT ;  /* 0x0000000306087812 */ /* 0x000fe400078ec0ff */
[----:B0-----:R-:W-:Y:S02]  /*5a30*/  BMSK R32, RZ, UR4 ;  /* 0x00000004ff207c1b */ /* 0x001fe40008000000 */
[----:B------:R-:W-:-:S13]  /*5a40*/  ISETP.NE.AND P0, PT, R8, 0x3, PT ;  /* 0x000000030800780c */ /* 0x000fda0003f05270 */
[----:B------:R-:W-:Y:S05]  /*5a50*/  @!P0 BRA `(.L_x_48) ;  /* 0x00000000006c8947 */ /* 0x000fea0003800000 */
[----:B------:R-:W0:Y:S01]  /*5a60*/  LDC.64 R8, c[0x0][0x380] ;  /* 0x0000e000ff087b82 */ /* 0x000e220000000a00 */
[----:B------:R-:W-:Y:S02]  /*5a70*/  VIADD R7, R6, 0x1 ;  /* 0x0000000106077836 */ /* 0x000fe40000000000 */
[----:B------:R-:W-:-:S03]  /*5a80*/  IMAD.IADD R11, R125, 0x1, R5 ;  /* 0x000000017d0b7824 */ /* 0x000fc600078e0205 */
[----:B------:R-:W-:-:S05]  /*5a90*/  LOP3.LUT R7, R7, 0x3, RZ, 0xc0, !PT ;  /* 0x0000000307077812 */ /* 0x000fca00078ec0ff */
[----:B------:R-:W-:Y:S02]  /*5aa0*/  IMAD R10, R7, 0xc0, R125 ;  /* 0x000000c0070a7824 */ /* 0x000fe400078e027d */
[----:B---3--:R-:W-:-:S07]  /*5ab0*/  IMAD.MOV R20, RZ, RZ, -R7 ;  /* 0x000000ffff147224 */ /* 0x008fce00078e0a07 */
.L_x_49:
[----:B0-----:R-:W-:-:S06]  /*5ac0*/  IMAD.WIDE R6, R11, 0x4, R8 ;  /* 0x000000040b067825 */ /* 0x001fcc00078e0208 */
        /* <DEDUP_REMOVED lines=20> */
.L_x_48:
[----:B--2-4-:R-:W-:Y:S05]  /*5c10*/  BSYNC.RECONVERGENT B1 ;  /* 0x0000000000017941 */ /* 0x014fea0003800200 */
.L_x_47:
[----:B------:R-:W-:Y:S05]  /*5c20*/  @!P1 BRA `(.L_x_46) ;  /* 0x0000000400189947 */ /* 0x000fea0003800000 */
[----:B------:R-:W2:Y:S01]  /*5c30*/  LDC.64 R8, c[0x0][0x380] ;  /* 0x0000e000ff087b82 */ /* 0x000ea20000000a00 */
[----:B------:R-:W-:Y:S01]  /*5c40*/  IMAD.IADD R5, R10, 0x1, R5 ;  /* 0x000000010a057824 */ /* 0x000fe200078e0205 */
[----:B--2---:R-:W-:-:S05]  /*5c50*/  IADD3 R8, P0, PT, R8, 0x600, RZ ;  /* 0x0000060008087810 */ /* 0x004fca0007f1e0ff */
[----:B------:R-:W-:-:S08]  /*5c60*/  IMAD.X R9, RZ, RZ, R9, P0 ;  /* 0x000000ffff097224 */ /* 0x000fd000000e0609 */
.L_x_50:
[----:B0-----:R-:W-:-:S05]  /*5c70*/  IMAD.WIDE R6, R5, 0x4, R8 ;  /* 0x0000000405067825 */ /* 0x001fca00078e0208 */
[----:B------:R-:W2:Y:S04]  /*5c80*/  LDG.E R11, desc[UR10][R6.64+-0x600] ;  /* 0xfffa000a060b7981 */ /* 0x000ea8000c1e1900 */
[----:B------:R-:W4:Y:S04]  /*5c90*/  LDG.E R22, desc[UR10][R6.64+-0x300] ;  /* 0xfffd000a06167981 */ /* 0x000f28000c1e1900 */
[----:B------:R-:W5:Y:S04]  /*5ca0*/  LDG.E R28, desc[UR10][R6.64] ;  /* 0x0000000a061c7981 */ /* 0x000f68000c1e1900 */
[----:B------:R0:W5:Y:S01]  /*5cb0*/  LDG.E R30, desc[UR10][R6.64+0x300] ;  /* 0x0003000a061e7981 */ /* 0x000162000c1e1900 */
[----:B------:R-:W-:-:S02]  /*5cc0*/  IMAD.MOV.U32 R31, RZ, RZ, -0x80000000 ;  /* 0x80000000ff1f7424 */ /* 0x000fc400078e00ff */
[----:B------:R-:W-:Y:S02]  /*5cd0*/  VIADD R10, R10, 0x300 ;  /* 0x000003000a0a7836 */ /* 0x000fe40000000000 */
[----:B------:R-:W-:Y:S01]  /*5ce0*/  VIADD R5, R5, 0x300 ;  /* 0x0000030005057836 */ /* 0x000fe20000000000 */
[----:B--2---:R-:W-:-:S04]  /*5cf0*/  ISETP.GT.AND P0, PT, R11, -0x1, PT ;  /* 0xffffffff0b00780c */ /* 0x004fc80003f04270 */
[----:B---3--:R-:W-:-:S04]  /*5d00*/  SEL R20, R31, 0xffffffff, P0 ;  /* 0xffffffff1f147807 */ /* 0x008fc80000000000 */
[----:B------:R-:W-:-:S04]  /*5d10*/  LOP3.LUT R20, R20, R11, RZ, 0x3c, !PT ;  /* 0x0000000b14147212 */ /* 0x000fc800078e3cff */
[----:B------:R-:W-:-:S04]  /*5d20*/  ISETP.NE.AND P0, PT, R20, 0x7fffffff, PT ;  /* 0x7fffffff1400780c */ /* 0x000fc80003f05270 */
[----:B------:R-:W-:Y:S02]  /*5d30*/  SEL R20, R20, 0x80000000, P0 ;  /* 0x8000000014147807 */ /* 0x000fe40000000000 */
[----:B----4-:R-:W-:Y:S02]  /*5d40*/  ISETP.GT.AND P0, PT, R22, -0x1, PT ;  /* 0xffffffff1600780c */ /* 0x010fe40003f04270 */
        /* <DEDUP_REMOVED lines=10> */
[----:B-----5:R-:W-:Y:S02]  /*5df0*/  ISETP.GT.AND P0, PT, R28, -0x1, PT ;  /* 0xffffffff1c00780c */ /* 0x020fe40003f04270 */
[----:B------:R-:W-:Y:S02]  /*5e00*/  SHF.R.U32.HI R7, RZ, UR12, R7 ;  /* 0x0000000cff077c19 */ /* 0x000fe40008011607 */
[----:B------:R-:W0:Y:S02]  /*5e10*/  LDS.U8 R6, [R11] ;  /* 0x000000000b067984 */ /* 0x000e240000000000 */
[----:B------:R-:W-:-:S04]  /*5e20*/  LOP3.LUT R7, R32, R7, RZ, 0xc0, !PT ;  /* 0x0000000720077212 */ /* 0x000fc800078ec0ff */
[----:B------:R-:W-:Y:S02]  /*5e30*/  SHF.R.U32.HI R23, RZ, 0x2, R7 ;  /* 0x00000002ff177819 */ /* 0x000fe40000011607 */
[----:B------:R-:W-:-:S03]  /*5e40*/  LOP3.LUT R7, R7, 0x3, RZ, 0xc0, !PT ;  /* 0x0000000307077812 */ /* 0x000fc600078ec0ff */
[----:B------:R-:W-:Y:S01]  /*5e50*/  IMAD R20, R23, 0x300, R0 ;  /* 0x0000030017147824 */ /* 0x000fe200078e0200 */
[----:B------:R-:W-:-:S03]  /*5e60*/  SEL R23, R31, 0xffffffff, P0 ;  /* 0xffffffff1f177807 */ /* 0x000fc60000000000 */
[----:B------:R-:W-:Y:S01]  /*5e70*/  IMAD.IADD R7, R7, 0x1, R20 ;  /* 0x0000000107077824 */ /* 0x000fe200078e0214 */
[----:B------:R-:W-:-:S04]  /*5e80*/  LOP3.LUT R23, R23, R28, RZ, 0x3c, !PT ;  /* 0x0000001c17177212 */ /* 0x000fc800078e3cff */
[----:B------:R-:W-:-:S04]  /*5e90*/  ISETP.NE.AND P0, PT, R23, 0x7fffffff, PT ;  /* 0x7fffffff1700780c */ /* 0x000fc80003f05270 */
[----:B------:R-:W-:Y:S02]  /*5ea0*/  SEL R23, R23, 0x80000000, P0 ;  /* 0x8000000017177807 */ /* 0x000fe40000000000 */
[----:B------:R-:W-:Y:S02]  /*5eb0*/  ISETP.GT.AND P0, PT, R30, -0x1, PT ;  /* 0xffffffff1e00780c */ /* 0x000fe40003f04270 */
[----:B------:R-:W-:-:S04]  /*5ec0*/  SHF.R.U32.HI R23, RZ, UR12, R23 ;  /* 0x0000000cff177c19 */ /* 0x000fc80008011617 */
[----:B------:R-:W-:-:S04]  /*5ed0*/  LOP3.LUT R23, R32, R23, RZ, 0xc0, !PT ;  /* 0x0000001720177212 */ /* 0x000fc800078ec0ff */
[----:B------:R-:W-:Y:S02]  /*5ee0*/  SHF.R.U32.HI R29, RZ, 0x2, R23 ;  /* 0x00000002ff1d7819 */ /* 0x000fe40000011617 */
[----:B------:R-:W-:Y:S01]  /*5ef0*/  LOP3.LUT R23, R23, 0x3, RZ, 0xc0, !PT ;  /* 0x0000000317177812 */ /* 0x000fe200078ec0ff */
[----:B0-----:R-:W-:Y:S02]  /*5f00*/  VIADD R6, R6, 0x1 ;  /* 0x0000000106067836 */ /* 0x001fe40000000000 */
[----:B------:R-:W-:-:S03]  /*5f10*/  IMAD R22, R29, 0x300, R0 ;  /* 0x000003001d167824 */ /* 0x000fc600078e0200 */
[----:B------:R0:W-:Y:S01]  /*5f20*/  STS.U8 [R11], R6 ;  /* 0x000000060b007388 */ /* 0x0001e20000000000 */
[----:B------:R-:W-:-:S03]  /*5f30*/  IMAD.IADD R22, R23, 0x1, R22 ;  /* 0x0000000117167824 */ /* 0x000fc600078e0216 */
[----:B------:R-:W2:Y:S01]  /*5f40*/  LDS.U8 R20, [R7] ;  /* 0x0000000007147984 */ /* 0x000ea20000000000 */
[----:B0-----:R-:W-:-:S04]  /*5f50*/  SEL R11, R31, 0xffffffff, P0 ;  /* 0xffffffff1f0b7807 */ /* 0x001fc80000000000 */
[----:B------:R-:W-:-:S04]  /*5f60*/  LOP3.LUT R11, R11, R30, RZ, 0x3c, !PT ;  /* 0x0000001e0b0b7212 */ /* 0x000fc800078e3cff */
[----:B------:R-:W-:-:S04]  /*5f70*/  ISETP.NE.AND P0, PT, R11, 0x7fffffff, PT ;  /* 0x7fffffff0b00780c */ /* 0x000fc80003f05270 */
[----:B------:R-:W-:Y:S02]  /*5f80*/  SEL R11, R11, 0x80000000, P0 ;  /* 0x800000000b0b7807 */ /* 0x000fe40000000000 */
[----:B------:R-:W-:Y:S02]  /*5f90*/  ISETP.GE.AND P0, PT, R10, R21, PT ;  /* 0x000000150a00720c */ /* 0x000fe40003f06270 */
[----:B------:R-:W-:-:S04]  /*5fa0*/  SHF.R.U32.HI R11, RZ, UR12, R11 ;  /* 0x0000000cff0b7c19 */ /* 0x000fc8000801160b */
[----:B------:R-:W-:-:S04]  /*5fb0*/  LOP3.LUT R11, R32, R11, RZ, 0xc0, !PT ;  /* 0x0000000b200b7212 */ /* 0x000fc800078ec0ff */
[----:B------:R-:W-:Y:S02]  /*5fc0*/  SHF.R.U32.HI R23, RZ, 0x2, R11 ;  /* 0x00000002ff177819 */ /* 0x000fe4000001160b */
[----:B------:R-:W-:-:S03]  /*5fd0*/  LOP3.LUT R11, R11, 0x3, RZ, 0xc0, !PT ;  /* 0x000000030b0b7812 */ /* 0x000fc600078ec0ff */
[----:B------:R-:W-:-:S04]  /*5fe0*/  IMAD R28, R23, 0x300, R0 ;  /* 0x00000300171c7824 */ /* 0x000fc800078e0200 */
        /* <DEDUP_REMOVED lines=10> */
.L_x_46:
[----:B--2-4-:R-:W-:Y:S05]  /*6090*/  BSYNC.RECONVERGENT B0 ;  /* 0x0000000000007941 */ /* 0x014fea0003800200 */
.L_x_45:
[----:B------:R-:W0:Y:S01]  /*60a0*/  S2R R9, SR_LANEID ;  /* 0x0000000000097919 */ /* 0x000e220000000000 */
[----:B------:R-:W-:Y:S01]  /*60b0*/  BAR.SYNC.DEFER_BLOCKING 0x0 ;  /* 0x0000000000007b1d */ /* 0x000fe20000010000 */
[C---:B------:R-:W-:Y:S02]  /*60c0*/  ISETP.GT.U32.AND P0, PT, R125.reuse, 0x1ff, PT ;  /* 0x000001ff7d00780c */ /* 0x040fe40003f04070 */
[----:B------:R-:W-:Y:S02]  /*60d0*/  SHF.R.U32.HI R45, RZ, 0x5, R125 ;  /* 0x00000005ff2d7819 */ /* 0x000fe4000001167d */
[C---:B------:R-:W-:Y:S01]  /*60e0*/  ISETP.GT.U32.AND P2, PT, R125.reuse, 0x13f, PT ;  /* 0x0000013f7d00780c */ /* 0x040fe20003f44070 */
[----:B------:R-:W-:Y:S01]  /*60f0*/  BSSY.RECONVERGENT B0, `(.L_x_51) ;  /* 0x0000032000007945 */ /* 0x000fe20003800200 */
[C---:B------:R-:W-:Y:S02]  /*6100*/  ISETP.GT.U32.AND P3, PT, R125.reuse, 0x7f, PT ;  /* 0x0000007f7d00780c */ /* 0x040fe40003f64070 */
[----:B------:R-:W-:Y:S01]  /*6110*/  ISETP.GT.U32.AND P1, PT, R125, 0x3f, PT ;  /* 0x0000003f7d00780c */ /* 0x000fe20003f24070 */
[----:B0-----:R-:W-:-:S04]  /*6120*/  IMAD R6, R9, 0x100, R4 ;  /* 0x0000010009067824 */ /* 0x001fc800078e0204 */
[----:B------:R-:W-:Y:S01]  /*6130*/  IMAD R30, R45, 0x10, R6 ;  /* 0x000000102d1e7824 */ /* 0x000fe200078e0206 */
[----:B------:R-:W-:Y:S07]  /*6140*/  @P0 BRA `(.L_x_52) ;  /* 0x0000000000b00947 */ /* 0x000fee0003800000 */
[----:B------:R-:W-:-:S04]  /*6150*/  IMAD R6, R45, 0x300, R4 ;  /* 0x000003002d067824 */ /* 0x000fc800078e0204 */
[----:B------:R-:W-:-:S05]  /*6160*/  IMAD R31, R9, 0x4, R6 ;  /* 0x00000004091f7824 */ /* 0x000fca00078e0206 */
[----:B------:R-:W0:Y:S04]  /*6170*/  LDS R5, [R31] ;  /* 0x000000001f057984 */ /* 0x000e280000000800 */
[----:B------:R-:W2:Y:S04]  /*6180*/  LDS R10, [R31+0x80] ;  /* 0x000080001f0a7984 */ /* 0x000ea80000000800 */
[----:B------:R-:W4:Y:S04]  /*6190*/  LDS R22, [R31+0x100] ;  /* 0x000100001f167984 */ /* 0x000f280000000800 */
[----:B---3--:R-:W3:Y:S04]  /*61a0*/  LDS R23, [R31+0x180] ;  /* 0x000180001f177984 */ /* 0x008ee80000000800 */
[----:B------:R-:W5:Y:S04]  /*61b0*/  LDS R29, [R31+0x280] ;  /* 0x000280001f1d7984 */ /* 0x000f680000000800 */
[----:B------:R-:W1:Y:S01]  /*61c0*/  LDS R28, [R31+0x200] ;  /* 0x000200001f1c7984 */ /* 0x000e620000000800 */
[----:B0-----:R-:W-:-:S02]  /*61d0*/  PRMT R7, R5, 0x7770, RZ ;  /* 0x0000777005077816 */ /* 0x001fc400000000ff */
[C---:B------:R-:W-:Y:S02]  /*61e0*/  PRMT R6, R5.reuse, 0x7771, RZ ;  /* 0x0000777105067816 */ /* 0x040fe400000000ff */
[C---:B------:R-:W-:Y:S02]  /*61f0*/  PRMT R11, R5.reuse, 0x7772, RZ ;  /* 0x00007772050b7816 */ /* 0x040fe400000000ff */
[----:B------:R-:W-:Y:S02]  /*6200*/  PRMT R8, R5, 0x7773, RZ ;  /* 0x0000777305087816 */ /* 0x000fe400000000ff */
[C---:B--2---:R-:W-:Y:S02]  /*6210*/  PRMT R5, R10.reuse, 0x7770, RZ ;  /* 0x000077700a057816 */ /* 0x044fe400000000ff */
[C---:B------:R-:W-:Y:S02]  /*6220*/  PRMT R20, R10.reuse, 0x7771, RZ ;  /* 0x000077710a147816 */ /* 0x040fe400000000ff */
[----:B------:R-:W-:-:S02]  /*6230*/  PRMT R21, R10, 0x7772, RZ ;  /* 0x000077720a157816 */ /* 0x000fc400000000ff */
[----:B------:R-:W-:Y:S02]  /*6240*/  PRMT R10, R10, 0x7773, RZ ;  /* 0x000077730a0a7816 */ /* 0x000fe400000000ff */
[----:B------:R-:W-:Y:S02]  /*6250*/  IADD3 R5, PT, PT, R5, R24, R7 ;  /* 0x0000001805057210 */ /* 0x000fe40007ffe007 */
[----:B------:R-:W-:Y:S02]  /*6260*/  IADD3 R6, PT, PT, R20, R25, R6 ;  /* 0x0000001914067210 */ /* 0x000fe40007ffe006 */
[----:B------:R-:W-:Y:S02]  /*6270*/  IADD3 R11, PT, PT, R21, R26, R11 ;  /* 0x0000001a150b7210 */ /* 0x000fe40007ffe00b */
[----:B------:R-:W-:Y:S02]  /*6280*/  IADD3 R8, PT, PT, R10, R27, R8 ;  /* 0x0000001b0a087210 */ /* 0x000fe40007ffe008 */
[----:B----4-:R-:W-:-:S02]  /*6290*/  PRMT R10, R22, 0x7770, RZ ;  /* 0x00007770160a7816 */ /* 0x010fc400000000ff */
[C---:B------:R-:W-:Y:S02]  /*62a0*/  PRMT R7, R22.reuse, 0x7771, RZ ;  /* 0x0000777116077816 */ /* 0x040fe400000000ff */
[C---:B------:R-:W-:Y:S02]  /*62b0*/  PRMT R20, R22.reuse, 0x7772, RZ ;  /* 0x0000777216147816 */ /* 0x040fe400000000ff */
[----:B------:R-:W-:Y:S02]  /*62c0*/  PRMT R21, R22, 0x7773, RZ ;  /* 0x0000777316157816 */ /* 0x000fe400000000ff */
[C---:B---3--:R-:W-:Y:S02]  /*62d0*/  PRMT R22, R23.reuse, 0x7770, RZ ;  /* 0x0000777017167816 */ /* 0x048fe400000000ff */
[C---:B------:R-:W-:Y:S02]  /*62e0*/  PRMT R24, R23.reuse, 0x7771, RZ ;  /* 0x0000777117187816 */ /* 0x040fe400000000ff */
[----:B------:R-:W-:-:S02]  /*62f0*/  PRMT R25, R23, 0x7772, RZ ;  /* 0x0000777217197816 */ /* 0x000fc400000000ff */
[----:B------:R-:W-:Y:S02]  /*6300*/  PRMT R23, R23, 0x7773, RZ ;  /* 0x0000777317177816 */ /* 0x000fe400000000ff */
[----:B------:R-:W-:Y:S02]  /*6310*/  IADD3 R5, PT, PT, R22, R5, R10 ;  /* 0x0000000516057210 */ /* 0x000fe40007ffe00a */
[----:B------:R-:W-:Y:S02]  /*6320*/  IADD3 R6, PT, PT, R24, R6, R7 ;  /* 0x0000000618067210 */ /* 0x000fe40007ffe007 */
[----:B------:R-:W-:Y:S02]  /*6330*/  IADD3 R11, PT, PT, R25, R11, R20 ;  /* 0x0000000b190b7210 */ /* 0x000fe40007ffe014 */
[C---:B-----5:R-:W-:Y:S02]  /*6340*/  PRMT R7, R29.reuse, 0x7770, RZ ;  /* 0x000077701d077816 */ /* 0x060fe400000000ff */
[----:B------:R-:W-:-:S02]  /*6350*/  PRMT R10, R29, 0x7771, RZ ;  /* 0x000077711d0a7816 */ /* 0x000fc400000000ff */
[----:B------:R-:W-:Y:S02]  /*6360*/  PRMT R20, R29, 0x7772, RZ ;  /* 0x000077721d147816 */ /* 0x000fe400000000ff */
[----:B------:R-:W-:Y:S02]  /*6370*/  IADD3 R8, PT, PT, R23, R8, R21 ;  /* 0x0000000817087210 */ /* 0x000fe40007ffe015 */
[C---:B-1----:R-:W-:Y:S02]  /*6380*/  PRMT R24, R28.reuse, 0x7770, RZ ;  /* 0x000077701c187816 */ /* 0x042fe400000000ff */
[C---:B------:R-:W-:Y:S02]  /*6390*/  PRMT R25, R28.reuse, 0x7771, RZ ;  /* 0x000077711c197816 */ /* 0x040fe400000000ff */
[C---:B------:R-:W-:Y:S02]  /*63a0*/  PRMT R26, R28.reuse, 0x7772, RZ ;  /* 0x000077721c1a7816 */ /* 0x040fe400000000ff */
[----:B------:R-:W-:-:S02]  /*63b0*/  PRMT R27, R28, 0x7773, RZ ;  /* 0x000077731c1b7816 */ /* 0x000fc400000000ff */
[----:B------:R-:W-:Y:S02]  /*63c0*/  PRMT R29, R29, 0x7773, RZ ;  /* 0x000077731d1d7816 */ /* 0x000fe400000000ff */
[----:B------:R-:W-:Y:S02]  /*63d0*/  IADD3 R24, PT, PT, R7, R5, R24 ;  /* 0x0000000507187210 */ /* 0x000fe40007ffe018 */
[----:B------:R-:W-:Y:S02]  /*63e0*/  IADD3 R25, PT, PT, R10, R6, R25 ;  /* 0x000000060a197210 */ /* 0x000fe40007ffe019 */
[----:B------:R-:W-:Y:S02]  /*63f0*/  IADD3 R26, PT, PT, R20, R11, R26 ;  /* 0x0000000b141a7210 */ /* 0x000fe40007ffe01a */
[----:B------:R-:W-:-:S07]  /*6400*/  IADD3 R27, PT, PT, R29, R8, R27 ;  /* 0x000000081d1b7210 */ /* 0x000fce0007ffe01b */
.L_x_52:
[----:B------:R-:W-:Y:S05]  /*6410*/  BSYNC.RECONVERGENT B0 ;  /* 0x0000000000007941 */ /* 0x000fea0003800200 */
.L_x_51:
[----:B------:R-:W-:Y:S04]  /*6420*/  BSSY.RECONVERGENT B0, `(.L_x_53) ;  /* 0x000002e000007945 */ /* 0x000fe80003800200 */
[----:B------:R-:W-:Y:S05]  /*6430*/  @P2 BRA `(.L_x_54) ;  /* 0x0000000000b02947 */ /* 0x000fea0003800000 */
[----:B------:R-:W-:-:S04]  /*6440*/  IMAD R6, R45, 0x300, R4 ;  /* 0x000003002d067824 */ /* 0x000fc800078e0204 */
[----:B------:R-:W-:-:S05]  /*6450*/  IMAD R31, R9, 0x4, R6 ;  /* 0x00000004091f7824 */ /* 0x000fca00078e0206 */
[----:B------:R-:W0:Y:S04]  /*6460*/  LDS R5, [R31+0x1200] ;  /* 0x001200001f057984 */ /* 0x000e280000000800 */
        /* <DEDUP_REMOVED lines=20> */
[C---:B---3--:R-:W-:Y:S02]  /*65b0*/  PRMT R14, R23.reuse, 0x7770, RZ ;  /* 0x00007770170e7816 */ /* 0x048fe400000000ff */
        /* <DEDUP_REMOVED lines=10> */
[----:B------:R-:W-:Y:S02]  /*6660*/  PRMT R20, R29, 0x7772, RZ ;  /* 0x000077721d147816 */ /* 0x000fe400000000ff */
        /* <DEDUP_REMOVED lines=9> */
.L_x_54:
[----:B------:R-:W-:Y:S05]  /*6700*/  BSYNC.RECONVERGENT B0 ;  /* 0x0000000000007941 */ /* 0x000fea0003800200 */
.L_x_53:
        /* <DEDUP_REMOVED lines=46> */
.L_x_56:
[----:B------:R-:W-:Y:S05]  /*69f0*/  BSYNC.RECONVERGENT B0 ;  /* 0x0000000000007941 */ /* 0x000fea0003800200 */
.L_x_55:
[----:B------:R-:W-:Y:S01]  /*6a00*/  BAR.SYNC.DEFER_BLOCKING 0x0 ;  /* 0x0000000000007b1d */ /* 0x000fe20000010000 */
[----:B------:R-:W-:-:S05]  /*6a10*/  IMAD R28, R125, -0x4, R4 ;  /* 0xfffffffc7d1c7824 */ /* 0x000fca00078e0204 */
[----:B------:R-:W-:Y:S01]  /*6a20*/  BSSY.RECONVERGENT B0, `(.L_x_57) ;  /* 0x0000036000007945 */ /* 0x000fe20003800200 */
[----:B------:R0:W-:Y:S04]  /*6a30*/  @!P0 STS.128 [R30], R24 ;  /* 0x000000181e008388 */ /* 0x0001e80000000c00 */
[----:B------:R0:W-:Y:S04]  /*6a40*/  @!P2 STS.128 [R30+0x60], R12 ;  /* 0x0000600c1e00a388 */ /* 0x0001e80000000c00 */
[----:B------:R0:W-:Y:S01]  /*6a50*/  @!P3 STS.128 [R30+0xc0], R16 ;  /* 0x0000c0101e00b388 */ /* 0x0001e20000000c00 */
[----:B------:R-:W-:Y:S06]  /*6a60*/  BAR.SYNC.DEFER_BLOCKING 0x0 ;  /* 0x0000000000007b1d */ /* 0x000fec0000010000 */
[----:B------:R-:W-:Y:S05]  /*6a70*/  @P1 BRA `(.L_x_58) ;  /* 0x0000000000c01947 */ /* 0x000fea0003800000 */
[----:B------:R-:W-:Y:S04]  /*6a80*/  LDS R5, [R0] ;  /* 0x0000000000057984 */ /* 0x000fe80000000800 */
[----:B------:R-:W-:Y:S04]  /*6a90*/  LDS R6, [R0+0x100] ;  /* 0x0001000000067984 */ /* 0x000fe80000000800 */
[----:B------:R-:W2:Y:S04]  /*6aa0*/  LDS R7, [R0+0x200] ;  /* 0x0002000000077984 */ /* 0x000ea80000000800 */
[----:B------:R-:W-:Y:S04]  /*6ab0*/  LDS R8, [R0+0x300] ;  /* 0x0003000000087984 */ /* 0x000fe80000000800 */
[----:B------:R-:W4:Y:S04]  /*6ac0*/  LDS R10, [R0+0x400] ;  /* 0x00040000000a7984 */ /* 0x000f280000000800 */
[----:B0-----:R-:W-:Y:S04]  /*6ad0*/  LDS R12, [R0+0x500] ;  /* 0x00050000000c7984 */ /* 0x001fe80000000800 */
[----:B------:R-:W0:Y:S04]  /*6ae0*/  LDS R11, [R0+0x600] ;  /* 0x00060000000b7984 */ /* 0x000e280000000800 */
[----:B------:R-:W-:Y:S04]  /*6af0*/  LDS R14, [R0+0x700] ;  /* 0x00070000000e7984 */ /* 0x000fe80000000800 */
[----:B------:R-:W5:Y:S04]  /*6b00*/  LDS R13, [R0+0x800] ;  /* 0x00080000000d7984 */ /* 0x000f680000000800 */
[----:B------:R-:W-:Y:S04]  /*6b10*/  LDS R16, [R0+0x900] ;  /* 0x0009000000107984 */ /* 0x000fe80000000800 */
[----:B------:R-:W1:Y:S04]  /*6b20*/  LDS R15, [R0+0xa00] ;  /* 0x000a0000000f7984 */ /* 0x000e680000000800 */
[----:B------:R-:W-:Y:S04]  /*6b30*/  LDS R18, [R0+0xb00] ;  /* 0x000b000000127984 */ /* 0x000fe80000000800 */
[----:B------:R-:W1:Y:S01]  /*6b40*/  LDS R17, [R0+0xc00] ;  /* 0x000c000000117984 */ /* 0x000e620000000800 */
[----:B--2---:R-:W-:-:S03]  /*6b50*/  IADD3 R5, PT, PT, R7, R6, R5 ;  /* 0x0000000607057210 */ /* 0x004fc60007ffe005 */
[----:B---3--:R-:W-:Y:S04]  /*6b60*/  LDS R20, [R0+0xd00] ;  /* 0x000d000000147984 */ /* 0x008fe80000000800 */
[----:B------:R-:W2:Y:S01]  /*6b70*/  LDS R19, [R0+0xe00] ;  /* 0x000e000000137984 */ /* 0x000ea20000000800 */
[----:B----4-:R-:W-:-:S03]  /*6b80*/  IADD3 R5, PT, PT, R10, R8, R5 ;  /* 0x000000080a057210 */ /* 0x010fc60007ffe005 */
[----:B------:R-:W-:Y:S04]  /*6b90*/  LDS R22, [R0+0xf00] ;  /* 0x000f000000167984 */ /* 0x000fe80000000800 */
[----:B------:R-:W3:Y:S01]  /*6ba0*/  LDS R21, [R0+0x1000] ;  /* 0x0010000000157984 */ /* 0x000ee20000000800 */
[----:B0-----:R-:W-:-:S03]  /*6bb0*/  IADD3 R5, PT, PT, R11, R12, R5 ;  /* 0x0000000c0b057210 */ /* 0x001fc60007ffe005 */
[----:B------:R-:W-:Y:S04]  /*6bc0*/  LDS R24, [R0+0x1100] ;  /* 0x0011000000187984 */ /* 0x000fe80000000800 */
[----:B------:R-:W0:Y:S01]  /*6bd0*/  LDS R23, [R0+0x1200] ;  /* 0x0012000000177984 */ /* 0x000e220000000800 */
[----:B-----5:R-:W-:-:S03]  /*6be0*/  IADD3 R5, PT, PT, R13, R14, R5 ;  /* 0x0000000e0d057210 */ /* 0x020fc60007ffe005 */
[----:B------:R-:W-:Y:S04]  /*6bf0*/  LDS R26, [R0+0x1300] ;  /* 0x00130000001a7984 */ /* 0x000fe80000000800 */
[----:B------:R-:W4:Y:S01]  /*6c00*/  LDS R25, [R0+0x1400] ;  /* 0x0014000000197984 */ /* 0x000f220000000800 */
[----:B-1----:R-:W-:-:S03]  /*6c10*/  IADD3 R5, PT, PT, R15, R16, R5 ;  /* 0x000000100f057210 */ /* 0x002fc60007ffe005 */
[----:B------:R-:W-:Y:S04]  /*6c20*/  LDS R6, [R0+0x1500] ;  /* 0x0015000000067984 */ /* 0x000fe80000000800 */
[----:B------:R-:W1:Y:S01]  /*6c30*/  LDS R7, [R0+0x1600] ;  /* 0x0016000000077984 */ /* 0x000e620000000800 */
[----:B------:R-:W-:-:S03]  /*6c40*/  IADD3 R5, PT, PT, R17, R18, R5 ;  /* 0x0000001211057210 */ /* 0x000fc60007ffe005 */
[----:B------:R-:W-:Y:S04]  /*6c50*/  LDS R8, [R0+0x1700] ;  /* 0x0017000000087984 */ /* 0x000fe80000000800 */
[----:B------:R-:W5:Y:S01]  /*6c60*/  LDS R10, [R0+0x1800] ;  /* 0x00180000000a7984 */ /* 0x000f620000000800 */
[----:B--2---:R-:W-:-:S03]  /*6c70*/  IADD3 R5, PT, PT, R19, R20, R5 ;  /* 0x0000001413057210 */ /* 0x004fc60007ffe005 */
[----:B------:R-:W-:Y:S04]  /*6c80*/  LDS R12, [R0+0x1900] ;  /* 0x00190000000c7984 */ /* 0x000fe80000000800 */
[----:B------:R-:W2:Y:S01]  /*6c90*/  LDS R11, [R0+0x1a00] ;  /* 0x001a0000000b7984 */ /* 0x000ea20000000800 */
[----:B---3--:R-:W-:-:S03]  /*6ca0*/  IADD3 R5, PT, PT, R21, R22, R5 ;  /* 0x0000001615057210 */ /* 0x008fc60007ffe005 */
[----:B------:R-:W-:Y:S04]  /*6cb0*/  LDS R14, [R0+0x1b00] ;  /* 0x001b0000000e7984 */ /* 0x000fe80000000800 */
[----:B------:R-:W3:Y:S01]  /*6cc0*/  LDS R13, [R0+0x1c00] ;  /* 0x001c0000000d7984 */ /* 0x000ee20000000800 */
[----:B0-----:R-:W-:-:S03]  /*6cd0*/  IADD3 R5, PT, PT, R23, R24, R5 ;  /* 0x0000001817057210 */ /* 0x001fc60007ffe005 */
[----:B------:R-:W-:Y:S04]  /*6ce0*/  LDS R16, [R0+0x1d00] ;  /* 0x001d000000107984 */ /* 0x000fe80000000800 */
[----:B------:R-:W0:Y:S01]  /*6cf0*/  LDS R15, [R0+0x1e00] ;  /* 0x001e0000000f7984 */ /* 0x000e220000000800 */
[----:B----4-:R-:W-:-:S03]  /*6d00*/  IADD3 R5, PT, PT, R25, R26, R5 ;  /* 0x0000001a19057210 */ /* 0x010fc60007ffe005 */
[----:B------:R-:W4:Y:S01]  /*6d10*/  LDS R18, [R0+0x1f00] ;  /* 0x001f000000127984 */ /* 0x000f220000000800 */
[----:B-1----:R-:W-:-:S04]  /*6d20*/  IADD3 R5, PT, PT, R7, R6, R5 ;  /* 0x0000000607057210 */ /* 0x002fc80007ffe005 */
[----:B-----5:R-:W-:-:S04]  /*6d30*/  IADD3 R5, PT, PT, R10, R8, R5 ;  /* 0x000000080a057210 */ /* 0x020fc80007ffe005 */
[----:B--2---:R-:W-:-:S04]  /*6d40*/  IADD3 R5, PT, PT, R11, R12, R5 ;  /* 0x0000000c0b057210 */ /* 0x004fc80007ffe005 */
[----:B---3--:R-:W-:-:S04]  /*6d50*/  IADD3 R5, PT, PT, R13, R14, R5 ;  /* 0x0000000e0d057210 */ /* 0x008fc80007ffe005 */
[----:B0-----:R-:W-:-:S05]  /*6d60*/  IADD3 R5, PT, PT, R15, R16, R5 ;  /* 0x000000100f057210 */ /* 0x001fca0007ffe005 */
[----:B----4-:R-:W-:-:S07]  /*6d70*/  IMAD.IADD R5, R5, 0x1, R18 ;  /* 0x0000000105057824 */ /* 0x010fce00078e0212 */
.L_x_58:
[----:B------:R-:W-:Y:S05]  /*6d80*/  BSYNC.RECONVERGENT B0 ;  /* 0x0000000000007941 */ /* 0x000fea0003800200 */
.L_x_57:
[----:B------:R-:W-:Y:S01]  /*6d90*/  BAR.SYNC.DEFER_BLOCKING 0x0 ;  /* 0x0000000000007b1d */ /* 0x000fe20000010000 */
[----:B------:R-:W-:Y:S01]  /*6da0*/  IMAD.MOV.U32 R124, RZ, RZ, RZ ;  /* 0x000000ffff7c7224 */ /* 0x000fe200078e00ff */
[----:B------:R-:W-:-:S03]  /*6db0*/  ISETP.GT.U32.AND P2, PT, R125, 0x1f, PT ;  /* 0x0000001f7d00780c */ /* 0x000fc60003f44070 */
[----:B------:R-:W-:Y:S01]  /*6dc0*/  IMAD.HI.U32 R7, R125, 0x2aaaaaab, R124 ;  /* 0x2aaaaaab7d077827 */ /* 0x000fe200078e007c */
[----:B------:R-:W2:Y:S03]  /*6dd0*/  LDCU UR14, c[0x0][0x3b4] ;  /* 0x00007680ff0e77ac */ /* 0x000ea60008000800 */
[----:B------:R-:W-:Y:S01]  /*6de0*/  IMAD R6, R7, 0x4, R4 ;  /* 0x0000000407067824 */ /* 0x000fe200078e0204 */
[----:B------:R-:W4:Y:S01]  /*6df0*/  LDCU UR12, c[0x0][0x3b8] ;  /* 0x00007700ff0c77ac */ /* 0x000f220008000800 */
[----:B------:R-:W0:Y:S01]  /*6e00*/  LDCU.64 UR8, c[0x0][0x380] ;  /* 0x00007000ff0877ac */ /* 0x000e220008000a00 */
[----:B------:R-:W0:Y:S01]  /*6e10*/  LDCU.64 UR6, c[0x0][0x390] ;  /* 0x00007200ff0677ac */ /* 0x000e220008000a00 */
[----:B------:R-:W-:Y:S01]  /*6e20*/  @!P1 STS [R0], R5 ;  /* 0x0000000500009388 */ /* 0x000fe20000000800 */
[----:B------:R-:W-:Y:S06]  /*6e30*/  BAR.SYNC.DEFER_BLOCKING 0x0 ;  /* 0x0000000000007b1d */ /* 0x000fec0000010000 */
[----:B------:R-:W5:Y:S04]  /*6e40*/  @!P1 LDS R5, [R28+0xfc] ;  /* 0x0000fc001c059984 */ /* 0x000f680000000800 */
[----:B-----5:R0:W-:Y:S01]  /*6e50*/  STS [R6+0x210], R5 ;  /* 0x0002100506007388 */ /* 0x0201e20000000800 */
[----:B------:R-:W-:Y:S06]  /*6e60*/  BAR.SYNC.DEFER_BLOCKING 0x0 ;  /* 0x0000000000007b1d */ /* 0x000fec0000010000 */
[----:B--2-4-:R-:W-:Y:S05]  /*6e70*/  @P2 BRA `(.L_x_59) ;  /* 0x0000000000882947 */ /* 0x014fea0003800000 */
[----:B0-----:R-:W-:Y:S01]  /*6e80*/  IMAD R5, R125, 0x1c, R4 ;  /* 0x0000001c7d057824 */ /* 0x001fe200078e0204 */
[----:B------:R-:W-:-:S04]  /*6e90*/  UMOV UR4, 0xffffffff ;  /* 0xffffffff00047882 */ /* 0x000fc80000000000 */
[----:B------:R-:W-:Y:S04]  /*6ea0*/  LDS R7, [R5+0x210] ;  /* 0x0002100005077984 */ /* 0x000fe80000000800 */
[----:B------:R-:W-:Y:S04]  /*6eb0*/  LDS R8, [R5+0x214] ;  /* 0x0002140005087984 */ /* 0x000fe80000000800 */
[----:B------:R-:W0:Y:S04]  /*6ec0*/  LDS R10, [R5+0x218] ;  /* 0x00021800050a7984 */ /* 0x000e280000000800 */
[----:B------:R-:W-:Y:S04]  /*6ed0*/  LDS R11, [R5+0x21c] ;  /* 0x00021c00050b7984 */ /* 0x000fe80000000800 */
[----:B------:R-:W2:Y:S04]  /*6ee0*/  LDS R12, [R5+0x220] ;  /* 0x00022000050c7984 */ /* 0x000ea80000000800 */
[----:B------:R-:W4:Y:S01]  /*6ef0*/  LDS R13, [R5+0x224] ;  /* 0x00022400050d7984 */ /* 0x000f220000000800 */
[----:B0-----:R-:W-:-:S04]  /*6f00*/  IADD3 R14, PT, PT, R10, R8, R7 ;  /* 0x000000080a0e7210 */ /* 0x001fc80007ffe007 */
[----:B--2---:R-:W-:-:S05]  /*6f10*/  IADD3 R14, PT, PT, R12, R14, R11 ;  /* 0x0000000e0c0e7210 */ /* 0x004fca0007ffe00b */
[----:B----4-:R-:W-:Y:S01]  /*6f20*/  IMAD.IADD R13, R13, 0x1, R14 ;  /* 0x000000010d0d7824 */ /* 0x010fe200078e020e */
        /* <DEDUP_REMOVED lines=9> */
[----:B------:R0:W2:Y:S02]  /*6fc0*/  SHFL.UP P0, R18, R17, 0x10, RZ ;  /* 0x0600000011127989 */ /* 0x0000a400000000ff */
.L_x_74:
[----:B--2---:R-:W-:-:S04]  /*6fd0*/  @P0 IMAD.IADD R18, R17, 0x1, R18 ;  /* 0x0000000111120824 */ /* 0x004fc800078e0212 */
        /* <DEDUP_REMOVED lines=12> */
.L_x_59:
[----:B------:R-:W-:Y:S05]  /*70a0*/  WARPSYNC.ALL ;  /* 0x0000000000007948 */ /* 0x000fea0003800000 */
[----:B------:R-:W-:Y:S06]  /*70b0*/  BAR.SYNC.DEFER_BLOCKING 0x0 ;  /* 0x0000000000007b1d */ /* 0x000fec0000010000 */
[----:B0-----:R-:W0:Y:S02]  /*70c0*/  LDS R6, [R6+0x210] ;  /* 0x0002100006067984 */ /* 0x001e240000000800 */
[----:B0-----:R-:W-:-:S05]  /*70d0*/  IMAD.IADD R46, R3, 0x1, R6 ;  /* 0x00000001032e7824 */ /* 0x001fca00078e0206 */
[----:B------:R-:W-:Y:S01]  /*70e0*/  @!P1 STS [R0+0x100], R46 ;  /* 0x0001002e00009388 */ /* 0x000fe20000000800 */
[----:B------:R-:W-:Y:S06]  /*70f0*/  BAR.SYNC.DEFER_BLOCKING 0x0 ;  /* 0x0000000000007b1d */ /* 0x000fec0000010000 */
[----:B------:R-:W0:Y:S02]  /*7100*/  @!P1 LDS R46, [R28+0x1fc] ;  /* 0x0001fc001c2e9984 */ /* 0x000e240000000800 */
[----:B------:R-:W-:Y:S01]  /*7110*/  BAR.SYNC.DEFER_BLOCKING 0x0 ;  /* 0x0000000000007b1d */ /* 0x000fe20000010000 */
[----:B0-----:R-:W-:-:S04]  /*7120*/  ISETP.NE.AND P0, PT, R46, R43, PT ;  /* 0x0000002b2e00720c */ /* 0x001fc80003f05270 */
[----:B------:R-:W-:-:S04]  /*7130*/  ISETP.EQ.OR P0, PT, R46, RZ, !P0 ;  /* 0x000000ff2e00720c */ /* 0x000fc80004702670 */
[----:B------:R-:W-:-:S13]  /*7140*/  ISETP.GT.U32.OR P0, PT, R125, 0x3f, P0 ;  /* 0x0000003f7d00780c */ /* 0x000fda0000704470 */
[----:B------:R-:W-:Y:S06]  /*7150*/  BAR.RED.AND.DEFER_BLOCKING 0x0, P0 ;  /* 0x0000000000007b1d */ /* 0x000fec0000014400 */
[----:B------:R-:W0:Y:S02]  /*7160*/  B2R.RESULT RZ, P0 ;  /* 0x0000000000ff731c */ /* 0x000e240000004000 */
[----:B0-----:R-:W-:Y:S05]  /*7170*/  @P0 BRA `(.L_x_61) ;  /* 0x0000011000000947 */ /* 0x001fea0003800000 */
[----:B------:R-:W-:Y:S01]  /*7180*/  ISETP.GE.AND P0, PT, R43, 0x1d40, PT ;  /* 0x00001d402b00780c */ /* 0x000fe20003f06270 */
[----:B------:R-:W-:-:S12]  /*7190*/  IMAD R47, R45, 0x4, R4 ;  /* 0x000000042d2f7824 */ /* 0x000fd800078e0204 */
[----:B------:R-:W-:Y:S05]  /*71a0*/  @!P0 BRA `(.L_x_62) ;  /* 0x00000078001c8947 */ /* 0x000fea0003800000 */
[C---:B--2---:R-:W-:Y:S01]  /*71b0*/  IADD3 R5, PT, PT, -R125.reuse, 0x3f, RZ ;  /* 0x0000003f7d057810 */ /* 0x044fe20007ffe1ff */
[C---:B------:R-:W-:Y:S01]  /*71c0*/  VIADD R6, R125.reuse, 0xffffffc0 ;  /* 0xffffffc07d067836 */ /* 0x040fe20000000000 */
[C---:B------:R-:W-:Y:S01]  /*71d0*/  LOP3.LUT R28, R125.reuse, 0xc00, RZ, 0xfc, !PT ;  /* 0x00000c007d1c7812 */ /* 0x040fe200078efcff */
[----:B------:R-:W-:Y:S01]  /*71e0*/  VIADD R12, R125, 0xc0 ;  /* 0x000000c07d0c7836 */ /* 0x000fe20000000000 */
[----:B------:R-:W-:Y:S01]  /*71f0*/  LOP3.LUT R7, R5, 0x1f, RZ, 0xc0, !PT ;  /* 0x0000001f05077812 */ /* 0x000fe200078ec0ff */
[C---:B------:R-:W-:Y:S01]  /*7200*/  VIADD R15, R125.reuse, 0x180 ;  /* 0x000001807d0f7836 */ /* 0x040fe20000000000 */
[----:B------:R-:W-:Y:S01]  /*7210*/  SHF.R.U32.HI R5, RZ, 0x4, R5 ;  /* 0x00000004ff057819 */ /* 0x000fe20000011605 */
[----:B------:R-:W-:Y:S01]  /*7220*/  VIADD R16, R125, 0x240 ;  /* 0x000002407d107836 */ /* 0x000fe20000000000 */
[----:B------:R-:W-:Y:S01]  /*7230*/  ISETP.GE.U32.AND P0, PT, R6, -0x3f, PT ;  /* 0xffffffc10600780c */ /* 0x000fe20003f06070 */
[----:B------:R-:W-:Y:S01]  /*7240*/  IMAD R7, R7, 0x300, R4 ;  /* 0x0000030007077824 */ /* 0x000fe200078e0204 */
[----:B------:R-:W-:Y:S01]  /*7250*/  LOP3.LUT R14, R5, 0x2, RZ, 0xc0, !PT ;  /* 0x00000002050e7812 */ /* 0x000fe200078ec0ff */
[C---:B------:R-:W-:Y:S01]  /*7260*/  VIADD R17, R125.reuse, 0x300 ;  /* 0x000003007d117836 */ /* 0x040fe20000000000 */
[C---:B------:R-:W-:Y:S01]  /*7270*/  LOP3.LUT R38, R125.reuse, 0x1800, RZ, 0xfc, !PT ;  /* 0x000018007d267812 */ /* 0x040fe200078efcff */
[----:B------:R-:W-:-:S02]  /*7280*/  VIADD R18, R125, 0x3c0 ;  /* 0x000003c07d127836 */ /* 0x000fc40000000000 */
[----:B------:R-:W-:Y:S02]  /*7290*/  IMAD.IADD R14, R7, 0x1, R14 ;  /* 0x00000001070e7824 */ /* 0x000fe400078e020e */
[C---:B------:R-:W-:Y:S02]  /*72a0*/  VIADD R19, R125.reuse, 0x480 ;  /* 0x000004807d137836 */ /* 0x040fe40000000000 */
[C---:B---3--:R-:W-:Y:S02]  /*72b0*/  VIADD R20, R125.reuse, 0x540 ;  /* 0x000005407d147836 */ /* 0x048fe40000000000 */
[C---:B------:R-:W-:Y:S02]  /*72c0*/  VIADD R21, R125.reuse, 0x600 ;  /* 0x000006007d157836 */ /* 0x040fe40000000000 */
[C---:B------:R-:W-:Y:S02]  /*72d0*/  VIADD R22, R125.reuse, 0x6c0 ;  /* 0x000006c07d167836 */ /* 0x040fe40000000000 */
[----:B------:R-:W-:-:S02]  /*72e0*/  VIADD R23, R125, 0x780 ;  /* 0x000007807d177836 */ /* 0x000fc40000000000 */
[C---:B------:R-:W-:Y:S02]  /*72f0*/  VIADD R24, R125.reuse, 0x840 ;  /* 0x000008407d187836 */ /* 0x040fe40000000000 */
[C---:B------:R-:W-:Y:S02]  /*7300*/  VIADD R25, R125.reuse, 0x900 ;  /* 0x000009007d197836 */ /* 0x040fe40000000000 */
[C---:B------:R-:W-:Y:S02]  /*7310*/  VIADD R26, R125.reuse, 0x9c0 ;  /* 0x000009c07d1a7836 */ /* 0x040fe40000000000 */
        /* <DEDUP_REMOVED lines=16> */
[C-C-:B------:R-:W-:Y:S02]  /*7420*/  IMAD R49, R125.reuse, 0x98, R0.reuse ;  /* 0x000000987d317824 */ /* 0x140fe400078e0200 */
[----:B------:R-:W-:-:S07]  /*7430*/  IMAD R50, R125, 0x80, R0 ;  /* 0x000000807d327824 */ /* 0x000fce00078e0200 */
.L_x_63:
[----:B------:R-:W-:-:S04]  /*7440*/  IADD3 R52, P1, PT, R125, R3, RZ ;  /* 0x000000037d347210 */ /* 0x000fc80007f3e0ff */
[----:B0-----:R-:W-:Y:S01]  /*7450*/  LEA.HI.X.SX32 R5, R3, RZ, 0x1, P1 ;  /* 0x000000ff03057211 */ /* 0x001fe200008f0eff */
[----:B------:R-:W-:-:S03]  /*7460*/  IMAD.SHL.U32 R53, R52, 0x4, RZ ;  /* 0x0000000434357824 */ /* 0x000fc600078e00ff */
[----:B------:R-:W-:Y:S02]  /*7470*/  SHF.L.U64.HI R52, R52, 0x2, R5 ;  /* 0x0000000234347819 */ /* 0x000fe40000010205 */
[----:B------:R-:W-:-:S04]  /*7480*/  IADD3 R4, P1, PT, R53, UR8, RZ ;  /* 0x0000000835047c10 */ /* 0x000fc8000ff3e0ff */
[----:B------:R-:W-:-:S05]  /*7490*/  IADD3.X R5, PT, PT, R52, UR9, RZ, P1, !PT ;  /* 0x0000000934057c10 */ /* 0x000fca0008ffe4ff */
        /* <DEDUP_REMOVED lines=40> */
[----:B------:R-:W-:Y:S01]  /*7720*/  IMAD.MOV.U32 R54, RZ, RZ, -0x80000000 ;  /* 0x80000000ff367424 */ /* 0x000fe200078e00ff */
[----:B------:R-:W-:Y:S01]  /*7730*/  UBMSK UR13, URZ, UR12 ;  /* 0x0000000cff0d729b */ /* 0x000fe20008000000 */
[----:B------:R-:W-:Y:S01]  /*7740*/  ISETP.NE.AND P2, PT, R9, 0x1f, PT ;  /* 0x0000001f0900780c */ /* 0x000fe20003f45270 */
[----:B------:R-:W0:Y:S01]  /*7750*/  S2UR UR5, SR_CgaCtaId ;  /* 0x00000000000579c3 */ /* 0x000e220000008800 */
[----:B------:R-:W-:Y:S01]  /*7760*/  UMOV UR4, 0x400 ;  /* 0x0000040000047882 */ /* 0x000fe20000000000 */
[----:B------:R-:W-:-:S02]  /*7770*/  ISETP.NE.AND P3, PT, R45, 0x4, PT ;  /* 0x000000042d00780c */ /* 0x000fc40003f65270 */
[----:B------:R-:W-:Y:S01]  /*7780*/  ISETP.NE.AND P4, PT, R45, 0x5, PT ;  /* 0x000000052d00780c */ /* 0x000fe20003f85270 */
[----:B0-----:R-:W-:Y:S01]  /*7790*/  ULEA UR4, UR5, UR4, 0x18 ;  /* 0x0000000405047291 */ /* 0x001fe2000f8ec0ff */
        /* <DEDUP_REMOVED lines=41> */
[----:B------:R-:W2:Y:S04]  /*7a30*/  LDS R57, [R49+0x4] ;  /* 0x0000040031397984 */ /* 0x000ea80000000800 */
[----:B------:R-:W3:Y:S04]  /*7a40*/  LDS R58, [R49+0x8] ;  /* 0x00000800313a7984 */ /* 0x000ee80000000800 */
[----:B------:R-:W4:Y:S04]  /*7a50*/  LDS R67, [R49+0xc] ;  /* 0x00000c0031437984 */ /* 0x000f280000000800 */
[----:B------:R-:W5:Y:S04]  /*7a60*/  LDS R56, [R49+0x10] ;  /* 0x0000100031387984 */ /* 0x000f680000000800 */
[----:B------:R-:W-:Y:S04]  /*7a70*/  LDS R60, [R49+0x14] ;  /* 0x00001400313c7984 */ /* 0x000fe80000000800 */
[----:B------:R-:W-:Y:S04]  /*7a80*/  LDS R68, [R49+0x18] ;  /* 0x0000180031447984 */ /* 0x000fe80000000800 */
[----:B------:R-:W-:Y:S04]  /*7a90*/  LDS R70, [R49+0x1c] ;  /* 0x00001c0031467984 */ /* 0x000fe80000000800 */
[----:B------:R-:W-:Y:S04]  /*7aa0*/  LDS R73, [R49+0x20] ;  /* 0x0000200031497984 */ /* 0x000fe80000000800 */
[----:B------:R-:W-:Y:S01]  /*7ab0*/  LDS R69, [R49+0x24] ;  /* 0x0000240031457984 */ /* 0x000fe20000000800 */
[----:B0-----:R-:W-:-:S03]  /*7ac0*/  ISETP.GT.AND P1, PT, R55, -0x1, PT ;  /* 0xffffffff3700780c */ /* 0x001fc60003f24270 */
[----:B------:R-:W-:Y:S01]  /*7ad0*/  LDS R71, [R49+0x28] ;  /* 0x0000280031477984 */ /* 0x000fe20000000800 */
[----:B------:R-:W-:-:S03]  /*7ae0*/  SEL R4, R54, 0xffffffff, P1 ;  /* 0xffffffff36047807 */ /* 0x000fc60000800000 */
[----:B------:R-:W-:Y:S01]  /*7af0*/  LDS R74, [R49+0x2c] ;  /* 0x00002c00314a7984 */ /* 0x000fe20000000800 */
[----:B------:R-:W-:-:S03]  /*7b00*/  LOP3.LUT R55, R4, R55, RZ, 0x3c, !PT ;  /* 0x0000003704377212 */ /* 0x000fc600078e3cff */
[----:B------:R-:W-:Y:S01]  /*7b10*/  LDS R78, [R49+0x30] ;  /* 0x00003000314e7984 */ /* 0x000fe20000000800 */
[----:B------:R-:W-:-:S03]  /*7b20*/  ISETP.NE.AND P1, PT, R55, 0x7fffffff, PT ;  /* 0x7fffffff3700780c */ /* 0x000fc60003f25270 */
[----:B------:R-:W-:Y:S01]  /*7b30*/  LDS R82, [R49+0x34] ;  /* 0x0000340031527984 */ /* 0x000fe20000000800 */
[----:B------:R-:W-:-:S03]  /*7b40*/  SEL R4, R55, 0x80000000, P1 ;  /* 0x8000000037047807 */ /* 0x000fc60000800000 */
[----:B------:R-:W-:Y:S01]  /*7b50*/  LDS R76, [R49+0x38] ;  /* 0x00003800314c7984 */ /* 0x000fe20000000800 */
[----:B--2---:R-:W-:Y:S02]  /*7b60*/  ISETP.GT.AND P1, PT, R57, -0x1, PT ;  /* 0xffffffff3900780c */ /* 0x004fe40003f24270 */
[----:B------:R-:W-:Y:S01]  /*7b70*/  SHF.R.U32.HI R4, RZ, UR14, R4 ;  /* 0x0000000eff047c19 */ /* 0x000fe20008011604 */
[----:B------:R-:W-:Y:S03]  /*7b80*/  LDS R81, [R49+0x3c] ;  /* 0x00003c0031517984 */ /* 0x000fe60000000800 */
[----:B------:R-:W-:Y:S01]  /*7b90*/  LOP3.LUT R4, R4, UR13, RZ, 0xc0, !PT ;  /* 0x0000000d04047c12 */ /* 0x000fe2000f8ec0ff */
[----:B------:R-:W-:Y:S03]  /*7ba0*/  LDS R84, [R49+0x40] ;  /* 0x0000400031547984 */ /* 0x000fe60000000800 */
[----:B------:R-:W-:Y:S01]  /*7bb0*/  LOP3.LUT R59, R4, 0x1f, RZ, 0xc, !PT ;  /* 0x0000001f043b7812 */ /* 0x000fe200078e0cff */
[----:B------:R-:W-:Y:S01]  /*7bc0*/  LDS R89, [R49+0x44] ;  /* 0x0000440031597984 */ /* 0x000fe20000000800 */
[----:B------:R-:W-:-:S03]  /*7bd0*/  SHF.R.U32.HI R61, RZ, 0x4, R4 ;  /* 0x00000004ff3d7819 */ /* 0x000fc60000011604 */
[----:B------:R-:W-:Y:S01]  /*7be0*/  LDS R93, [R49+0x48] ;  /* 0x00004800315d7984 */ /* 0x000fe20000000800 */
[----:B------:R-:W-:Y:S01]  /*7bf0*/  LOP3.LUT R62, R61, 0xffffffe, RZ, 0xc0, !PT ;  /* 0x0ffffffe3d3e7812 */ /* 0x000fe200078ec0ff */
[----:B------:R-:W-:Y:S02]  /*7c00*/  IMAD R59, R59, 0x300, R0 ;  /* 0x000003003b3b7824 */ /* 0x000fe400078e0200 */
[----:B------:R-:W-:Y:S02]  /*7c10*/  LDS R86, [R49+0x4c] ;  /* 0x00004c0031567984 */ /* 0x000fe40000000800 */
[----:B------:R-:W-:Y:S01]  /*7c20*/  IMAD.IADD R59, R59, 0x1, -R62 ;  /* 0x000000013b3b7824 */ /* 0x000fe200078e0a3e */
[----:B------:R-:W-:Y:S01]  /*7c30*/  SEL R62, R54, 0xffffffff, P1 ;  /* 0xffffffff363e7807 */ /* 0x000fe20000800000 */
[----:B------:R-:W-:Y:S03]  /*7c40*/  LDS R90, [R49+0x50] ;  /* 0x00005000315a7984 */ /* 0x000fe60000000800 */
[----:B------:R-:W-:Y:S01]  /*7c50*/  LOP3.LUT R57, R62, R57, RZ, 0x3c, !PT ;  /* 0x000000393e397212 */ /* 0x000fe200078e3cff */
[----:B------:R-:W-:Y:S03]  /*7c60*/  LDS R94, [R49+0x54] ;  /* 0x00005400315e7984 */ /* 0x000fe60000000800 */
[C---:B------:R-:W-:Y:S01]  /*7c70*/  ISETP.NE.AND P1, PT, R57.reuse, 0x7fffffff, PT ;  /* 0x7fffffff3900780c */ /* 0x040fe20003f25270 */
[----:B------:R-:W-:Y:S03]  /*7c80*/  LDS R98, [R49+0x58] ;  /* 0x0000580031627984 */ /* 0x000fe60000000800 */
[----:B------:R-:W-:Y:S01]  /*7c90*/  SEL R62, R57, 0x80000000, P1 ;  /* 0x80000000393e7807 */ /* 0x000fe20000800000 */
[----:B------:R-:W-:Y:S01]  /*7ca0*/  LDS R102, [R49+0x5c] ;  /* 0x00005c0031667984 */ /* 0x000fe20000000800 */
[----:B---3--:R-:W-:-:S02]  /*7cb0*/  ISETP.GT.AND P1, PT, R58, -0x1, PT ;  /* 0xffffffff3a00780c */ /* 0x008fc40003f24270 */
[----:B------:R-:W-:Y:S01]  /*7cc0*/  SHF.R.U32.HI R62, RZ, UR14, R62 ;  /* 0x0000000eff3e7c19 */ /* 0x000fe2000801163e */
[----:B------:R-:W-:Y:S01]  /*7cd0*/  LDS R96, [R49+0x60] ;  /* 0x0000600031607984 */ /* 0x000fe20000000800 */
[----:B------:R-:W-:Y:S02]  /*7ce0*/  SEL R65, R54, 0xffffffff, P1 ;  /* 0xffffffff36417807 */ /* 0x000fe40000800000 */
[----:B------:R-:W-:Y:S01]  /*7cf0*/  LOP3.LUT R62, R62, UR13, RZ, 0xc0, !PT ;  /* 0x0000000d3e3e7c12 */ /* 0x000fe2000f8ec0ff */
[----:B------:R-:W-:Y:S01]  /*7d00*/  LDS R101, [R49+0x64] ;  /* 0x0000640031657984 */ /* 0x000fe20000000800 */
[----:B------:R-:W-:Y:S02]  /*7d10*/  LOP3.LUT R58, R65, R58, RZ, 0x3c, !PT ;  /* 0x0000003a413a7212 */ /* 0x000fe400078e3cff */
[----:B------:R-:W-:Y:S01]  /*7d20*/  LOP3.LUT R63, R62, 0x1f, RZ, 0xc, !PT ;  /* 0x0000001f3e3f7812 */ /* 0x000fe200078e0cff */
[----:B------:R-:W-:Y:S01]  /*7d30*/  LDS R104, [R49+0x68] ;  /* 0x0000680031687984 */ /* 0x000fe20000000800 */
[----:B------:R-:W-:-:S02]  /*7d40*/  SHF.R.U32.HI R64, RZ, 0x4, R62 ;  /* 0x00000004ff407819 */ /* 0x000fc4000001163e */
[----:B------:R-:W-:Y:S01]  /*7d50*/  ISETP.NE.AND P1, PT, R58, 0x7fffffff, PT ;  /* 0x7fffffff3a00780c */ /* 0x000fe20003f25270 */
[----:B------:R-:W-:Y:S01]  /*7d60*/  LDS R108, [R49+0x6c] ;  /* 0x00006c00316c7984 */ /* 0x000fe20000000800 */
[----:B------:R-:W-:Y:S01]  /*7d70*/  IMAD R62, R63, 0x300, R0 ;  /* 0x000003003f3e7824 */ /* 0x000fe200078e0200 */
[----:B------:R-:W-:Y:S02]  /*7d80*/  LOP3.LUT R63, R64, 0xffffffe, RZ, 0xc0, !PT ;  /* 0x0ffffffe403f7812 */ /* 0x000fe400078ec0ff */
[----:B------:R-:W-:Y:S01]  /*7d90*/  LDS R112, [R49+0x70] ;  /* 0x0000700031707984 */ /* 0x000fe20000000800 */
[----:B------:R-:W-:Y:S02]  /*7da0*/  SEL R65, R58, 0x80000000, P1 ;  /* 0x800000003a417807 */ /* 0x000fe40000800000 */
[----:B------:R-:W-:Y:S01]  /*7db0*/  IMAD.IADD R62, R62, 0x1, -R63 ;  /* 0x000000013e3e7824 */ /* 0x000fe200078e0a3f */
[----:B------:R-:W-:Y:S01]  /*7dc0*/  LDS R106, [R49+0x74] ;  /* 0x00007400316a7984 */ /* 0x000fe20000000800 */
[----:B------:R-:W-:-:S02]  /*7dd0*/  SHF.R.U32.HI R65, RZ, UR14, R65 ;  /* 0x0000000eff417c19 */ /* 0x000fc40008011641 */
[----:B----4-:R-:W-:Y:S01]  /*7de0*/  ISETP.GT.AND P1, PT, R67, -0x1, PT ;  /* 0xffffffff4300780c */ /* 0x010fe20003f24270 */
[----:B------:R-:W-:Y:S01]  /*7df0*/  LDS R110, [R49+0x78] ;  /* 0x00007800316e7984 */ /* 0x000fe20000000800 */
[----:B------:R-:W-:Y:S02]  /*7e00*/  LOP3.LUT R65, R65, UR13, RZ, 0xc0, !PT ;  /* 0x0000000d41417c12 */ /* 0x000fe4000f8ec0ff */
[----:B------:R-:W-:Y:S01]  /*7e10*/  SEL R66, R54, 0xffffffff, P1 ;  /* 0xffffffff36427807 */ /* 0x000fe20000800000 */
[----:B------:R-:W-:Y:S01]  /*7e20*/  LDS R114, [R49+0x7c] ;  /* 0x00007c0031727984 */ /* 0x000fe20000000800 */
[----:B------:R-:W-:Y:S02]  /*7e30*/  LOP3.LUT R75, R65, 0x1f, RZ, 0xc, !PT ;  /* 0x0000001f414b7812 */ /* 0x000fe400078e0cff */
[----:B------:R-:W-:Y:S01]  /*7e40*/  SHF.R.U32.HI R65, RZ, 0x4, R65 ;  /* 0x00000004ff417819 */ /* 0x000fe20000011641 */
[----:B------:R-:W-:Y:S01]  /*7e50*/  LDS R11, [R49+0x80] ;  /* 0x00008000310b7984 */ /* 0x000fe20000000800 */
[----:B------:R-:W-:-:S02]  /*7e60*/  LOP3.LUT R67, R66, R67, RZ, 0x3c, !PT ;  /* 0x0000004342437212 */ /* 0x000fc400078e3cff */
[----:B------:R-:W-:Y:S01]  /*7e70*/  LOP3.LUT R65, R65, 0xffffffe, RZ, 0xc0, !PT ;  /* 0x0ffffffe41417812 */ /* 0x000fe200078ec0ff */
[----:B------:R-:W-:Y:S01]  /*7e80*/  LDS R10, [R49+0x84] ;  /* 0x00008400310a7984 */ /* 0x000fe20000000800 */
[----:B------:R-:W-:-:S03]  /*7e90*/  ISETP.NE.AND P1, PT, R67, 0x7fffffff, PT ;  /* 0x7fffffff4300780c */ /* 0x000fc60003f25270 */
[----:B------:R-:W-:Y:S01]  /*7ea0*/  LDS R116, [R49+0x88] ;  /* 0x0000880031747984 */ /* 0x000fe20000000800 */
[----:B------:R-:W-:Y:S02]  /*7eb0*/  SEL R66, R67, 0x80000000, P1 ;  /* 0x8000000043427807 */ /* 0x000fe40000800000 */
[----:B-----5:R-:W-:Y:S01]  /*7ec0*/  ISETP.GT.AND P1, PT, R56, -0x1, PT ;  /* 0xffffffff3800780c */ /* 0x020fe20003f24270 */
[----:B------:R-:W-:Y:S01]  /*7ed0*/  LDS R7, [R49+0x8c] ;  /* 0x00008c0031077984 */ /* 0x000fe20000000800 */
[----:B------:R-:W-:-:S03]  /*7ee0*/  SHF.R.U32.HI R66, RZ, UR14, R66 ;  /* 0x0000000eff427c19 */ /* 0x000fc60008011642 */
[----:B------:R-:W-:Y:S01]  /*7ef0*/  LDS R6, [R49+0x90] ;  /* 0x0000900031067984 */ /* 0x000fe20000000800 */
[----:B------:R-:W-:-:S03]  /*7f00*/  LOP3.LUT R66, R66, UR13, RZ, 0xc0, !PT ;  /* 0x0000000d42427c12 */ /* 0x000fc6000f8ec0ff */
[----:B------:R-:W-:Y:S01]  /*7f10*/  LDS R5, [R49+0x94] ;  /* 0x0000940031057984 */ /* 0x000fe20000000800 */
[----:B------:R-:W-:Y:S02]  /*7f20*/  LOP3.LUT R77, R66, 0x1f, RZ, 0xc, !PT ;  /* 0x0000001f424d7812 */ /* 0x000fe400078e0cff */
[----:B------:R-:W-:Y:S01]  /*7f30*/  SHF.R.U32.HI R72, RZ, 0x4, R66 ;  /* 0x00000004ff487819 */ /* 0x000fe20000011642 */
[----:B------:R-:W-:Y:S02]  /*7f40*/  LDS R4, [R49+0x98] ;  /* 0x0000980031047984 */ /* 0x000fe40000000800 */
[----:B------:R-:W-:Y:S01]  /*7f50*/  IMAD R66, R77, 0x300, R0 ;  /* 0x000003004d427824 */ /* 0x000fe200078e0200 */
[----:B------:R-:W-:Y:S06]  /*7f60*/  BAR.SYNC.DEFER_BLOCKING 0x0 ;  /* 0x0000000000007b1d */ /* 0x000fec0000010000 */
[----:B------:R-:W-:Y:S04]  /*7f70*/  STS [R0], RZ ;  /* 0x000000ff00007388 */ /* 0x000fe80000000800 */
        /* <DEDUP_REMOVED lines=32> */
[----:B------:R-:W0:Y:S02]  /*8180*/  LDS.U16 R61, [R59+0x2] ;  /* 0x000002003b3d7984 */ /* 0x000e240000000400 */
[----:B0-----:R-:W-:-:S05]  /*8190*/  VIADD R64, R61, 0x1 ;  /* 0x000000013d407836 */ /* 0x001fca0000000000 */
[----:B------:R0:W-:Y:S04]  /*81a0*/  STS.U16 [R59+0x2], R64 ;  /* 0x000002403b007388 */ /* 0x0001e80000000400 */
[----:B------:R-:W2:Y:S01]  /*81b0*/  LDS.U16 R63, [R62+0x2] ;  /* 0x000002003e3f7984 */ /* 0x000ea20000000400 */
[----:B0-----:R-:W-:-:S04]  /*81c0*/  IMAD R64, R75, 0x300, R0 ;  /* 0x000003004b407824 */ /* 0x001fc800078e0200 */
[----:B------:R-:W-:Y:S02]  /*81d0*/  IMAD.IADD R64, R64, 0x1, -R65 ;  /* 0x0000000140407824 */ /* 0x000fe400078e0a41 */
[----:B--2---:R-:W-:-:S05]  /*81e0*/  VIADD R75, R63, 0x1 ;  /* 0x000000013f4b7836 */ /* 0x004fca0000000000 */
[----:B------:R0:W-:Y:S04]  /*81f0*/  STS.U16 [R62+0x2], R75 ;  /* 0x0000024b3e007388 */ /* 0x0001e80000000400 */
[----:B------:R-:W2:Y:S01]  /*8200*/  LDS.U16 R65, [R64+0x2] ;  /* 0x0000020040417984 */ /* 0x000ea20000000400 */
[----:B0-----:R-:W-:-:S05]  /*8210*/  LOP3.LUT R75, R72, 0xffffffe, RZ, 0xc0, !PT ;  /* 0x0ffffffe484b7812 */ /* 0x001fca00078ec0ff */
[----:B------:R-:W-:Y:S01]  /*8220*/  IMAD.IADD R66, R66, 0x1, -R75 ;  /* 0x0000000142427824 */ /* 0x000fe200078e0a4b */
[----:B------:R-:W-:-:S04]  /*8230*/  SEL R75, R54, 0xffffffff, P1 ;  /* 0xffffffff364b7807 */ /* 0x000fc80000800000 */
[----:B------:R-:W-:-:S04]  /*8240*/  LOP3.LUT R56, R75, R56, RZ, 0x3c, !PT ;  /* 0x000000384b387212 */ /* 0x000fc800078e3cff */
[----:B------:R-:W-:-:S04]  /*8250*/  ISETP.NE.AND P1, PT, R56, 0x7fffffff, PT ;  /* 0x7fffffff3800780c */ /* 0x000fc80003f25270 */
[----:B------:R-:W-:Y:S02]  /*8260*/  SEL R75, R56, 0x80000000, P1 ;  /* 0x80000000384b7807 */ /* 0x000fe40000800000 */
[----:B------:R-:W-:Y:S02]  /*8270*/  ISETP.GT.AND P1, PT, R60, -0x1, PT ;  /* 0xffffffff3c00780c */ /* 0x000fe40003f24270 */
[----:B------:R-:W-:-:S04]  /*8280*/  SHF.R.U32.HI R75, RZ, UR14, R75 ;  /* 0x0000000eff4b7c19 */ /* 0x000fc8000801164b */
[----:B------:R-:W-:-:S04]  /*8290*/  LOP3.LUT R75, R75, UR13, RZ, 0xc0, !PT ;  /* 0x0000000d4b4b7c12 */ /* 0x000fc8000f8ec0ff */
[----:B------:R-:W-:Y:S02]  /*82a0*/  LOP3.LUT R79, R75, 0x1f, RZ, 0xc, !PT ;  /* 0x0000001f4b4f7812 */ /* 0x000fe400078e0cff */
[----:B------:R-:W-:Y:S01]  /*82b0*/  SHF.R.U32.HI R80, RZ, 0x4, R75 ;  /* 0x00000004ff507819 */ /* 0x000fe2000001164b */
[----:B--2---:R-:W-:-:S03]  /*82c0*/  VIADD R77, R65, 0x1 ;  /* 0x00000001414d7836 */ /* 0x004fc60000000000 */
[----:B------:R-:W-:Y:S01]  /*82d0*/  LOP3.LUT R80, R80, 0xffffffe, RZ, 0xc0, !PT ;  /* 0x0ffffffe50507812 */ /* 0x000fe200078ec0ff */
[----:B------:R-:W-:Y:S01]  /*82e0*/  IMAD R75, R79, 0x300, R0 ;  /* 0x000003004f4b7824 */ /* 0x000fe200078e0200 */
[----:B------:R-:W-:Y:S01]  /*82f0*/  SEL R79, R54, 0xffffffff, P1 ;  /* 0xffffffff364f7807 */ /* 0x000fe20000800000 */
[----:B------:R-:W-:Y:S02]  /*8300*/  STS.U16 [R64+0x2], R77 ;  /* 0x0000024d40007388 */ /* 0x000fe40000000400 */
[----:B------:R-:W-:Y:S01]  /*8310*/  IMAD.IADD R75, R75, 0x1, -R80 ;  /* 0x000000014b4b7824 */ /* 0x000fe200078e0a50 */
[----:B------:R-:W-:Y:S01]  /*8320*/  LOP3.LUT R60, R79, R60, RZ, 0x3c, !PT ;  /* 0x0000003c4f3c7212 */ /* 0x000fe200078e3cff */
[----:B------:R-:W0:Y:S03]  /*8330*/  LDS.U16 R72, [R66+0x2] ;  /* 0x0000020042487984 */ /* 0x000e260000000400 */
[----:B------:R-:W-:-:S04]  /*8340*/  ISETP.NE.AND P1, PT, R60, 0x7fffffff, PT ;  /* 0x7fffffff3c00780c */ /* 0x000fc80003f25270 */
[----:B------:R-:W-:Y:S02]  /*8350*/  SEL R79, R60, 0x80000000, P1 ;  /* 0x800000003c4f7807 */ /* 0x000fe40000800000 */
[----:B------:R-:W-:Y:S02]  /*8360*/  ISETP.GT.AND P1, PT, R68, -0x1, PT ;  /* 0xffffffff4400780c */ /* 0x000fe40003f24270 */
        /* <DEDUP_REMOVED lines=8> */
[----:B------:R0:W-:Y:S04]  /*83f0*/  STS.U16 [R66+0x2], R83 ;  /* 0x0000025342007388 */ /* 0x0001e80000000400 */
[----:B------:R-:W2:Y:S01]  /*8400*/  LDS.U16 R77, [R75+0x2] ;  /* 0x000002004b4d7984 */ /* 0x000ea20000000400 */
[----:B0-----:R-:W-:-:S04]  /*8410*/  SEL R83, R54, 0xffffffff, P1 ;  /* 0xffffffff36537807 */ /* 0x001fc80000800000 */
        /* <DEDUP_REMOVED lines=10> */
[C---:B------:R-:W-:Y:S01]  /*84c0*/  ISETP.NE.AND P1, PT, R70.reuse, 0x7fffffff, PT ;  /* 0x7fffffff4600780c */ /* 0x040fe20003f25270 */
[----:B------:R-:W-:Y:S01]  /*84d0*/  IMAD R85, R85, 0x300, R0 ;  /* 0x0000030055557824 */ /* 0x000fe200078e0200 */
[----:B------:R-:W-:Y:S02]  /*84e0*/  LOP3.LUT R92, R83, 0xffffffe, RZ, 0xc0, !PT ;  /* 0x0ffffffe535c7812 */ /* 0x000fe400078ec0ff */
[----:B------:R-:W-:Y:S01]  /*84f0*/  SEL R87, R70, 0x80000000, P1 ;  /* 0x8000000046577807 */ /* 0x000fe20000800000 */
[----:B--2---:R-:W-:Y:S01]  /*8500*/  VIADD R88, R77, 0x1 ;  /* 0x000000014d587836 */ /* 0x004fe20000000000 */
[----:B------:R-:W-:Y:S01]  /*8510*/  ISETP.GT.AND P1, PT, R73, -0x1, PT ;  /* 0xffffffff4900780c */ /* 0x000fe20003f24270 */
[----:B------:R-:W-:Y:S01]  /*8520*/  IMAD.IADD R85, R85, 0x1, -R92 ;  /* 0x0000000155557824 */ /* 0x000fe200078e0a5c */
[----:B------:R-:W-:-:S02]  /*8530*/  SHF.R.U32.HI R87, RZ, UR14, R87 ;  /* 0x0000000eff577c19 */ /* 0x000fc40008011657 */
[----:B------:R-:W-:Y:S02]  /*8540*/  STS.U16 [R75+0x2], R88 ;  /* 0x000002584b007388 */ /* 0x000fe40000000400 */
[----:B------:R-:W-:Y:S02]  /*8550*/  LOP3.LUT R87, R87, UR13, RZ, 0xc0, !PT ;  /* 0x0000000d57577c12 */ /* 0x000fe4000f8ec0ff */
[----:B------:R-:W0:Y:S02]  /*8560*/  LDS.U16 R80, [R79+0x2] ;  /* 0x000002004f507984 */ /* 0x000e240000000400 */
[----:B------:R-:W-:Y:S02]  /*8570*/  LOP3.LUT R91, R87, 0x1f, RZ, 0xc, !PT ;  /* 0x0000001f575b7812 */ /* 0x000fe400078e0cff */
        /* <DEDUP_REMOVED lines=11> */
[----:B------:R-:W-:Y:S01]  /*8630*/  LOP3.LUT R95, R91, 0x1f, RZ, 0xc, !PT ;  /* 0x0000001f5b5f7812 */ /* 0x000fe200078e0cff */
[----:B0-----:R-:W-:Y:S01]  /*8640*/  VIADD R88, R80, 0x1 ;  /* 0x0000000150587836 */ /* 0x001fe20000000000 */
[----:B------:R-:W-:-:S03]  /*8650*/  SHF.R.U32.HI R91, RZ, 0x4, R91 ;  /* 0x00000004ff5b7819 */ /* 0x000fc6000001165b */
[----:B------:R-:W-:Y:S01]  /*8660*/  IMAD R92, R95, 0x300, R0 ;  /* 0x000003005f5c7824 */ /* 0x000fe200078e0200 */
[----:B------:R-:W-:Y:S01]  /*8670*/  STS.U16 [R79+0x2], R88 ;  /* 0x000002584f007388 */ /* 0x000fe20000000400 */
[----:B------:R-:W-:-:S03]  /*8680*/  LOP3.LUT R91, R91, 0xffffffe, RZ, 0xc0, !PT ;  /* 0x0ffffffe5b5b7812 */ /* 0x000fc600078ec0ff */
[----:B------:R-:W0:Y:S02]  /*8690*/  LDS.U16 R83, [R85+0x2] ;  /* 0x0000020055537984 */ /* 0x000e240000000400 */
        /* <DEDUP_REMOVED lines=14> */
[----:B------:R-:W-:Y:S01]  /*8780*/  LOP3.LUT R100, R99, 0xffffffe, RZ, 0xc0, !PT ;  /* 0x0ffffffe63647812 */ /* 0x000fe200078ec0ff */
[----:B--2---:R-:W-:-:S04]  /*8790*/  VIADD R118, R88, 0x1 ;  /* 0x0000000158767836 */ /* 0x004fc80000000000 */
[----:B------:R-:W-:Y:S01]  /*87a0*/  IMAD.IADD R95, R95, 0x1, -R100 ;  /* 0x000000015f5f7824 */ /* 0x000fe200078e0a64 */
[----:B------:R-:W-:Y:S01]  /*87b0*/  SEL R100, R54, 0xffffffff, P1 ;  /* 0xffffffff36647807 */ /* 0x000fe20000800000 */
[----:B------:R-:W-:Y:S03]  /*87c0*/  STS.U16 [R87+0x2], R118 ;  /* 0x0000027657007388 */ /* 0x000fe60000000400 */
        /* <DEDUP_REMOVED lines=10> */
[----:B------:R-:W-:Y:S02]  /*8870*/  LOP3.LUT R105, R105, 0xffffffe, RZ, 0xc0, !PT ;  /* 0x0ffffffe69697812 */ /* 0x000fe400078ec0ff */
[----:B------:R-:W-:-:S03]  /*8880*/  SEL R103, R54, 0xffffffff, P1 ;  /* 0xffffffff36677807 */ /* 0x000fc60000800000 */
[----:B------:R-:W-:Y:S01]  /*8890*/  IMAD.IADD R100, R100, 0x1, -R105 ;  /* 0x0000000164647824 */ /* 0x000fe200078e0a69 */
[----:B------:R-:W-:-:S04]  /*88a0*/  LOP3.LUT R74, R103, R74, RZ, 0x3c, !PT ;  /* 0x0000004a674a7212 */ /* 0x000fc800078e3cff */
[----:B------:R-:W-:-:S04]  /*88b0*/  ISETP.NE.AND P1, PT, R74, 0x7fffffff, PT ;  /* 0x7fffffff4a00780c */ /* 0x000fc80003f25270 */
[----:B------:R-:W-:Y:S01]  /*88c0*/  SEL R103, R74, 0x80000000, P1 ;  /* 0x800000004a677807 */ /* 0x000fe20000800000 */
[----:B0-----:R-:W-:Y:S01]  /*88d0*/  VIADD R99, R91, 0x1 ;  /* 0x000000015b637836 */ /* 0x001fe20000000000 */
[----:B------:R-:W-:Y:S02]  /*88e0*/  ISETP.GT.AND P1, PT, R78, -0x1, PT ;  /* 0xffffffff4e00780c */ /* 0x000fe40003f24270 */
[----:B------:R-:W-:Y:S02]  /*88f0*/  SHF.R.U32.HI R103, RZ, UR14, R103 ;  /* 0x0000000eff677c19 */ /* 0x000fe40008011667 */
[----:B------:R-:W-:Y:S01]  /*8900*/  STS.U16 [R92+0x2], R99 ;  /* 0x000002635c007388 */ /* 0x000fe20000000400 */
[----:B------:R-:W-:Y:S02]  /*8910*/  SEL R107, R54, 0xffffffff, P1 ;  /* 0xffffffff366b7807 */ /* 0x000fe40000800000 */
[----:B------:R-:W-:Y:S01]  /*8920*/  LOP3.LUT R103, R103, UR13, RZ, 0xc0, !PT ;  /* 0x0000000d67677c12 */ /* 0x000fe2000f8ec0ff */
[----:B------:R-:W0:Y:S01]  /*8930*/  LDS.U16 R97, [R95+0x2] ;  /* 0x000002005f617984 */ /* 0x000e220000000400 */
[----:B------:R-:W-:-:S02]  /*8940*/  LOP3.LUT R78, R107, R78, RZ, 0x3c, !PT ;  /* 0x0000004e6b4e7212 */ /* 0x000fc400078e3cff */
[----:B------:R-:W-:Y:S02]  /*8950*/  LOP3.LUT R105, R103, 0x1f, RZ, 0xc, !PT ;  /* 0x0000001f67697812 */ /* 0x000fe400078e0cff */
[----:B------:R-:W-:Y:S02]  /*8960*/  SHF.R.U32.HI R103, RZ, 0x4, R103 ;  /* 0x00000004ff677819 */ /* 0x000fe40000011667 */
[----:B------:R-:W-:Y:S01]  /*8970*/  ISETP.NE.AND P1, PT, R78, 0x7fffffff, PT ;  /* 0x7fffffff4e00780c */ /* 0x000fe20003f25270 */
[----:B------:R-:W-:-:S03]  /*8980*/  IMAD R105, R105, 0x300, R0 ;  /* 0x0000030069697824 */ /* 0x000fc600078e0200 */
        /* <DEDUP_REMOVED lines=11> */
[----:B------:R-:W-:Y:S01]  /*8a40*/  ISETP.NE.AND P1, PT, R82, 0x7fffffff, PT ;  /* 0x7fffffff5200780c */ /* 0x000fe20003f25270 */
[----:B0-----:R-:W-:-:S03]  /*8a50*/  VIADD R118, R97, 0x1 ;  /* 0x0000000161767836 */ /* 0x001fc60000000000 */
[----:B------:R-:W-:Y:S02]  /*8a60*/  SEL R111, R82, 0x80000000, P1 ;  /* 0x80000000526f7807 */ /* 0x000fe40000800000 */
[----:B------:R0:W-:Y:S01]  /*8a70*/  STS.U16 [R95+0x2], R118 ;  /* 0x000002765f007388 */ /* 0x0001e20000000400 */
[----:B------:R-:W-:Y:S02]  /*8a80*/  ISETP.GT.AND P1, PT, R76, -0x1, PT ;  /* 0xffffffff4c00780c */ /* 0x000fe40003f24270 */
[----:B------:R-:W-:Y:S01]  /*8a90*/  SHF.R.U32.HI R111, RZ, UR14, R111 ;  /* 0x0000000eff6f7c19 */ /* 0x000fe2000801166f */
[----:B------:R-:W2:Y:S03]  /*8aa0*/  LDS.U16 R99, [R100+0x2] ;  /* 0x0000020064637984 */ /* 0x000ea60000000400 */
[----:B------:R-:W-:Y:S02]  /*8ab0*/  LOP3.LUT R111, R111, UR13, RZ, 0xc0, !PT ;  /* 0x0000000d6f6f7c12 */ /* 0x000fe4000f8ec0ff */
[----:B0-----:R-:W-:-:S02]  /*8ac0*/  LOP3.LUT R118, R103, 0xffffffe, RZ, 0xc0, !PT ;  /* 0x0ffffffe67767812 */ /* 0x001fc400078ec0ff */
[----:B------:R-:W-:Y:S02]  /*8ad0*/  LOP3.LUT R113, R111, 0x1f, RZ, 0xc, !PT ;  /* 0x0000001f6f717812 */ /* 0x000fe400078e0cff */
[----:B------:R-:W-:Y:S01]  /*8ae0*/  SHF.R.U32.HI R115, RZ, 0x4, R111 ;  /* 0x00000004ff737819 */ /* 0x000fe2000001166f */
[----:B------:R-:W-:Y:S02]  /*8af0*/  IMAD.IADD R105, R105, 0x1, -R118 ;  /* 0x0000000169697824 */ /* 0x000fe400078e0a76 */
[----:B------:R-:W-:Y:S01]  /*8b00*/  IMAD R111, R113, 0x300, R0 ;  /* 0x00000300716f7824 */ /* 0x000fe200078e0200 */
[----:B------:R-:W-:Y:S02]  /*8b10*/  LOP3.LUT R120, R115, 0xffffffe, RZ, 0xc0, !PT ;  /* 0x0ffffffe73787812 */ /* 0x000fe400078ec0ff */
[----:B------:R-:W-:-:S03]  /*8b20*/  SEL R115, R54, 0xffffffff, P1 ;  /* 0xffffffff36737807 */ /* 0x000fc60000800000 */
[----:B------:R-:W-:Y:S01]  /*8b30*/  IMAD.IADD R111, R111, 0x1, -R120 ;  /* 0x000000016f6f7824 */ /* 0x000fe200078e0a78 */
[----:B------:R-:W-:-:S04]  /*8b40*/  LOP3.LUT R76, R115, R76, RZ, 0x3c, !PT ;  /* 0x0000004c734c7212 */ /* 0x000fc800078e3cff */
[----:B------:R-:W-:-:S04]  /*8b50*/  ISETP.NE.AND P1, PT, R76, 0x7fffffff, PT ;  /* 0x7fffffff4c00780c */ /* 0x000fc80003f25270 */
[----:B------:R-:W-:Y:S02]  /*8b60*/  SEL R115, R76, 0x80000000, P1 ;  /* 0x800000004c737807 */ /* 0x000fe40000800000 */
[----:B------:R-:W-:Y:S02]  /*8b70*/  ISETP.GT.AND P1, PT, R81, -0x1, PT ;  /* 0xffffffff5100780c */ /* 0x000fe40003f24270 */
[----:B------:R-:W-:-:S04]  /*8b80*/  SHF.R.U32.HI R115, RZ, UR14, R115 ;  /* 0x0000000eff737c19 */ /* 0x000fc80008011673 */
[----:B------:R-:W-:Y:S01]  /*8b90*/  LOP3.LUT R115, R115, UR13, RZ, 0xc0, !PT ;  /* 0x0000000d73737c12 */ /* 0x000fe2000f8ec0ff */
[----:B--2---:R-:W-:-:S03]  /*8ba0*/  VIADD R109, R99, 0x1 ;  /* 0x00000001636d7836 */ /* 0x004fc60000000000 */
[----:B------:R-:W-:Y:S02]  /*8bb0*/  LOP3.LUT R117, R115, 0x1f, RZ, 0xc, !PT ;  /* 0x0000001f73757812 */ /* 0x000fe400078e0cff */
[----:B------:R-:W-:Y:S01]  /*8bc0*/  SHF.R.U32.HI R119, RZ, 0x4, R115 ;  /* 0x00000004ff777819 */ /* 0x000fe20000011673 */
[----:B------:R-:W-:Y:S02]  /*8bd0*/  STS.U16 [R100+0x2], R109 ;  /* 0x0000026d64007388 */ /* 0x000fe40000000400 */
[----:B------:R-:W-:Y:S02]  /*8be0*/  IMAD R115, R117, 0x300, R0 ;  /* 0x0000030075737824 */ /* 0x000fe400078e0200 */
[----:B------:R-:W0:Y:S02]  /*8bf0*/  LDS.U16 R103, [R105+0x2] ;  /* 0x0000020069677984 */ /* 0x000e240000000400 */
[----:B0-----:R-:W-:-:S05]  /*8c00*/  VIADD R118, R103, 0x1 ;  /* 0x0000000167767836 */ /* 0x001fca0000000000 */
[----:B------:R-:W-:Y:S04]  /*8c10*/  STS.U16 [R105+0x2], R118 ;  /* 0x0000027669007388 */ /* 0x000fe80000000400 */
[----:B------:R-:W0:Y:S02]  /*8c20*/  LDS.U16 R109, [R107+0x2] ;  /* 0x000002006b6d7984 */ /* 0x000e240000000400 */
[----:B0-----:R-:W-:-:S05]  /*8c30*/  VIADD R118, R109, 0x1 ;  /* 0x000000016d767836 */ /* 0x001fca0000000000 */
        /* <DEDUP_REMOVED lines=16> */
[----:B------:R-:W-:Y:S03]  /*8d40*/  STS.U16 [R111+0x2], R120 ;  /* 0x000002786f007388 */ /* 0x000fe60000000400 */
[----:B------:R-:W-:Y:S01]  /*8d50*/  IMAD.IADD R118, R118, 0x1, -R121 ;  /* 0x0000000176767824 */ /* 0x000fe200078e0a79 */
[----:B------:R-:W-:Y:S01]  /*8d60*/  SEL R121, R54, 0xffffffff, P1 ;  /* 0xffffffff36797807 */ /* 0x000fe20000800000 */
[----:B------:R-:W0:Y:S03]  /*8d70*/  LDS.U16 R117, [R115+0x2] ;  /* 0x0000020073757984 */ /* 0x000e260000000400 */
        /* <DEDUP_REMOVED lines=10> */
[----:B------:R-:W-:Y:S02]  /*8e20*/  ISETP.NE.AND P1, PT, R89, 0x7fffffff, PT ;  /* 0x7fffffff5900780c */ /* 0x000fe40003f25270 */
[----:B------:R-:W-:Y:S02]  /*8e30*/  LOP3.LUT R121, R121, 0xffffffe, RZ, 0xc0, !PT ;  /* 0x0ffffffe79797812 */ /* 0x000fe400078ec0ff */
[----:B------:R-:W-:Y:S02]  /*8e40*/  SEL R122, R89, 0x80000000, P1 ;  /* 0x80000000597a7807 */ /* 0x000fe40000800000 */
[----:B------:R-:W-:-:S02]  /*8e50*/  ISETP.GT.AND P1, PT, R93, -0x1, PT ;  /* 0xffffffff5d00780c */ /* 0x000fc40003f24270 */
[----:B------:R-:W-:-:S04]  /*8e60*/  SHF.R.U32.HI R122, RZ, UR14, R122 ;  /* 0x0000000eff7a7c19 */ /* 0x000fc8000801167a */
[----:B------:R-:W-:Y:S01]  /*8e70*/  LOP3.LUT R122, R122, UR13, RZ, 0xc0, !PT ;  /* 0x0000000d7a7a7c12 */ /* 0x000fe2000f8ec0ff */
[----:B0-----:R-:W-:-:S03]  /*8e80*/  VIADD R120, R117, 0x1 ;  /* 0x0000000175787836 */ /* 0x001fc60000000000 */
[----:B------:R-:W-:Y:S02]  /*8e90*/  LOP3.LUT R127, R122, 0x1f, RZ, 0xc, !PT ;  /* 0x0000001f7a7f7812 */ /* 0x000fe400078e0cff */
[----:B------:R0:W-:Y:S01]  /*8ea0*/  STS.U16 [R115+0x2], R120 ;  /* 0x0000027873007388 */ /* 0x0001e20000000400 */
[----:B------:R-:W-:Y:S02]  /*8eb0*/  SHF.R.U32.HI R126, RZ, 0x4, R122 ;  /* 0x00000004ff7e7819 */ /* 0x000fe4000001167a */
[--C-:B------:R-:W-:Y:S01]  /*8ec0*/  IMAD R122, R127, 0x300, R0.reuse ;  /* 0x000003007f7a7824 */ /* 0x100fe200078e0200 */
[----:B------:R-:W2:Y:S01]  /*8ed0*/  LDS.U16 R119, [R118+0x2] ;  /* 0x0000020076777984 */ /* 0x000ea20000000400 */
[----:B0-----:R-:W-:-:S04]  /*8ee0*/  IMAD R120, R123, 0x300, R0 ;  /* 0x000003007b787824 */ /* 0x001fc800078e0200 */
[----:B------:R-:W-:Y:S02]  /*8ef0*/  IMAD.IADD R120, R120, 0x1, -R121 ;  /* 0x0000000178787824 */ /* 0x000fe400078e0a79 */
[----:B--2---:R-:W-:-:S05]  /*8f00*/  VIADD R123, R119, 0x1 ;  /* 0x00000001777b7836 */ /* 0x004fca0000000000 */
[----:B------:R0:W-:Y:S04]  /*8f10*/  STS.U16 [R118+0x2], R123 ;  /* 0x0000027b76007388 */ /* 0x0001e80000000400 */
[----:B------:R-:W2:Y:S01]  /*8f20*/  LDS.U16 R121, [R120+0x2] ;  /* 0x0000020078797984 */ /* 0x000ea20000000400 */
[----:B0-----:R-:W-:Y:S02]  /*8f30*/  LOP3.LUT R123, R126, 0xffffffe, RZ, 0xc0, !PT ;  /* 0x0ffffffe7e7b7812 */ /* 0x001fe400078ec0ff */
[----:B------:R-:W-:-:S03]  /*8f40*/  SEL R126, R54, 0xffffffff, P1 ;  /* 0xffffffff367e7807 */ /* 0x000fc60000800000 */
[----:B------:R-:W-:Y:S01]  /*8f50*/  IMAD.IADD R122, R122, 0x1, -R123 ;  /* 0x000000017a7a7824 */ /* 0x000fe200078e0a7b */
        /* <DEDUP_REMOVED lines=9> */
[----:B------:R-:W-:Y:S01]  /*8ff0*/  SEL R129, R54, 0xffffffff, P1 ;  /* 0xffffffff36817807 */ /* 0x000fe20000800000 */
[----:B--2---:R-:W-:-:S03]  /*9000*/  VIADD R127, R121, 0x1 ;  /* 0x00000001797f7836 */ /* 0x004fc60000000000 */
[----:B------:R-:W-:Y:S02]  /*9010*/  LOP3.LUT R86, R129, R86, RZ, 0x3c, !PT ;  /* 0x0000005681567212 */ /* 0x000fe400078e3cff */
[----:B------:R0:W-:Y:S02]  /*9020*/  STS.U16 [R120+0x2], R127 ;  /* 0x0000027f78007388 */ /* 0x0001e40000000400 */
[----:B------:R-:W-:Y:S02]  /*9030*/  ISETP.NE.AND P1, PT, R86, 0x7fffffff, PT ;  /* 0x7fffffff5600780c */ /* 0x000fe40003f25270 */
[----:B------:R-:W2:Y:S01]  /*9040*/  LDS.U16 R123, [R122+0x2] ;  /* 0x000002007a7b7984 */ /* 0x000ea20000000400 */
[----:B0-----:R-:W-:Y:S02]  /*9050*/  LOP3.LUT R127, R128, 0xffffffe, RZ, 0xc0, !PT ;  /* 0x0ffffffe807f7812 */ /* 0x001fe400078ec0ff */
[----:B------:R-:W-:Y:S02]  /*9060*/  SEL R128, R86, 0x80000000, P1 ;  /* 0x8000000056807807 */ /* 0x000fe40000800000 */
[----:B------:R-:W-:Y:S01]  /*9070*/  ISETP.GT.AND P1, PT, R90, -0x1, PT ;  /* 0xffffffff5a00780c */ /* 0x000fe20003f24270 */
[----:B------:R-:W-:Y:S01]  /*9080*/  IMAD.IADD R126, R126, 0x1, -R127 ;  /* 0x000000017e7e7824 */ /* 0x000fe200078e0a7f */
[----:B------:R-:W-:-:S04]  /*9090*/  SHF.R.U32.HI R128, RZ, UR14, R128 ;  /* 0x0000000eff807c19 */ /* 0x000fc80008011680 */
[----:B------:R-:W-:-:S04]  /*90a0*/  LOP3.LUT R128, R128, UR13, RZ, 0xc0, !PT ;  /* 0x0000000d80807c12 */ /* 0x000fc8000f8ec0ff */
[----:B------:R-:W-:Y:S02]  /*90b0*/  LOP3.LUT R129, R128, 0x1f, RZ, 0xc, !PT ;  /* 0x0000001f80817812 */ /* 0x000fe400078e0cff */
[----:B------:R-:W-:-:S03]  /*90c0*/  SHF.R.U32.HI R130, RZ, 0x4, R128 ;  /* 0x00000004ff827819 */ /* 0x000fc60000011680 */
[----:B------:R-:W-:Y:S01]  /*90d0*/  IMAD R128, R129, 0x300, R0 ;  /* 0x0000030081807824 */ /* 0x000fe200078e0200 */
[----:B------:R-:W-:-:S05]  /*90e0*/  LOP3.LUT R129, R130, 0xffffffe, RZ, 0xc0, !PT ;  /* 0x0ffffffe82817812 */ /* 0x000fca00078ec0ff */
[----:B------:R-:W-:Y:S02]  /*90f0*/  IMAD.IADD R128, R128, 0x1, -R129 ;  /* 0x0000000180807824 */ /* 0x000fe400078e0a81 */
[----:B--2---:R-:W-:-:S05]  /*9100*/  VIADD R131, R123, 0x1 ;  /* 0x000000017b837836 */ /* 0x004fca0000000000 */
        /* <DEDUP_REMOVED lines=73> */
[----:B------:R-:W-:Y:S01]  /*95a0*/  SEL R140, R54, 0xffffffff, P1 ;  /* 0xffffffff368c7807 */ /* 0x000fe20000800000 */
[----:B--2---:R-:W-:Y:S02]  /*95b0*/  VIADD R141, R135, 0x1 ;  /* 0x00000001878d7836 */ /* 0x004fe40000000000 */
[----:B------:R-:W-:Y:S01]  /*95c0*/  IMAD.IADD R138, R138, 0x1, -R139 ;  /* 0x000000018a8a7824 */ /* 0x000fe200078e0a8b */
[----:B------:R-:W-:Y:S02]  /*95d0*/  LOP3.LUT R101, R140, R101, RZ, 0x3c, !PT ;  /* 0x000000658c657212 */ /* 0x000fe400078e3cff */
[----:B------:R-:W-:Y:S02]  /*95e0*/  STS.U16 [R134+0x2], R141 ;  /* 0x0000028d86007388 */ /* 0x000fe40000000400 */
[----:B------:R-:W-:-:S02]  /*95f0*/  ISETP.NE.AND P1, PT, R101, 0x7fffffff, PT ;  /* 0x7fffffff6500780c */ /* 0x000fc40003f25270 */
[----:B------:R-:W0:Y:S02]  /*9600*/  LDS.U16 R137, [R136+0x2] ;  /* 0x0000020088897984 */ /* 0x000e240000000400 */
[----:B------:R-:W-:Y:S02]  /*9610*/  SEL R140, R101, 0x80000000, P1 ;  /* 0x80000000658c7807 */ /* 0x000fe40000800000 */
[----:B------:R-:W-:Y:S02]  /*9620*/  ISETP.GT.AND P1, PT, R104, -0x1, PT ;  /* 0xffffffff6800780c */ /* 0x000fe40003f24270 */
[----:B------:R-:W-:-:S04]  /*9630*/  SHF.R.U32.HI R140, RZ, UR14, R140 ;  /* 0x0000000eff8c7c19 */ /* 0x000fc8000801168c */
[----:B------:R-:W-:-:S04]  /*9640*/  LOP3.LUT R140, R140, UR13, RZ, 0xc0, !PT ;  /* 0x0000000d8c8c7c12 */ /* 0x000fc8000f8ec0ff */
[----:B------:R-:W-:Y:S02]  /*9650*/  LOP3.LUT R143, R140, 0x1f, RZ, 0xc, !PT ;  /* 0x0000001f8c8f7812 */ /* 0x000fe400078e0cff */
[----:B------:R-:W-:-:S03]  /*9660*/  SHF.R.U32.HI R142, RZ, 0x4, R140 ;  /* 0x00000004ff8e7819 */ /* 0x000fc6000001168c */
[----:B------:R-:W-:Y:S01]  /*9670*/  IMAD R140, R143, 0x300, R0 ;  /* 0x000003008f8c7824 */ /* 0x000fe200078e0200 */
[----:B------:R-:W-:-:S04]  /*9680*/  SEL R143, R54, 0xffffffff, P1 ;  /* 0xffffffff368f7807 */ /* 0x000fc80000800000 */
[----:B------:R-:W-:-:S04]  /*9690*/  LOP3.LUT R104, R143, R104, RZ, 0x3c, !PT ;  /* 0x000000688f687212 */ /* 0x000fc800078e3cff */
[----:B------:R-:W-:Y:S01]  /*96a0*/  ISETP.NE.AND P1, PT, R104, 0x7fffffff, PT ;  /* 0x7fffffff6800780c */ /* 0x000fe20003f25270 */
[----:B0-----:R-:W-:-:S05]  /*96b0*/  VIADD R141, R137, 0x1 ;  /* 0x00000001898d7836 */ /* 0x001fca0000000000 */
[----:B------:R0:W-:Y:S04]  /*96c0*/  STS.U16 [R136+0x2], R141 ;  /* 0x0000028d88007388 */ /* 0x0001e80000000400 */
        /* <DEDUP_REMOVED lines=71> */
[----:B------:R-:W-:Y:S01]  /*9b40*/  IMAD.IADD R152, R152, 0x1, -R149 ;  /* 0x0000000198987824 */ /* 0x000fe200078e0a95 */
[----:B------:R-:W-:-:S04]  /*9b50*/  SEL R149, R54, 0xffffffff, P1 ;  /* 0xffffffff36957807 */ /* 0x000fc80000800000 */
[----:B------:R-:W-:-:S04]  /*9b60*/  LOP3.LUT R114, R149, R114, RZ, 0x3c, !PT ;  /* 0x0000007295727212 */ /* 0x000fc800078e3cff */
[----:B------:R-:W-:Y:S01]  /*9b70*/  ISETP.NE.AND P1, PT, R114, 0x7fffffff, PT ;  /* 0x7fffffff7200780c */ /* 0x000fe20003f25270 */
[----:B0-----:R-:W-:-:S05]  /*9b80*/  VIADD R146, R148, 0x1 ;  /* 0x0000000194927836 */ /* 0x001fca0000000000 */
[----:B------:R0:W-:Y:S04]  /*9b90*/  STS.U16 [R147+0x2], R146 ;  /* 0x0000029293007388 */ /* 0x0001e80000000400 */
[----:B------:R-:W2:Y:S01]  /*9ba0*/  LDS.U16 R151, [R150+0x2] ;  /* 0x0000020096977984 */ /* 0x000ea20000000400 */
[----:B0-----:R-:W-:Y:S02]  /*9bb0*/  SEL R146, R114, 0x80000000, P1 ;  /* 0x8000000072927807 */ /* 0x001fe40000800000 */
[----:B------:R-:W-:Y:S02]  /*9bc0*/  ISETP.GT.AND P1, PT, R11, -0x1, PT ;  /* 0xffffffff0b00780c */ /* 0x000fe40003f24270 */
[----:B------:R-:W-:-:S04]  /*9bd0*/  SHF.R.U32.HI R146, RZ, UR14, R146 ;  /* 0x0000000eff927c19 */ /* 0x000fc80008011692 */
[----:B------:R-:W-:-:S04]  /*9be0*/  LOP3.LUT R146, R146, UR13, RZ, 0xc0, !PT ;  /* 0x0000000d92927c12 */ /* 0x000fc8000f8ec0ff */
[----:B------:R-:W-:Y:S02]  /*9bf0*/  LOP3.LUT R149, R146, 0x1f, RZ, 0xc, !PT ;  /* 0x0000001f92957812 */ /* 0x000fe400078e0cff */
[----:B------:R-:W-:-:S04]  /*9c00*/  SHF.R.U32.HI R146, RZ, 0x4, R146 ;  /* 0x00000004ff927819 */ /* 0x000fc80000011692 */
[----:B------:R-:W-:Y:S01]  /*9c10*/  LOP3.LUT R146, R146, 0xffffffe, RZ, 0xc0, !PT ;  /* 0x0ffffffe92927812 */ /* 0x000fe200078ec0ff */
[----:B--2---:R-:W-:-:S05]  /*9c20*/  VIADD R155, R151, 0x1 ;  /* 0x00000001979b7836 */ /* 0x004fca0000000000 */
[----:B------:R0:W-:Y:S04]  /*9c30*/  STS.U16 [R150+0x2], R155 ;  /* 0x0000029b96007388 */ /* 0x0001e80000000400 */
[----:B------:R-:W2:Y:S01]  /*9c40*/  LDS.U16 R153, [R152+0x2] ;  /* 0x0000020098997984 */ /* 0x000ea20000000400 */
[----:B0-----:R-:W-:-:S04]  /*9c50*/  IMAD R155, R149, 0x300, R0 ;  /* 0x00000300959b7824 */ /* 0x001fc800078e0200 */
        /* <DEDUP_REMOVED lines=13> */
[----:B------:R0:W-:Y:S03]  /*9d30*/  STS.U16 [R152+0x2], R149 ;  /* 0x0000029598007388 */ /* 0x0001e60000000400 */
[----:B------:R-:W-:Y:S01]  /*9d40*/  IMAD.IADD R158, R157, 0x1, -R158 ;  /* 0x000000019d9e7824 */ /* 0x000fe200078e0a9e */
        /* <DEDUP_REMOVED lines=15> */
[----:B------:R0:W-:Y:S03]  /*9e40*/  STS.U16 [R155+0x2], R154 ;  /* 0x0000029a9b007388 */ /* 0x0001e60000000400 */
[----:B------:R-:W-:Y:S01]  /*9e50*/  LOP3.LUT R116, R11, R116, RZ, 0x3c, !PT ;  /* 0x000000740b747212 */ /* 0x000fe200078e3cff */
[----:B------:R-:W2:Y:S03]  /*9e60*/  LDS.U16 R159, [R158+0x2] ;  /* 0x000002009e9f7984 */ /* 0x000ea60000000400 */
[----:B------:R-:W-:-:S04]  /*9e70*/  ISETP.NE.AND P1, PT, R116, 0x7fffffff, PT ;  /* 0x7fffffff7400780c */ /* 0x000fc80003f25270 */
[----:B------:R-:W-:Y:S02]  /*9e80*/  SEL R10, R116, 0x80000000, P1 ;  /* 0x80000000740a7807 */ /* 0x000fe40000800000 */
[----:B------:R-:W-:Y:S02]  /*9e90*/  ISETP.GT.AND P1, PT, R7, -0x1, PT ;  /* 0xffffffff0700780c */ /* 0x000fe40003f24270 */
[----:B------:R-:W-:Y:S02]  /*9ea0*/  SHF.R.U32.HI R10, RZ, UR14, R10 ;  /* 0x0000000eff0a7c19 */ /* 0x000fe4000801160a */
[----:B0-----:R-:W-:Y:S02]  /*9eb0*/  SEL R154, R54, 0xffffffff, P1 ;  /* 0xffffffff369a7807 */ /* 0x001fe40000800000 */
        /* <DEDUP_REMOVED lines=10> */
[----:B------:R-:W-:-:S04]  /*9f60*/  SHF.R.U32.HI R7, RZ, UR14, R7 ;  /* 0x0000000eff077c19 */ /* 0x000fc80008011607 */
[----:B------:R-:W-:-:S04]  /*9f70*/  LOP3.LUT R7, R7, UR13, RZ, 0xc0, !PT ;  /* 0x0000000d07077c12 */ /* 0x000fc8000f8ec0ff */
[----:B------:R-:W-:Y:S01]  /*9f80*/  LOP3.LUT R11, R7, 0x1f, RZ, 0xc, !PT ;  /* 0x0000001f070b7812 */ /* 0x000fe200078e0cff */
[----:B--2---:R-:W-:Y:S01]  /*9f90*/  VIADD R157, R159, 0x1 ;  /* 0x000000019f9d7836 */ /* 0x004fe20000000000 */
[----:B------:R-:W-:-:S03]  /*9fa0*/  SHF.R.U32.HI R7, RZ, 0x4, R7 ;  /* 0x00000004ff077819 */ /* 0x000fc60000011607 */
[----:B------:R-:W-:Y:S01]  /*9fb0*/  IMAD R11, R11, 0x300, R0 ;  /* 0x000003000b0b7824 */ /* 0x000fe200078e0200 */
[----:B------:R0:W-:Y:S01]  /*9fc0*/  STS.U16 [R158+0x2], R157 ;  /* 0x0000029d9e007388 */ /* 0x0001e20000000400 */
[----:B------:R-:W-:-:S03]  /*9fd0*/  LOP3.LUT R166, R7, 0xffffffe, RZ, 0xc0, !PT ;  /* 0x0ffffffe07a67812 */ /* 0x000fc600078ec0ff */
[----:B------:R-:W2:Y:S02]  /*9fe0*/  LDS.U16 R162, [R161+0x2] ;  /* 0x00000200a1a27984 */ /* 0x000ea40000000400 */
[----:B------:R-:W-:Y:S01]  /*9ff0*/  IMAD.IADD R166, R11, 0x1, -R166 ;  /* 0x000000010ba67824 */ /* 0x000fe200078e0aa6 */
        /* <DEDUP_REMOVED lines=14> */
[----:B------:R-:W-:Y:S01]  /*a0e0*/  SEL R5, R160, 0x80000000, P1 ;  /* 0x80000000a0057807 */ /* 0x000fe20000800000 */
[----:B--2---:R-:W-:Y:S01]  /*a0f0*/  VIADD R10, R162, 0x1 ;  /* 0x00000001a20a7836 */ /* 0x004fe20000000000 */
[----:B------:R-:W-:Y:S01]  /*a100*/  ISETP.GT.AND P1, PT, R4, -0x1, PT ;  /* 0xffffffff0400780c */ /* 0x000fe20003f24270 */
[----:B------:R-:W-:Y:S01]  /*a110*/  IMAD.IADD R168, R11, 0x1, -R6 ;  /* 0x000000010ba87824 */ /* 0x000fe200078e0a06 */
[----:B------:R-:W-:-:S02]  /*a120*/  SHF.R.U32.HI R5, RZ, UR14, R5 ;  /* 0x0000000eff057c19 */ /* 0x000fc40008011605 */
[----:B------:R-:W-:Y:S01]  /*a130*/  STS.U16 [R161+0x2], R10 ;  /* 0x0000020aa1007388 */ /* 0x000fe20000000400 */
[----:B------:R-:W-:Y:S02]  /*a140*/  SEL R163, R54, 0xffffffff, P1 ;  /* 0xffffffff36a37807 */ /* 0x000fe40000800000 */
[----:B------:R-:W-:Y:S01]  /*a150*/  LOP3.LUT R5, R5, UR13, RZ, 0xc0, !PT ;  /* 0x0000000d05057c12 */ /* 0x000fe2000f8ec0ff */
[----:B------:R-:W0:Y:S01]  /*a160*/  LDS.U16 R165, [R164+0x2] ;  /* 0x00000200a4a57984 */ /* 0x000e220000000400 */
[----:B------:R-:W-:Y:S02]  /*a170*/  LOP3.LUT R163, R163, R4, RZ, 0x3c, !PT ;  /* 0x00000004a3a37212 */ /* 0x000fe400078e3cff */
[----:B------:R-:W-:Y:S02]  /*a180*/  LOP3.LUT R11, R5, 0x1f, RZ, 0xc, !PT ;  /* 0x0000001f050b7812 */ /* 0x000fe400078e0cff */
[----:B------:R-:W-:Y:S02]  /*a190*/  SHF.R.U32.HI R5, RZ, 0x4, R5 ;  /* 0x00000004ff057819 */ /* 0x000fe40000011605 */
[----:B------:R-:W-:Y:S01]  /*a1a0*/  ISETP.NE.AND P1, PT, R163, 0x7fffffff, PT ;  /* 0x7fffffffa300780c */ /* 0x000fe20003f25270 */
[----:B------:R-:W-:Y:S01]  /*a1b0*/  IMAD R11, R11, 0x300, R0 ;  /* 0x000003000b0b7824 */ /* 0x000fe200078e0200 */
[----:B------:R-:W-:-:S02]  /*a1c0*/  LOP3.LUT R170, R5, 0xffffffe, RZ, 0xc0, !PT ;  /* 0x0ffffffe05aa7812 */ /* 0x000fc400078ec0ff */
[----:B------:R-:W-:-:S03]  /*a1d0*/  SEL R4, R163, 0x80000000, P1 ;  /* 0x80000000a3047807 */ /* 0x000fc60000800000 */
[----:B------:R-:W-:Y:S01]  /*a1e0*/  IMAD.IADD R170, R11, 0x1, -R170 ;  /* 0x000000010baa7824 */ /* 0x000fe200078e0aaa */
[----:B------:R-:W-:-:S04]  /*a1f0*/  SHF.R.U32.HI R4, RZ, UR14, R4 ;  /* 0x0000000eff047c19 */ /* 0x000fc80008011604 */
[----:B------:R-:W-:Y:S01]  /*a200*/  LOP3.LUT R4, R4, UR13, RZ, 0xc0, !PT ;  /* 0x0000000d04047c12 */ /* 0x000fe2000f8ec0ff */
[----:B0-----:R-:W-:-:S05]  /*a210*/  VIADD R7, R165, 0x1 ;  /* 0x00000001a5077836 */ /* 0x001fca0000000000 */
[----:B------:R-:W-:Y:S04]  /*a220*/  STS.U16 [R164+0x2], R7 ;  /* 0x00000207a4007388 */ /* 0x000fe80000000400 */
[----:B------:R-:W0:Y:S02]  /*a230*/  LDS.U16 R167, [R166+0x2] ;  /* 0x00000200a6a77984 */ /* 0x000e240000000400 */
[----:B0-----:R-:W-:-:S05]  /*a240*/  VIADD R7, R167, 0x1 ;  /* 0x00000001a7077836 */ /* 0x001fca0000000000 */
[----:B------:R0:W-:Y:S04]  /*a250*/  STS.U16 [R166+0x2], R7 ;  /* 0x00000207a6007388 */ /* 0x0001e80000000400 */
[----:B------:R-:W2:Y:S01]  /*a260*/  LDS.U16 R169, [R168+0x2] ;  /* 0x00000200a8a97984 */ /* 0x000ea20000000400 */
[----:B0-----:R-:W-:Y:S02]  /*a270*/  LOP3.LUT R7, R4, 0x1f, RZ, 0xc, !PT ;  /* 0x0000001f04077812 */ /* 0x001fe400078e0cff */
[----:B------:R-:W-:-:S03]  /*a280*/  SHF.R.U32.HI R4, RZ, 0x4, R4 ;  /* 0x00000004ff047819 */ /* 0x000fc60000011604 */
[----:B------:R-:W-:Y:S01]  /*a290*/  IMAD R7, R7, 0x300, R0 ;  /* 0x0000030007077824 */ /* 0x000fe200078e0200 */
[----:B------:R-:W-:-:S05]  /*a2a0*/  LOP3.LUT R4, R4, 0xffffffe, RZ, 0xc0, !PT ;  /* 0x0ffffffe04047812 */ /* 0x000fca00078ec0ff */
[----:B------:R-:W-:Y:S02]  /*a2b0*/  IMAD.IADD R172, R7, 0x1, -R4 ;  /* 0x0000000107ac7824 */ /* 0x000fe400078e0a04 */
[----:B--2---:R-:W-:-:S05]  /*a2c0*/  VIADD R5, R169, 0x1 ;  /* 0x00000001a9057836 */ /* 0x004fca0000000000 */
[----:B------:R-:W-:Y:S04]  /*a2d0*/  STS.U16 [R168+0x2], R5 ;  /* 0x00000205a8007388 */ /* 0x000fe80000000400 */
        /* <DEDUP_REMOVED lines=17> */
[----:B------:R-:W1:Y:S04]  /*a3f0*/  LDS R184, [R50+0x28] ;  /* 0x0000280032b87984 */ /* 0x000e680000000800 */
[----:B------:R-:W1:Y:S01]  /*a400*/  LDS R185, [R50+0x2c] ;  /* 0x00002c0032b97984 */ /* 0x000e620000000800 */
[----:B0-----:R-:W-:-:S03]  /*a410*/  IMAD.IADD R175, R174, 0x1, R175 ;  /* 0x00000001aeaf7824 */ /* 0x001fc600078e02af */
[----:B------:R-:W0:Y:S01]  /*a420*/  LDS R186, [R50+0x30] ;  /* 0x0000300032ba7984 */ /* 0x000e220000000800 */
[----:B--2---:R-:W-:-:S03]  /*a430*/  IMAD.IADD R176, R176, 0x1, R175 ;  /* 0x00000001b0b07824 */ /* 0x004fc600078e02af */
[----:B------:R-:W2:Y:S01]  /*a440*/  LDS R187, [R50+0x34] ;  /* 0x0000340032bb7984 */ /* 0x000ea20000000800 */
[----:B---3--:R-:W-:-:S03]  /*a450*/  IMAD.IADD R177, R177, 0x1, R176 ;  /* 0x00000001b1b17824 */ /* 0x008fc600078e02b0 */
[----:B------:R-:W3:Y:S01]  /*a460*/  LDS R188, [R50+0x38] ;  /* 0x0000380032bc7984 */ /* 0x000ee20000000800 */
[----:B----4-:R-:W-:-:S03]  /*a470*/  IMAD.IADD R178, R178, 0x1, R177 ;  /* 0x00000001b2b27824 */ /* 0x010fc600078e02b1 */
[----:B------:R-:W4:Y:S01]  /*a480*/  LDS R189, [R50+0x3c] ;  /* 0x00003c0032bd7984 */ /* 0x000f220000000800 */
[----:B-----5:R-:W-:-:S03]  /*a490*/  IMAD.IADD R179, R179, 0x1, R178 ;  /* 0x00000001b3b37824 */ /* 0x020fc600078e02b2 */
[----:B------:R-:W5:Y:S01]  /*a4a0*/  LDS R190, [R50+0x40] ;  /* 0x0000400032be7984 */ /* 0x000f620000000800 */
[----:B-1----:R-:W-:-:S03]  /*a4b0*/  IMAD.IADD R180, R180, 0x1, R179 ;  /* 0x00000001b4b47824 */ /* 0x002fc600078e02b3 */
[----:B------:R-:W1:Y:S01]  /*a4c0*/  LDS R191, [R50+0x44] ;  /* 0x0000440032bf7984 */ /* 0x000e620000000800 */
[----:B------:R-:W-:-:S03]  /*a4d0*/  IMAD.IADD R181, R181, 0x1, R180 ;  /* 0x00000001b5b57824 */ /* 0x000fc600078e02b4 */
        /* <DEDUP_REMOVED lines=29> */
[----:B------:R-:W-:-:S04]  /*a6b0*/  IMAD.IADD R196, R196, 0x1, R195 ;  /* 0x00000001c4c47824 */ /* 0x000fc800078e02c3 */
[----:B0-----:R-:W-:-:S04]  /*a6c0*/  IMAD.IADD R197, R197, 0x1, R196 ;  /* 0x00000001c5c57824 */ /* 0x001fc800078e02c4 */
[----:B--2---:R-:W-:-:S04]  /*a6d0*/  IMAD.IADD R198, R198, 0x1, R197 ;  /* 0x00000001c6c67824 */ /* 0x004fc800078e02c5 */
[----:B---3--:R-:W-:-:S04]  /*a6e0*/  IMAD.IADD R199, R199, 0x1, R198 ;  /* 0x00000001c7c77824 */ /* 0x008fc800078e02c6 */
[----:B----4-:R-:W-:-:S04]  /*a6f0*/  IMAD.IADD R200, R200, 0x1, R199 ;  /* 0x00000001c8c87824 */ /* 0x010fc800078e02c7 */
[----:B-----5:R-:W-:-:S04]  /*a700*/  IMAD.IADD R201, R201, 0x1, R200 ;  /* 0x00000001c9c97824 */ /* 0x020fc800078e02c8 */
[----:B-1----:R-:W-:-:S04]  /*a710*/  IMAD.IADD R202, R202, 0x1, R201 ;  /* 0x00000001caca7824 */ /* 0x002fc800078e02c9 */
[----:B------:R-:W-:-:S04]  /*a720*/  IMAD.IADD R203, R203, 0x1, R202 ;  /* 0x00000001cbcb7824 */ /* 0x000fc800078e02ca */
[----:B------:R-:W-:-:S04]  /*a730*/  IMAD.IADD R204, R204, 0x1, R203 ;  /* 0x00000001cccc7824 */ /* 0x000fc800078e02cb */
[----:B------:R-:W-:-:S04]  /*a740*/  IMAD.IADD R205, R205, 0x1, R204 ;  /* 0x00000001cdcd7824 */ /* 0x000fc800078e02cc */
[----:B------:R-:W-:-:S05]  /*a750*/  IMAD.IADD R206, R4, 0x1, R205 ;  /* 0x0000000104ce7824 */ /* 0x000fca00078e02cd */
        /* <DEDUP_REMOVED lines=8> */
[----:B------:R-:W0:Y:S02]  /*a7e0*/  SHFL.UP P1, R207, R208, 0x10, RZ ;  /* 0x06000000d0cf7989 */ /* 0x000e2400000200ff */
[----:B0-----:R-:W-:Y:S01]  /*a7f0*/  @P1 IMAD.IADD R207, R208, 0x1, R207 ;  /* 0x00000001d0cf1824 */ /* 0x001fe200078e02cf */
[----:B------:R-:W-:-:S04]  /*a800*/  ISETP.NE.AND P1, PT, R45, 0x1, PT ;  /* 0x000000012d00780c */ /* 0x000fc80003f25270 */
[----:B------:R0:W-:Y:S01]  /*a810*/  @!P2 STS [R47+0x6300], R207 ;  /* 0x006300cf2f00a388 */ /* 0x0001e20000000800 */
[----:B------:R-:W-:Y:S01]  /*a820*/  BAR.SYNC.DEFER_BLOCKING 0x0 ;  /* 0x0000000000007b1d */ /* 0x000fe20000010000 */
[----:B------:R-:W-:Y:S01]  /*a830*/  ISETP.GT.U32.AND P2, PT, R125, 0x1f, PT ;  /* 0x0000001f7d00780c */ /* 0x000fe20003f44070 */
[----:B0-----:R-:W-:-:S04]  /*a840*/  IMAD.IADD R207, R207, 0x1, -R206 ;  /* 0x00000001cfcf7824 */ /* 0x001fc800078e0ace */
[----:B------:R-:W0:Y:S04]  /*a850*/  LDS.128 R4, [UR4+0x6300] ;  /* 0x00630004ff047984 */ /* 0x000e280008000c00 */
[----:B------:R-:W1:Y:S01]  /*a860*/  LDS.64 R10, [UR4+0x6310] ;  /* 0x00631004ff0a7984 */ /* 0x000e620008000a00 */
[C---:B0-----:R-:W-:Y:S01]  /*a870*/  SEL R13, R4.reuse, R13, !P1 ;  /* 0x0000000d040d7207 */ /* 0x041fe20004800000 */
[----:B------:R-:W-:Y:S01]  /*a880*/  IMAD.IADD R5, R4, 0x1, R5 ;  /* 0x0000000104057824 */ /* 0x000fe200078e0205 */
[----:B------:R-:W-:-:S03]  /*a890*/  ISETP.NE.AND P1, PT, R45, 0x2, PT ;  /* 0x000000022d00780c */ /* 0x000fc60003f25270 */
[----:B------:R-:W-:Y:S01]  /*a8a0*/  IMAD.IADD R6, R6, 0x1, R5 ;  /* 0x0000000106067824 */ /* 0x000fe200078e0205 */
[----:B------:R-:W-:Y:S02]  /*a8b0*/  SEL R13, R5, R13, !P1 ;  /* 0x0000000d050d7207 */ /* 0x000fe40004800000 */
[----:B------:R-:W-:Y:S01]  /*a8c0*/  ISETP.NE.AND P1, PT, R45, 0x3, PT ;  /* 0x000000032d00780c */ /* 0x000fe20003f25270 */
[----:B------:R-:W-:-:S03]  /*a8d0*/  IMAD.IADD R7, R7, 0x1, R6 ;  /* 0x0000000107077824 */ /* 0x000fc600078e0206 */
[----:B------:R-:W-:Y:S01]  /*a8e0*/  SEL R13, R6, R13, !P1 ;  /* 0x0000000d060d7207 */ /* 0x000fe20004800000 */
[----:B-1----:R-:W-:Y:S01]  /*a8f0*/  IMAD.IADD R10, R7, 0x1, R10 ;  /* 0x00000001070a7824 */ /* 0x002fe200078e020a */
[----:B------:R-:W-:Y:S02]  /*a900*/  ISETP.NE.AND P1, PT, R9, RZ, PT ;  /* 0x000000ff0900720c */ /* 0x000fe40003f25270 */
[----:B------:R-:W-:Y:S01]  /*a910*/  SEL R13, R7, R13, !P3 ;  /* 0x0000000d070d7207 */ /* 0x000fe20005800000 */
[----:B------:R-:W-:Y:S01]  /*a920*/  IMAD.IADD R11, R11, 0x1, R10 ;  /* 0x000000010b0b7824 */ /* 0x000fe200078e020a */
[----:B------:R-:W-:Y:S02]  /*a930*/  ISETP.GT.U32.OR P3, PT, R125, 0x1f, P1 ;  /* 0x0000001f7d00780c */ /* 0x000fe40000f64470 */
[----:B------:R-:W-:Y:S02]  /*a940*/  SEL R4, R207, RZ, P1 ;  /* 0x000000ffcf047207 */ /* 0x000fe40000800000 */
[----:B------:R-:W-:-:S02]  /*a950*/  SEL R13, R10, R13, !P4 ;  /* 0x0000000d0a0d7207 */ /* 0x000fc40006000000 */
[----:B------:R-:W-:-:S03]  /*a960*/  ISETP.NE.AND P1, PT, R125, RZ, PT ;  /* 0x000000ff7d00720c */ /* 0x000fc60003f25270 */
[----:B------:R-:W-:-:S04]  /*a970*/  @P2 IMAD.IADD R207, R13, 0x1, R4 ;  /* 0x000000010dcf2824 */ /* 0x000fc800078e0204 */
[----:B------:R-:W-:-:S05]  /*a980*/  @!P3 IMAD.U32 R207, R11, 0x10000, RZ ;  /* 0x000100000bcfb824 */ /* 0x000fca00078e00ff */
[----:B------:R-:W-:Y:S01]  /*a990*/  @!P3 STS [UR4+0x6320], R207 ;  /* 0x006320cfff00b988 */ /* 0x000fe20008000804 */
[----:B------:R-:W-:Y:S06]  /*a9a0*/  BAR.SYNC.DEFER_BLOCKING 0x0 ;  /* 0x0000000000007b1d */ /* 0x000fec0000010000 */
[----:B------:R-:W0:Y:S02]  /*a9b0*/  @P1 LDS R4, [UR4+0x6320] ;  /* 0x00632004ff041984 */ /* 0x000e240008000800 */
[----:B0-----:R-:W-:Y:S01]  /*a9c0*/  @P1 IMAD.IADD R207, R207, 0x1, R4 ;  /* 0x00000001cfcf1824 */ /* 0x001fe200078e0204 */
[----:B------:R-:W-:-:S03]  /*a9d0*/  ISETP.GT.U32.AND P1, PT, R125, 0x3f, PT ;  /* 0x0000003f7d00780c */ /* 0x000fc60003f24070 */
[--C-:B------:R-:W-:Y:S01]  /*a9e0*/  IMAD.IADD R5, R174, 0x1, R207.reuse ;  /* 0x00000001ae057824 */ /* 0x100fe200078e02cf */
[----:B------:R-:W-:Y:S01]  /*a9f0*/  STS [R50], R207 ;  /* 0x000000cf32007388 */ /* 0x000fe20000000800 */
        /* <DEDUP_REMOVED lines=45> */
[----:B------:R-:W-:Y:S02]  /*acd0*/  IMAD.IADD R205, R205, 0x1, R207 ;  /* 0x00000001cdcd7824 */ /* 0x000fe400078e02cf */
[----:B------:R-:W-:Y:S01]  /*ace0*/  @!P1 IMAD.MOV.U32 R8, RZ, RZ, 0x1d40 ;  /* 0x00001d40ff089424 */ /* 0x000fe200078e00ff */
        /* <DEDUP_REMOVED lines=22> */
[----:B------:R2:W3:Y:S04]  /*ae50*/  LDS.U16 R6, [R64+0x2] ;  /* 0x0000020040067984 */ /* 0x0004e80000000400 */
[----:B------:R-:W4:Y:S04]  /*ae60*/  LDS.U16 R10, [R75+0x2] ;  /* 0x000002004b0a7984 */ /* 0x000f280000000400 */
[----:B------:R-:W5:Y:S04]  /*ae70*/  LDS.U16 R79, [R79+0x2] ;  /* 0x000002004f4f7984 */ /* 0x000f680000000400 */
[----:B------:R-:W5:Y:S04]  /*ae80*/  LDS.U16 R174, [R85+0x2] ;  /* 0x0000020055ae7984 */ /* 0x000f680000000400 */
[----:B------:R-:W5:Y:S04]  /*ae90*/  LDS.U16 R87, [R87+0x2] ;  /* 0x0000020057577984 */ /* 0x000f680000000400 */
[----:B------:R-:W5:Y:S04]  /*aea0*/  LDS.U16 R92, [R92+0x2] ;  /* 0x000002005c5c7984 */ /* 0x000f680000000400 */
[----:B------:R-:W5:Y:S04]  /*aeb0*/  LDS.U16 R176, [R95+0x2] ;  /* 0x000002005fb07984 */ /* 0x000f680000000400 */
[----:B------:R-:W5:Y:S01]  /*aec0*/  LDS.U16 R100, [R100+0x2] ;  /* 0x0000020064647984 */ /* 0x000f620000000400 */
[----:B0-----:R-:W-:-:S03]  /*aed0*/  IMAD.IADD R5, R72, 0x1, R5 ;  /* 0x0000000148057824 */ /* 0x001fc600078e0205 */
[----:B------:R-:W0:Y:S01]  /*aee0*/  LDS.U16 R178, [R105+0x2] ;  /* 0x0000020069b27984 */ /* 0x000e220000000400 */
[----:B-1----:R-:W-:-:S03]  /*aef0*/  IMAD.IADD R4, R61, 0x1, R4 ;  /* 0x000000013d047824 */ /* 0x002fc600078e0204 */
[----:B------:R-:W1:Y:S01]  /*af00*/  LDS.U16 R180, [R107+0x2] ;  /* 0x000002006bb47984 */ /* 0x000e620000000400 */
[----:B--2---:R-:W-:Y:S01]  /*af10*/  IMAD.IADD R64, R63, 0x1, R62 ;  /* 0x000000013f407824 */ /* 0x004fe200078e023e */
[----:B------:R-:W-:Y:S01]  /*af20*/  LEA R62, R4, UR4, 0x2 ;  /* 0x00000004043e7c11 */ /* 0x000fe2000f8e10ff */
[----:B------:R-:W-:Y:S01]  /*af30*/  @!P1 IMAD.IADD R63, R46, 0x1, -R51 ;  /* 0x000000012e3f9824 */ /* 0x000fe200078e0a33 */
[----:B------:R-:W2:Y:S01]  /*af40*/  LDS.U16 R182, [R111+0x2] ;  /* 0x000002006fb67984 */ /* 0x000ea20000000400 */
[----:B---3--:R-:W-:Y:S01]  /*af50*/  IMAD.IADD R65, R65, 0x1, R6 ;  /* 0x0000000141417824 */ /* 0x008fe200078e0206 */
[----:B------:R-:W-:Y:S02]  /*af60*/  LEA R64, R64, UR4, 0x2 ;  /* 0x0000000440407c11 */ /* 0x000fe4000f8e10ff */
[----:B------:R-:W3:Y:S01]  /*af70*/  LDS.U16 R66, [R115+0x2] ;  /* 0x0000020073427984 */ /* 0x000ee20000000400 */
[----:B----4-:R-:W-:Y:S01]  /*af80*/  IMAD.IADD R10, R77, 0x1, R10 ;  /* 0x000000014d0a7824 */ /* 0x010fe200078e020a */
[----:B------:R-:W-:-:S02]  /*af90*/  LEA R65, R65, UR4, 0x2 ;  /* 0x0000000441417c11 */ /* 0x000fc4000f8e10ff */
[----:B------:R-:W4:Y:S01]  /*afa0*/  LDS.U16 R118, [R118+0x2] ;  /* 0x0000020076767984 */ /* 0x000f220000000400 */
[----:B-----5:R-:W-:Y:S01]  /*afb0*/  IMAD.IADD R77, R80, 0x1, R79 ;  /* 0x00000001504d7824 */ /* 0x020fe200078e024f */
[----:B------:R-:W-:Y:S02]  /*afc0*/  LEA R75, R10, UR4, 0x2 ;  /* 0x000000040a4b7c11 */ /* 0x000fe4000f8e10ff */
[----:B------:R-:W5:Y:S01]  /*afd0*/  LDS.U16 R120, [R120+0x2] ;  /* 0x0000020078787984 */ /* 0x000f620000000400 */
[----:B------:R-:W-:Y:S01]  /*afe0*/  IMAD.IADD R79, R83, 0x1, R174 ;  /* 0x00000001534f7824 */ /* 0x000fe200078e02ae */
[----:B------:R-:W-:Y:S02]  /*aff0*/  LEA R77, R77, UR4, 0x2 ;  /* 0x000000044d4d7c11 */ /* 0x000fe4000f8e10ff */
[----:B------:R-:W5:Y:S01]  /*b000*/  LDS.U16 R122, [R122+0x2] ;  /* 0x000002007a7a7984 */ /* 0x000f620000000400 */
[----:B------:R-:W-:Y:S01]  /*b010*/  IMAD.IADD R83, R88, 0x1, R87 ;  /* 0x0000000158537824 */ /* 0x000fe200078e0257 */
[----:B------:R-:W-:-:S02]  /*b020*/  LEA R79, R79, UR4, 0x2 ;  /* 0x000000044f4f7c11 */ /* 0x000fc4000f8e10ff */
[----:B------:R-:W5:Y:S01]  /*b030*/  LDS.U16 R126, [R126+0x2] ;  /* 0x000002007e7e7984 */ /* 0x000f620000000400 */
[----:B------:R-:W-:Y:S01]  /*b040*/  IMAD.IADD R72, R91, 0x1, R92 ;  /* 0x000000015b487824 */ /* 0x000fe200078e025c */
        /* <DEDUP_REMOVED lines=8> */
[----:B0-----:R-:W-:Y:S01]  /*b0d0*/  IMAD.IADD R178, R103, 0x1, R178 ;  /* 0x0000000167b27824 */ /* 0x001fe200078e02b2 */
[----:B------:R-:W-:Y:S02]  /*b0e0*/  LEA R88, R88, UR4, 0x2 ;  /* 0x0000000458587c11 */ /* 0x000fe4000f8e10ff */
[----:B------:R-:W0:Y:S01]  /*b0f0*/  LDS.U16 R134, [R134+0x2] ;  /* 0x0000020086867984 */ /* 0x000e220000000400 */
[----:B-1----:R-:W-:-:S03]  /*b100*/  IMAD.IADD R85, R109, 0x1, R180 ;  /* 0x000000016d557824 */ /* 0x002fc600078e02b4 */
[----:B------:R-:W1:Y:S01]  /*b110*/  LDS.U16 R136, [R136+0x2] ;  /* 0x0000020088887984 */ /* 0x000e620000000400 */
[----:B--2---:R-:W-:Y:S01]  /*b120*/  IMAD.IADD R87, R113, 0x1, R182 ;  /* 0x0000000171577824 */ /* 0x004fe200078e02b6 */
[----:B------:R-:W-:Y:S02]  /*b130*/  LEA R85, R85, UR4, 0x2 ;  /* 0x0000000455557c11 */ /* 0x000fe4000f8e10ff */
[----:B------:R-:W2:Y:S01]  /*b140*/  LDS.U16 R138, [R138+0x2] ;  /* 0x000002008a8a7984 */ /* 0x000ea20000000400 */
[----:B---3--:R-:W-:Y:S01]  /*b150*/  IMAD.IADD R117, R117, 0x1, R66 ;  /* 0x0000000175757824 */ /* 0x008fe200078e0242 */
[----:B------:R-:W-:Y:S02]  /*b160*/  LEA R66, R5, UR4, 0x2 ;  /* 0x0000000405427c11 */ /* 0x000fe4000f8e10ff */
[----:B------:R-:W3:Y:S01]  /*b170*/  LDS.U16 R140, [R140+0x2] ;  /* 0x000002008c8c7984 */ /* 0x000ee20000000400 */
[----:B----4-:R-:W-:Y:S01]  /*b180*/  IMAD.IADD R118, R119, 0x1, R118 ;  /* 0x0000000177767824 */ /* 0x010fe200078e0276 */
[----:B------:R-:W-:-:S02]  /*b190*/  LEA R87, R87, UR4, 0x2 ;  /* 0x0000000457577c11 */ /* 0x000fc4000f8e10ff */
[----:B------:R-:W4:Y:S01]  /*b1a0*/  LDS.U16 R142, [R142+0x2] ;  /* 0x000002008e8e7984 */ /* 0x000f220000000400 */
[----:B-----5:R-:W-:-:S03]  /*b1b0*/  IMAD.IADD R91, R121, 0x1, R120 ;  /* 0x00000001795b7824 */ /* 0x020fc600078e0278 */
[----:B------:R-:W5:Y:S01]  /*b1c0*/  LDS.U16 R144, [R144+0x2] ;  /* 0x0000020090907984 */ /* 0x000f620000000400 */
[----:B------:R-:W-:Y:S01]  /*b1d0*/  IMAD.IADD R122, R123, 0x1, R122 ;  /* 0x000000017b7a7824 */ /* 0x000fe200078e027a */
[----:B------:R-:W-:Y:S02]  /*b1e0*/  LEA R91, R91, UR4, 0x2 ;  /* 0x000000045b5b7c11 */ /* 0x000fe4000f8e10ff */
[----:B------:R-:W5:Y:S01]  /*b1f0*/  LDS.U16 R147, [R147+0x2] ;  /* 0x0000020093937984 */ /* 0x000f620000000400 */
[----:B------:R-:W-:-:S03]  /*b200*/  IMAD.IADD R92, R127, 0x1, R126 ;  /* 0x000000017f5c7824 */ /* 0x000fc600078e027e */
[----:B------:R-:W5:Y:S01]  /*b210*/  LDS.U16 R150, [R150+0x2] ;  /* 0x0000020096967984 */ /* 0x000f620000000400 */
[----:B------:R-:W-:Y:S01]  /*b220*/  IMAD.IADD R128, R129, 0x1, R128 ;  /* 0x0000000181807824 */ /* 0x000fe200078e0280 */
[----:B------:R-:W-:Y:S02]  /*b230*/  LEA R92, R92, UR4, 0x2 ;  /* 0x000000045c5c7c11 */ /* 0x000fe4000f8e10ff */
[----:B------:R-:W5:Y:S01]  /*b240*/  LDS.U16 R152, [R152+0x2] ;  /* 0x0000020098987984 */ /* 0x000f620000000400 */
[----:B------:R-:W-:-:S03]  /*b250*/  IMAD.IADD R130, R131, 0x1, R130 ;  /* 0x0000000183827824 */ /* 0x000fc600078e0282 */
[----:B------:R-:W5:Y:S01]  /*b260*/  LDS.U16 R155, [R155+0x2] ;  /* 0x000002009b9b7984 */ /* 0x000f620000000400 */
[----:B------:R-:W-:-:S03]  /*b270*/  IMAD.IADD R95, R133, 0x1, R132 ;  /* 0x00000001855f7824 */ /* 0x000fc600078e0284 */
[----:B------:R-:W5:Y:S01]  /*b280*/  LDS.U16 R158, [R158+0x2] ;  /* 0x000002009e9e7984 */ /* 0x000f620000000400 */
[----:B0-----:R-:W-:Y:S01]  /*b290*/  IMAD.IADD R97, R135, 0x1, R134 ;  /* 0x0000000187617824 */ /* 0x001fe200078e0286 */
[----:B------:R-:W-:Y:S02]  /*b2a0*/  LEA R95, R95, UR4, 0x2 ;  /* 0x000000045f5f7c11 */ /* 0x000fe4000f8e10ff */
[----:B------:R-:W0:Y:S01]  /*b2b0*/  LDS.U16 R161, [R161+0x2] ;  /* 0x00000200a1a17984 */ /* 0x000e220000000400 */
[----:B-1----:R-:W-:Y:S01]  /*b2c0*/  IMAD.IADD R99, R137, 0x1, R136 ;  /* 0x0000000189637824 */ /* 0x002fe200078e0288 */
[----:B------:R-:W-:Y:S02]  /*b2d0*/  LEA R97, R97, UR4, 0x2 ;  /* 0x0000000461617c11 */ /* 0x000fe4000f8e10ff */
[----:B------:R-:W1:Y:S01]  /*b2e0*/  LDS.U16 R164, [R164+0x2] ;  /* 0x00000200a4a47984 */ /* 0x000e620000000400 */
[----:B--2---:R-:W-:Y:S01]  /*b2f0*/  IMAD.IADD R138, R139, 0x1, R138 ;  /* 0x000000018b8a7824 */ /* 0x004fe200078e028a */
[----:B------:R-:W-:-:S02]  /*b300*/  LEA R99, R99, UR4, 0x2 ;  /* 0x0000000463637c11 */ /* 0x000fc4000f8e10ff */
[----:B------:R-:W2:Y:S01]  /*b310*/  LDS.U16 R166, [R166+0x2] ;  /* 0x00000200a6a67984 */ /* 0x000ea20000000400 */
[----:B---3--:R-:W-:-:S03]  /*b320*/  IMAD.IADD R140, R141, 0x1, R140 ;  /* 0x000000018d8c7824 */ /* 0x008fc600078e028c */
[----:B------:R-:W3:Y:S01]  /*b330*/  LDS.U16 R168, [R168+0x2] ;  /* 0x00000200a8a87984 */ /* 0x000ee20000000400 */
[----:B----4-:R-:W-:-:S03]  /*b340*/  IMAD.IADD R142, R143, 0x1, R142 ;  /* 0x000000018f8e7824 */ /* 0x010fc600078e028e */
[----:B------:R-:W4:Y:S01]  /*b350*/  LDS.U16 R170, [R170+0x2] ;  /* 0x00000200aaaa7984 */ /* 0x000f220000000400 */
[----:B-----5:R-:W-:-:S03]  /*b360*/  IMAD.IADD R144, R145, 0x1, R144 ;  /* 0x0000000191907824 */ /* 0x020fc600078e0290 */
[----:B------:R-:W5:Y:S01]  /*b370*/  LDS.U16 R172, [R172+0x2] ;  /* 0x00000200acac7984 */ /* 0x000f620000000400 */
[----:B------:R-:W-:Y:S01]  /*b380*/  IMAD.IADD R103, R148, 0x1, R147 ;  /* 0x0000000194677824 */ /* 0x000fe200078e0293 */
[----:B------:R-:W-:Y:S01]  /*b390*/  BAR.SYNC.DEFER_BLOCKING 0x0 ;  /* 0x0000000000007b1d */ /* 0x000fe20000010000 */
[----:B------:R-:W-:-:S03]  /*b3a0*/  IMAD.IADD R105, R151, 0x1, R150 ;  /* 0x0000000197697824 */ /* 0x000fc600078e0296 */
[----:B------:R-:W-:Y:S01]  /*b3b0*/  LEA R103, R103, UR4, 0x2 ;  /* 0x0000000467677c11 */ /* 0x000fe2000f8e10ff */
[----:B------:R-:W-:Y:S01]  /*b3c0*/  IMAD.IADD R107, R153, 0x1, R152 ;  /* 0x00000001996b7824 */ /* 0x000fe200078e0298 */
[----:B------:R-:W-:Y:S01]  /*b3d0*/  LEA R105, R105, UR4, 0x2 ;  /* 0x0000000469697c11 */ /* 0x000fe2000f8e10ff */
[----:B------:R-:W-:-:S03]  /*b3e0*/  IMAD.IADD R109, R156, 0x1, R155 ;  /* 0x000000019c6d7824 */ /* 0x000fc600078e029b */
[----:B------:R-:W-:Y:S01]  /*b3f0*/  LEA R107, R107, UR4, 0x2 ;  /* 0x000000046b6b7c11 */ /* 0x000fe2000f8e10ff */
[----:B------:R-:W-:Y:S01]  /*b400*/  IMAD.IADD R111, R159, 0x1, R158 ;  /* 0x000000019f6f7824 */ /* 0x000fe200078e029e */
[----:B------:R-:W-:Y:S01]  /*b410*/  LEA R109, R109, UR4, 0x2 ;  /* 0x000000046d6d7c11 */ /* 0x000fe2000f8e10ff */
[----:B0-----:R-:W-:-:S03]  /*b420*/  IMAD.IADD R161, R162, 0x1, R161 ;  /* 0x00000001a2a17824 */ /* 0x001fc600078e02a1 */
[----:B------:R-:W-:Y:S01]  /*b430*/  LEA R111, R111, UR4, 0x2 ;  /* 0x000000046f6f7c11 */ /* 0x000fe2000f8e10ff */
[----:B-1----:R-:W-:Y:S01]  /*b440*/  IMAD.IADD R164, R165, 0x1, R164 ;  /* 0x00000001a5a47824 */ /* 0x002fe200078e02a4 */
[----:B------:R-:W-:Y:S01]  /*b450*/  @!P1 STS [R0], R51 ;  /* 0x0000003300009388 */ /* 0x000fe20000000800 */
[----:B--2---:R-:W-:Y:S01]  /*b460*/  IMAD.IADD R113, R167, 0x1, R166 ;  /* 0x00000001a7717824 */ /* 0x004fe200078e02a6 */
[----:B------:R-:W-:Y:S01]  /*b470*/  BAR.SYNC.DEFER_BLOCKING 0x0 ;  /* 0x0000000000007b1d */ /* 0x000fe20000010000 */
[----:B---3--:R-:W-:-:S03]  /*b480*/  IMAD.IADD R168, R169, 0x1, R168 ;  /* 0x00000001a9a87824 */ /* 0x008fc600078e02a8 */
[----:B------:R-:W-:Y:S01]  /*b490*/  LEA R113, R113, UR4, 0x2 ;  /* 0x0000000471717c11 */ /* 0x000fe2000f8e10ff */
[----:B----4-:R-:W-:Y:S02]  /*b4a0*/  IMAD.IADD R115, R171, 0x1, R170 ;  /* 0x00000001ab737824 */ /* 0x010fe400078e02aa */
[----:B-----5:R-:W-:-:S03]  /*b4b0*/  IMAD.IADD R172, R173, 0x1, R172 ;  /* 0x00000001adac7824 */ /* 0x020fc600078e02ac */
[----:B------:R-:W-:Y:S01]  /*b4c0*/  LEA R115, R115, UR4, 0x2 ;  /* 0x0000000473737c11 */ /* 0x000fe2000f8e10ff */
[----:B------:R-:W-:Y:S01]  /*b4d0*/  @P0 LDS R8, [R0+-0x4] ;  /* 0xfffffc0000080984 */ /* 0x000fe20000000800 */
[----:B------:R-:W-:Y:S06]  /*b4e0*/  BAR.SYNC.DEFER_BLOCKING 0x0 ;  /* 0x0000000000007b1d */ /* 0x000fec0000010000 */
[----:B------:R-:W-:Y:S02]  /*b4f0*/  @!P1 STS [R0+0x7500], R63 ;  /* 0x0075003f00009388 */ /* 0x000fe40000000800 */
[----:B------:R-:W-:Y:S06]  /*b500*/  BAR.SYNC.DEFER_BLOCKING 0x0 ;  /* 0x0000000000007b1d */ /* 0x000fec0000010000 */
[----:B------:R-:W-:Y:S04]  /*b510*/  STS [R62], R55 ;  /* 0x000000373e007388 */ /* 0x000fe80000000800 */
[----:B------:R-:W-:Y:S04]  /*b520*/  STS [R64], R57 ;  /* 0x0000003940007388 */ /* 0x000fe80000000800 */
[----:B------:R-:W-:Y:S04]  /*b530*/  STS [R65], R58 ;  /* 0x0000003a41007388 */ /* 0x000fe80000000800 */
[----:B------:R0:W-:Y:S04]  /*b540*/  STS [R66], R67 ;  /* 0x0000004342007388 */ /* 0x0001e80000000800 */
[----:B------:R-:W-:Y:S04]  /*b550*/  STS [R75], R56 ;  /* 0x000000384b007388 */ /* 0x000fe80000000800 */
[----:B------:R-:W-:Y:S01]  /*b560*/  STS [R77], R60 ;  /* 0x0000003c4d007388 */ /* 0x000fe20000000800 */
[----:B0-----:R-:W-:-:S03]  /*b570*/  LEA R67, R178, UR4, 0x2 ;  /* 0x00000004b2437c11 */ /* 0x001fc6000f8e10ff */
[----:B------:R0:W-:Y:S04]  /*b580*/  STS [R79], R68 ;  /* 0x000000444f007388 */ /* 0x0001e80000000800 */
[----:B------:R1:W-:Y:S04]  /*b590*/  STS [R83], R70 ;  /* 0x0000004653007388 */ /* 0x0003e80000000800 */
[----:B------:R2:W-:Y:S01]  /*b5a0*/  STS [R72], R73 ;  /* 0x0000004948007388 */ /* 0x0005e20000000800 */
[----:B0-----:R-:W-:-:S03]  /*b5b0*/  LEA R68, R118, UR4, 0x2 ;  /* 0x0000000476447c11 */ /* 0x001fc6000f8e10ff */
[----:B------:R0:W-:Y:S01]  /*b5c0*/  STS [R80], R69 ;  /* 0x0000004550007388 */ /* 0x0001e20000000800 */
[----:B-1----:R-:W-:-:S03]  /*b5d0*/  LEA R70, R122, UR4, 0x2 ;  /* 0x000000047a467c11 */ /* 0x002fc6000f8e10ff */
[----:B------:R1:W-:Y:S01]  /*b5e0*/  STS [R88], R71 ;  /* 0x0000004758007388 */ /* 0x0003e20000000800 */
[----:B--2---:R-:W-:-:S03]  /*b5f0*/  LEA R73, R117, UR4, 0x2 ;  /* 0x0000000475497c11 */ /* 0x004fc6000f8e10ff */
        /* <DEDUP_REMOVED lines=10> */
[----:B------:R-:W-:Y:S01]  /*b6a0*/  STS [R91], R84 ;  /* 0x000000545b007388 */ /* 0x000fe20000000800 */
[----:B--2---:R-:W-:-:S03]  /*b6b0*/  LEA R76, R161, UR4, 0x2 ;  /* 0x00000004a14c7c11 */ /* 0x004fc6000f8e10ff */
[----:B------:R1:W-:Y:S01]  /*b6c0*/  STS [R70], R89 ;  /* 0x0000005946007388 */ /* 0x0003e20000000800 */
[----:B0-----:R-:W-:-:S03]  /*b6d0*/  LEA R81, R138, UR4, 0x2 ;  /* 0x000000048a517c11 */ /* 0x001fc6000f8e10ff */
[----:B------:R0:W-:Y:S04]  /*b6e0*/  STS [R92], R93 ;  /* 0x0000005d5c007388 */ /* 0x0001e80000000800 */
[----:B------:R-:W-:Y:S01]  /*b6f0*/  STS [R69], R86 ;  /* 0x0000005645007388 */ /* 0x000fe20000000800 */
[----:B-1----:R-:W-:-:S03]  /*b700*/  LEA R89, R142, UR4, 0x2 ;  /* 0x000000048e597c11 */ /* 0x002fc6000f8e10ff */
[----:B------:R-:W-:Y:S01]  /*b710*/  STS [R71], R90 ;  /* 0x0000005a47007388 */ /* 0x000fe20000000800 */
[----:B0-----:R-:W-:-:S03]  /*b720*/  LEA R93, R144, UR4, 0x2 ;  /* 0x00000004905d7c11 */ /* 0x001fc6000f8e10ff */
[----:B------:R-:W-:Y:S04]  /*b730*/  STS [R95], R94 ;  /* 0x0000005e5f007388 */ /* 0x000fe80000000800 */
[----:B------:R-:W-:Y:S04]  /*b740*/  STS [R97], R98 ;  /* 0x0000006261007388 */ /* 0x000fe80000000800 */
[----:B------:R-:W-:Y:S04]  /*b750*/  STS [R99], R102 ;  /* 0x0000006663007388 */ /* 0x000fe80000000800 */
[----:B------:R-:W-:Y:S04]  /*b760*/  STS [R81], R96 ;  /* 0x0000006051007388 */ /* 0x000fe80000000800 */
        /* <DEDUP_REMOVED lines=14> */
[----:B------:R-:W-:Y:S01]  /*b850*/  STS [R82], R163 ;  /* 0x000000a352007388 */ /* 0x000fe20000000800 */
[----:B------:R-:W-:Y:S06]  /*b860*/  BAR.SYNC.DEFER_BLOCKING 0x0 ;  /* 0x0000000000007b1d */ /* 0x000fec0000010000 */
[----:B------:R-:W0:Y:S04]  /*b870*/  LDS R6, [R0] ;  /* 0x0000000000067984 */ /* 0x000e280000000800 */
[----:B------:R-:W1:Y:S04]  /*b880*/  LDS R10, [R0+0x300] ;  /* 0x00030000000a7984 */ /* 0x000e680000000800 */
[----:B------:R-:W2:Y:S04]  /*b890*/  LDS R56, [R0+0x600] ;  /* 0x0006000000387984 */ /* 0x000ea80000000800 */
[----:B------:R-:W3:Y:S04]  /*b8a0*/  LDS R60, [R0+0x900] ;  /* 0x00090000003c7984 */ /* 0x000ee80000000800 */
[----:B------:R-:W4:Y:S04]  /*b8b0*/  LDS R61, [R0+0xc00] ;  /* 0x000c0000003d7984 */ /* 0x000f280000000800 */
[----:B------:R-:W5:Y:S04]  /*b8c0*/  LDS R86, [R0+0xf00] ;  /* 0x000f000000567984 */ /* 0x000f680000000800 */
[----:B------:R-:W5:Y:S04]  /*b8d0*/  LDS R94, [R0+0x1200] ;  /* 0x00120000005e7984 */ /* 0x000f680000000800 */
[----:B------:R-:W-:Y:S04]  /*b8e0*/  LDS R98, [R0+0x1500] ;  /* 0x0015000000627984 */ /* 0x000fe80000000800 */
[----:B------:R-:W-:Y:S04]  /*b8f0*/  LDS R100, [R0+0x1800] ;  /* 0x0018000000647984 */ /* 0x000fe80000000800 */
[----:B------:R-:W-:Y:S01]  /*b900*/  LDS R104, [R0+0x1e00] ;  /* 0x001e000000687984 */ /* 0x000fe20000000800 */
[----:B0-----:R-:W-:-:S03]  /*b910*/  ISETP.NE.AND P3, PT, R6, 0x7fffffff, PT ;  /* 0x7fffffff0600780c */ /* 0x001fc60003f65270 */
[----:B------:R-:W-:Y:S01]  /*b920*/  LDS R102, [R0+0x1b00] ;  /* 0x001b000000667984 */ /* 0x000fe20000000800 */
[----:B------:R-:W-:-:S03]  /*b930*/  SEL R4, R6, 0x80000000, P3 ;  /* 0x8000000006047807 */ /* 0x000fc60001800000 */
[----:B------:R-:W-:Y:S01]  /*b940*/  LDS R106, [R0+0x4500] ;  /* 0x00450000006a7984 */ /* 0x000fe20000000800 */
[----:B-1----:R-:W-:Y:S02]  /*b950*/  ISETP.NE.AND P4, PT, R10, 0x7fffffff, PT ;  /* 0x7fffffff0a00780c */ /* 0x002fe40003f85270 */
[----:B------:R-:W-:Y:S01]  /*b960*/  SHF.R.U32.HI R4, RZ, UR14, R4 ;  /* 0x0000000eff047c19 */ /* 0x000fe20008011604 */
[----:B------:R-:W-:Y:S01]  /*b970*/  LDS R108, [R0+0x6900] ;  /* 0x00690000006c7984 */ /* 0x000fe20000000800 */
[----:B--2---:R-:W-:Y:S02]  /*b980*/  ISETP.NE.AND P3, PT, R56, 0x7fffffff, PT ;  /* 0x7fffffff3800780c */ /* 0x004fe40003f65270 */
[----:B------:R-:W-:Y:S02]  /*b990*/  LOP3.LUT R4, R4, UR13, RZ, 0xc0, !PT ;  /* 0x0000000d04047c12 */ /* 0x000fe4000f8ec0ff */
[----:B------:R-:W-:Y:S02]  /*b9a0*/  SEL R5, R10, 0x80000000, P4 ;  /* 0x800000000a057807 */ /* 0x000fe40002000000 */
[----:B------:R-:W-:-:S02]  /*b9b0*/  LEA R119, R4, UR4, 0x2 ;  /* 0x0000000404777c11 */ /* 0x000fc4000f8e10ff */
[----:B------:R-:W-:Y:S02]  /*b9c0*/  SEL R4, R56, 0x80000000, P3 ;  /* 0x8000000038047807 */ /* 0x000fe40001800000 */
[----:B------:R-:W-:Y:S02]  /*b9d0*/  SHF.R.U32.HI R5, RZ, UR14, R5 ;  /* 0x0000000eff057c19 */ /* 0x000fe40008011605 */
[----:B------:R-:W-:Y:S01]  /*b9e0*/  SHF.R.U32.HI R4, RZ, UR14, R4 ;  /* 0x0000000eff047c19 */ /* 0x000fe20008011604 */
[----:B------:R-:W0:Y:S01]  /*b9f0*/  LDS R119, [R119+0x7500] ;  /* 0x0075000077777984 */ /* 0x000e220000000800 */
[----:B------:R-:W-:Y:S02]  /*ba00*/  LOP3.LUT R5, R5, UR13, RZ, 0xc0, !PT ;  /* 0x0000000d05057c12 */ /* 0x000fe4000f8ec0ff */
[----:B------:R-:W-:Y:S02]  /*ba10*/  LOP3.LUT R4, R4, UR13, RZ, 0xc0, !PT ;  /* 0x0000000d04047c12 */ /* 0x000fe4000f8ec0ff */
[----:B------:R-:W-:-:S02]  /*ba20*/  LEA R117, R5, UR4, 0x2 ;  /* 0x0000000405757c11 */ /* 0x000fc4000f8e10ff */
[----:B------:R-:W-:Y:S02]  /*ba30*/  LEA R58, R4, UR4, 0x2 ;  /* 0x00000004043a7c11 */ /* 0x000fe4000f8e10ff */
[----:B------:R-:W1:Y:S01]  /*ba40*/  LDC.64 R4, c[0x0][0x388] ;  /* 0x0000e200ff047b82 */ /* 0x000e620000000a00 */
[----:B------:R-:W-:Y:S01]  /*ba50*/  ISETP.GT.AND P3, PT, R6, -0x1, PT ;  /* 0xffffffff0600780c */ /* 0x000fe20003f64270 */
[----:B------:R-:W2:Y:S01]  /*ba60*/  LDS R117, [R117+0x7500] ;  /* 0x0075000075757984 */ /* 0x000ea20000000800 */
[----:B------:R-:W-:Y:S02]  /*ba70*/  ISETP.GT.AND P4, PT, R10, -0x1, PT ;  /* 0xffffffff0a00780c */ /* 0x000fe40003f84270 */
[----:B------:R-:W-:Y:S01]  /*ba80*/  SEL R7, R54, 0xffffffff, !P3 ;  /* 0xffffffff36077807 */ /* 0x000fe20005800000 */
[----:B------:R-:W2:Y:S01]  /*ba90*/  LDS R58, [R58+0x7500] ;  /* 0x007500003a3a7984 */ /* 0x000ea20000000800 */
[----:B------:R-:W-:Y:S02]  /*baa0*/  ISETP.GT.AND P3, PT, R56, -0x1, PT ;  /* 0xffffffff3800780c */ /* 0x000fe40003f64270 */
[----:B------:R-:W-:-:S02]  /*bab0*/  LOP3.LUT R55, R7, R6, RZ, 0x3c, !PT ;  /* 0x0000000607377212 */ /* 0x000fc400078e3cff */
[----:B------:R-:W-:Y:S02]  /*bac0*/  SEL R59, R54, 0xffffffff, !P3 ;  /* 0xffffffff363b7807 */ /* 0x000fe40005800000 */
[----:B---3--:R-:W-:Y:S02]  /*bad0*/  ISETP.NE.AND P3, PT, R60, 0x7fffffff, PT ;  /* 0x7fffffff3c00780c */ /* 0x008fe40003f65270 */
[----:B------:R-:W-:Y:S02]  /*bae0*/  SEL R11, R54, 0xffffffff, !P4 ;  /* 0xffffffff360b7807 */ /* 0x000fe40006000000 */
[----:B------:R-:W-:Y:S02]  /*baf0*/  LOP3.LUT R59, R59, R56, RZ, 0x3c, !PT ;  /* 0x000000383b3b7212 */ /* 0x000fe400078e3cff */
[----:B----4-:R-:W-:Y:S02]  /*bb00*/  ISETP.NE.AND P4, PT, R61, 0x7fffffff, PT ;  /* 0x7fffffff3d00780c */ /* 0x010fe40003f85270 */
[----:B------:R-:W-:-:S02]  /*bb10*/  SEL R56, R60, 0x80000000, P3 ;  /* 0x800000003c387807 */ /* 0x000fc40001800000 */
[----:B-----5:R-:W-:Y:S02]  /*bb20*/  ISETP.NE.AND P5, PT, R86, 0x7fffffff, PT ;  /* 0x7fffffff5600780c */ /* 0x020fe40003fa5270 */
[----:B------:R-:W-:Y:S02]  /*bb30*/  LOP3.LUT R57, R11, R10, RZ, 0x3c, !PT ;  /* 0x0000000a0b397212 */ /* 0x000fe400078e3cff */
[----:B------:R-:W-:Y:S02]  /*bb40*/  ISETP.NE.AND P6, PT, R94, 0x7fffffff, PT ;  /* 0x7fffffff5e00780c */ /* 0x000fe40003fc5270 */
[----:B------:R-:W-:Y:S01]  /*bb50*/  SEL R84, R61, 0x80000000, P4 ;  /* 0x800000003d547807 */ /* 0x000fe20002000000 */
[----:B0-----:R-:W-:Y:S01]  /*bb60*/  IMAD.IADD R119, R119, 0x1, R125 ;  /* 0x0000000177777824 */ /* 0x001fe200078e027d */
[----:B------:R-:W-:Y:S02]  /*bb70*/  SHF.R.U32.HI R56, RZ, UR14, R56 ;  /* 0x0000000eff387c19 */ /* 0x000fe40008011638 */
[----:B------:R-:W-:Y:S01]  /*bb80*/  SEL R90, R86, 0x80000000, P5 ;  /* 0x80000000565a7807 */ /* 0x000fe20002800000 */
[----:B-1----:R-:W-:Y:S01]  /*bb90*/  IMAD.WIDE.U32 R6, R119, 0x4, R4 ;  /* 0x0000000477067825 */ /* 0x002fe200078e0004 */
[----:B------:R-:W-:-:S02]  /*bba0*/  SEL R96, R94, 0x80000000, P6 ;  /* 0x800000005e607807 */ /* 0x000fc40003000000 */
[----:B------:R-:W-:Y:S02]  /*bbb0*/  ISETP.NE.AND P5, PT, R98, 0x7fffffff, PT ;  /* 0x7fffffff6200780c */ /* 0x000fe40003fa5270 */
[----:B------:R0:W-:Y:S01]  /*bbc0*/  STG.E desc[UR10][R6.64], R55 ;  /* 0x0000003706007986 */ /* 0x0001e2000c10190a */
[----:B------:R-:W-:Y:S01]  /*bbd0*/  ISETP.NE.AND P6, PT, R100, 0x7fffffff, PT ;  /* 0x7fffffff6400780c */ /* 0x000fe20003fc5270 */
[----:B--2---:R-:W-:Y:S01]  /*bbe0*/  IMAD.IADD R117, R12, 0x1, R117 ;  /* 0x000000010c757824 */ /* 0x004fe200078e0275 */
[----:B------:R-:W-:Y:S02]  /*bbf0*/  SHF.R.U32.HI R84, RZ, UR14, R84 ;  /* 0x0000000eff547c19 */ /* 0x000fe40008011654 */
[----:B------:R-:W-:Y:S01]  /*bc00*/  LOP3.LUT R56, R56, UR13, RZ, 0xc0, !PT ;  /* 0x0000000d38387c12 */ /* 0x000fe2000f8ec0ff */
[----:B------:R-:W-:Y:S01]  /*bc10*/  IMAD.IADD R121, R15, 0x1, R58 ;  /* 0x000000010f797824 */ /* 0x000fe200078e023a */
[----:B------:R-:W-:Y:S01]  /*bc20*/  SHF.R.U32.HI R90, RZ, UR14, R90 ;  /* 0x0000000eff5a7c19 */ /* 0x000fe2000801165a */
[----:B------:R-:W-:Y:S01]  /*bc30*/  IMAD.WIDE.U32 R10, R117, 0x4, R4 ;  /* 0x00000004750a7825 */ /* 0x000fe200078e0004 */
[----:B------:R-:W-:-:S02]  /*bc40*/  SHF.R.U32.HI R96, RZ, UR14, R96 ;  /* 0x0000000eff607c19 */ /* 0x000fc40008011660 */
[----:B------:R-:W-:Y:S01]  /*bc50*/  LOP3.LUT R84, R84, UR13, RZ, 0xc0, !PT ;  /* 0x0000000d54547c12 */ /* 0x000fe2000f8ec0ff */
[----:B0-----:R-:W-:Y:S01]  /*bc60*/  IMAD.WIDE.U32 R6, R121, 0x4, R4 ;  /* 0x0000000479067825 */ /* 0x001fe200078e0004 */
[----:B------:R0:W-:Y:S01]  /*bc70*/  STG.E desc[UR10][R10.64], R57 ;  /* 0x000000390a007986 */ /* 0x0001e2000c10190a */
[----:B------:R-:W-:Y:S02]  /*bc80*/  LEA R131, R56, UR4, 0x2 ;  /* 0x0000000438837c11 */ /* 0x000fe4000f8e10ff */
[----:B------:R-:W-:Y:S01]  /*bc90*/  LOP3.LUT R90, R90, UR13, RZ, 0xc0, !PT ;  /* 0x0000000d5a5a7c12 */ /* 0x000fe2000f8ec0ff */
[----:B------:R1:W-:Y:S01]  /*bca0*/  STG.E desc[UR10][R6.64], R59 ;  /* 0x0000003b06007986 */ /* 0x0003e2000c10190a */
[----:B------:R-:W-:Y:S02]  /*bcb0*/  LOP3.LUT R96, R96, UR13, RZ, 0xc0, !PT ;  /* 0x0000000d60607c12 */ /* 0x000fe4000f8ec0ff */
[----:B------:R-:W-:Y:S01]  /*bcc0*/  LEA R90, R90, UR4, 0x2 ;  /* 0x000000045a5a7c11 */ /* 0x000fe2000f8e10ff */
[----:B------:R-:W2:Y:S01]  /*bcd0*/  LDS R131, [R131+0x7500] ;  /* 0x0075000083837984 */ /* 0x000ea20000000800 */
[----:B------:R-:W-:-:S02]  /*bce0*/  LEA R56, R96, UR4, 0x2 ;  /* 0x0000000460387c11 */ /* 0x000fc4000f8e10ff */
[----:B------:R-:W-:Y:S01]  /*bcf0*/  ISETP.NE.AND P4, PT, R102, 0x7fffffff, PT ;  /* 0x7fffffff6600780c */ /* 0x000fe20003f85270 */
[----:B------:R3:W4:Y:S01]  /*bd00*/  LDS R127, [R90+0x7500] ;  /* 0x007500005a7f7984 */ /* 0x0007220000000800 */
[----:B0-----:R-:W-:Y:S02]  /*bd10*/  LEA R10, R84, UR4, 0x2 ;  /* 0x00000004540a7c11 */ /* 0x001fe4000f8e10ff */
[----:B------:R-:W-:Y:S01]  /*bd20*/  SEL R11, R102, 0x80000000, P4 ;  /* 0x80000000660b7807 */ /* 0x000fe20002000000 */
[----:B------:R-:W0:Y:S01]  /*bd30*/  LDS R56, [R56+0x7500] ;  /* 0x0075000038387984 */ /* 0x000e220000000800 */
[----:B-1----:R-:W-:Y:S02]  /*bd40*/  SEL R6, R98, 0x80000000, P5 ;  /* 0x8000000062067807 */ /* 0x002fe40002800000 */
[----:B------:R-:W-:Y:S01]  /*bd50*/  ISETP.NE.AND P5, PT, R104, 0x7fffffff, PT ;  /* 0x7fffffff6800780c */ /* 0x000fe20003fa5270 */
[----:B------:R-:W1:Y:S01]  /*bd60*/  LDS R10, [R10+0x7500] ;  /* 0x007500000a0a7984 */ /* 0x000e620000000800 */
[----:B------:R-:W-:-:S02]  /*bd70*/  SEL R7, R100, 0x80000000, P6 ;  /* 0x8000000064077807 */ /* 0x000fc40003000000 */
[----:B------:R-:W-:Y:S01]  /*bd80*/  SEL R55, R104, 0x80000000, P5 ;  /* 0x8000000068377807 */ /* 0x000fe20002800000 */
[----:B------:R-:W-:Y:S01]  /*bd90*/  LDS R96, [R0+0x2a00] ;  /* 0x002a000000607984 */ /* 0x000fe20000000800 */
[----:B------:R-:W-:Y:S02]  /*bda0*/  SHF.R.U32.HI R7, RZ, UR14, R7 ;  /* 0x0000000eff077c19 */ /* 0x000fe40008011607 */
[----:B------:R-:W-:Y:S02]  /*bdb0*/  SHF.R.U32.HI R55, RZ, UR14, R55 ;  /* 0x0000000eff377c19 */ /* 0x000fe40008011637 */
[----:B------:R-:W-:Y:S02]  /*bdc0*/  LOP3.LUT R7, R7, UR13, RZ, 0xc0, !PT ;  /* 0x0000000d07077c12 */ /* 0x000fe4000f8ec0ff */
[----:B------:R-:W-:Y:S02]  /*bdd0*/  LOP3.LUT R55, R55, UR13, RZ, 0xc0, !PT ;  /* 0x0000000d37377c12 */ /* 0x000fe4000f8ec0ff */
[----:B------:R-:W-:-:S02]  /*bde0*/  LEA R84, R7, UR4, 0x2 ;  /* 0x0000000407547c11 */ /* 0x000fc4000f8e10ff */
[----:B---3--:R-:W-:Y:S02]  /*bdf0*/  LEA R90, R55, UR4, 0x2 ;  /* 0x00000004375a7c11 */ /* 0x008fe4000f8e10ff */
[----:B------:R-:W-:Y:S02]  /*be00*/  SHF.R.U32.HI R6, RZ, UR14, R6 ;  /* 0x0000000eff067c19 */ /* 0x000fe40008011606 */
[----:B------:R-:W3:Y:S01]  /*be10*/  LDS R84, [R84+0x7500] ;  /* 0x0075000054547984 */ /* 0x000ee20000000800 */
[----:B------:R-:W-:Y:S02]  /*be20*/  ISETP.GT.AND P3, PT, R60, -0x1, PT ;  /* 0xffffffff3c00780c */ /* 0x000fe40003f64270 */
[----:B------:R-:W-:Y:S01]  /*be30*/  LOP3.LUT R6, R6, UR13, RZ, 0xc0, !PT ;  /* 0x0000000d06067c12 */ /* 0x000fe2000f8ec0ff */
[----:B------:R-:W5:Y:S01]  /*be40*/  LDS R90, [R90+0x7500] ;  /* 0x007500005a5a7984 */ /* 0x000f620000000800 */
[----:B------:R-:W-:Y:S02]  /*be50*/  SHF.R.U32.HI R11, RZ, UR14, R11 ;  /* 0x0000000eff0b7c19 */ /* 0x000fe4000801160b */
[----:B------:R-:W-:-:S02]  /*be60*/  LEA R137, R6, UR4, 0x2 ;  /* 0x0000000406897c11 */ /* 0x000fc4000f8e10ff */
[----:B------:R-:W-:Y:S01]  /*be70*/  SEL R7, R54, 0xffffffff, !P3 ;  /* 0xffffffff36077807 */ /* 0x000fe20005800000 */
[----:B--2---:R-:W-:Y:S01]  /*be80*/  IMAD.IADD R131, R16, 0x1, R131 ;  /* 0x0000000110837824 */ /* 0x004fe200078e0283 */
[----:B------:R-:W-:Y:S02]  /*be90*/  ISETP.GT.AND P5, PT, R94, -0x1, PT ;  /* 0xffffffff5e00780c */ /* 0x000fe40003fa4270 */
[----:B------:R-:W-:Y:S01]  /*bea0*/  LDS R137, [R137+0x7500] ;  /* 0x0075000089897984 */ /* 0x000fe20000000800 */
[----:B------:R-:W-:Y:S01]  /*beb0*/  LOP3.LUT R11, R11, UR13, RZ, 0xc0, !PT ;  /* 0x0000000d0b0b7c12 */ /* 0x000fe2000f8ec0ff */
[----:B----4-:R-:W-:Y:S01]  /*bec0*/  IMAD.IADD R127, R18, 0x1, R127 ;  /* 0x00000001127f7824 */ /* 0x010fe200078e027f */
[----:B------:R-:W-:Y:S01]  /*bed0*/  ISETP.GT.AND P6, PT, R61, -0x1, PT ;  /* 0xffffffff3d00780c */ /* 0x000fe20003fc4270 */
[----:B0-----:R-:W-:Y:S01]  /*bee0*/  IMAD.IADD R123, R19, 0x1, R56 ;  /* 0x00000001137b7824 */ /* 0x001fe200078e0238 */
[----:B------:R-:W-:Y:S02]  /*bef0*/  ISETP.GT.AND P4, PT, R86, -0x1, PT ;  /* 0xffffffff5600780c */ /* 0x000fe40003f84270 */
[----:B------:R-:W-:Y:S01]  /*bf00*/  LOP3.LUT R55, R7, R60, RZ, 0x3c, !PT ;  /* 0x0000003c07377212 */ /* 0x000fe200078e3cff */
[----:B-1----:R-:W-:Y:S01]  /*bf10*/  IMAD.IADD R129, R17, 0x1, R10 ;  /* 0x0000000111817824 */ /* 0x002fe200078e020a */
[C---:B------:R-:W-:Y:S01]  /*bf20*/  SEL R57, R54.reuse, 0xffffffff, !P5 ;  /* 0xffffffff36397807 */ /* 0x040fe20006800000 */
[----:B------:R-:W0:Y:S01]  /*bf30*/  LDS R60, [R0+0x2100] ;  /* 0x00210000003c7984 */ /* 0x000e220000000800 */
[----:B------:R-:W-:Y:S01]  /*bf40*/  LEA R141, R11, UR4, 0x2 ;  /* 0x000000040b8d7c11 */ /* 0x000fe2000f8e10ff */
[----:B------:R-:W-:Y:S01]  /*bf50*/  IMAD.WIDE.U32 R58, R123, 0x4, R4 ;  /* 0x000000047b3a7825 */ /* 0x000fe200078e0004 */
[----:B------:R-:W-:-:S02]  /*bf60*/  SEL R6, R54, 0xffffffff, !P6 ;  /* 0xffffffff36067807 */ /* 0x000fc40007000000 */
[----:B------:R-:W-:Y:S02]  /*bf70*/  SEL R11, R54, 0xffffffff, !P4 ;  /* 0xffffffff360b7807 */ /* 0x000fe40006000000 */
[----:B------:R-:W-:Y:S01]  /*bf80*/  LOP3.LUT R135, R57, R94, RZ, 0x3c, !PT ;  /* 0x0000005e39877212 */ /* 0x000fe200078e3cff */
[--C-:B------:R-:W-:Y:S01]  /*bf90*/  IMAD.WIDE.U32 R56, R127, 0x4, R4.reuse ;  /* 0x000000047f387825 */ /* 0x100fe200078e0004 */
[----:B------:R-:W1:Y:S01]  /*bfa0*/  LDS R94, [R0+0x2700] ;  /* 0x00270000005e7984 */ /* 0x000e620000000800 */
[----:B------:R-:W-:Y:S02]  /*bfb0*/  ISETP.GT.AND P3, PT, R98, -0x1, PT ;  /* 0xffffffff6200780c */ /* 0x000fe40003f64270 */
[----:B------:R-:W-:Y:S01]  /*bfc0*/  LOP3.LUT R61, R6, R61, RZ, 0x3c, !PT ;  /* 0x0000003d063d7212 */ /* 0x000fe200078e3cff */
[--C-:B------:R-:W-:Y:S01]  /*bfd0*/  IMAD.WIDE.U32 R6, R131, 0x4, R4.reuse ;  /* 0x0000000483067825 */ /* 0x100fe200078e0004 */
[----:B------:R-:W-:Y:S01]  /*bfe0*/  LOP3.LUT R133, R11, R86, RZ, 0x3c, !PT ;  /* 0x000000560b857212 */ /* 0x000fe200078e3cff */
[----:B------:R-:W-:Y:S01]  /*bff0*/  LDS R141, [R141+0x7500] ;  /* 0x007500008d8d7984 */ /* 0x000fe20000000800 */
[----:B------:R-:W-:Y:S01]  /*c000*/  SEL R139, R54, 0xffffffff, !P3 ;  /* 0xffffffff368b7807 */ /* 0x000fe20005800000 */
[----:B------:R-:W-:Y:S01]  /*c010*/  IMAD.WIDE.U32 R10, R129, 0x4, R4 ;  /* 0x00000004810a7825 */ /* 0x000fe200078e0004 */
[----:B------:R-:W-:Y:S01]  /*c020*/  ISETP.GT.AND P5, PT, R102, -0x1, PT ;  /* 0xffffffff6600780c */ /* 0x000fe20003fa4270 */
[----:B------:R-:W2:Y:S01]  /*c030*/  LDS R86, [R0+0x2400] ;  /* 0x0024000000567984 */ /* 0x000ea20000000800 */
[----:B------:R-:W-:-:S02]  /*c040*/  ISETP.GT.AND P4, PT, R100, -0x1, PT ;  /* 0xffffffff6400780c */ /* 0x000fc40003f84270 */
[----:B------:R-:W-:Y:S01]  /*c050*/  SEL R143, R54, 0xffffffff, !P5 ;  /* 0xffffffff368f7807 */ /* 0x000fe20006800000 */
[----:B------:R4:W-:Y:S01]  /*c060*/  STG.E desc[UR10][R6.64], R55 ;  /* 0x0000003706007986 */ /* 0x0009e2000c10190a */
[----:B------:R-:W-:Y:S02]  /*c070*/  ISETP.GT.AND P3, PT, R104, -0x1, PT ;  /* 0xffffffff6800780c */ /* 0x000fe40003f64270 */
[----:B------:R-:W-:Y:S01]  /*c080*/  LOP3.LUT R143, R143, R102, RZ, 0x3c, !PT ;  /* 0x000000668f8f7212 */ /* 0x000fe200078e3cff */
[----:B------:R5:W-:Y:S04]  /*c090*/  STG.E desc[UR10][R10.64], R61 ;  /* 0x0000003d0a007986 */ /* 0x000be8000c10190a */
[----:B------:R0:W-:Y:S01]  /*c0a0*/  STG.E desc[UR10][R56.64], R133 ;  /* 0x0000008538007986 */ /* 0x0001e2000c10190a */
[----:B----4-:R-:W-:Y:S01]  /*c0b0*/  LOP3.LUT R55, R139, R98, RZ, 0x3c, !PT ;  /* 0x000000628b377212 */ /* 0x010fe200078e3cff */
[----:B---3--:R-:W-:-:S02]  /*c0c0*/  IMAD.IADD R139, R21, 0x1, R84 ;  /* 0x00000001158b7824 */ /* 0x008fc400078e0254 */
[----:B------:R-:W-:Y:S01]  /*c0d0*/  LDS R98, [R0+0x3300] ;  /* 0x0033000000627984 */ /* 0x000fe20000000800 */
[C---:B------:R-:W-:Y:S02]  /*c0e0*/  SEL R7, R54.reuse, 0xffffffff, !P4 ;  /* 0xffffffff36077807 */ /* 0x040fe40006000000 */
[----:B-----5:R-:W-:Y:S01]  /*c0f0*/  SEL R11, R54, 0xffffffff, !P3 ;  /* 0xffffffff360b7807 */ /* 0x020fe20005800000 */
[----:B------:R-:W3:Y:S01]  /*c100*/  LDS R84, [R0+0x2d00] ;  /* 0x002d000000547984 */ /* 0x000ee20000000800 */
[----:B------:R-:W-:Y:S01]  /*c110*/  LOP3.LUT R61, R7, R100, RZ, 0x3c, !PT ;  /* 0x00000064073d7212 */ /* 0x000fe200078e3cff */
[----:B0-----:R-:W-:Y:S01]  /*c120*/  IMAD.IADD R133, R23, 0x1, R90 ;  /* 0x0000000117857824 */ /* 0x001fe200078e025a */
[C---:B------:R-:W-:Y:S01]  /*c130*/  ISETP.GT.AND P4, PT, R60.reuse, -0x1, PT ;  /* 0xffffffff3c00780c */ /* 0x040fe20003f84270 */
[----:B------:R-:W0:Y:S01]  /*c140*/  LDS R90, [R0+0x3000] ;  /* 0x00300000005a7984 */ /* 0x000e220000000800 */
[----:B------:R-:W-:Y:S01]  /*c150*/  LOP3.LUT R145, R11, R104, RZ, 0x3c, !PT ;  /* 0x000000680b917212 */ /* 0x000fe200078e3cff */
[----:B------:R-:W-:Y:S01]  /*c160*/  IMAD.WIDE.U32 R10, R139, 0x4, R4 ;  /* 0x000000048b0a7825 */ /* 0x000fe200078e0004 */
[----:B------:R-:W-:Y:S01]  /*c170*/  ISETP.NE.AND P3, PT, R60, 0x7fffffff, PT ;  /* 0x7fffffff3c00780c */ /* 0x000fe20003f65270 */
[----:B------:R-:W4:Y:S01]  /*c180*/  LDS R102, [R0+0x3900] ;  /* 0x0039000000667984 */ /* 0x000f220000000800 */
[----:B-1----:R-:W-:-:S03]  /*c190*/  ISETP.GT.AND P6, PT, R94, -0x1, PT ;  /* 0xffffffff5e00780c */ /* 0x002fc60003fc4270 */
[----:B------:R1:W-:Y:S04]  /*c1a0*/  STG.E desc[UR10][R58.64], R135 ;  /* 0x000000873a007986 */ /* 0x0003e8000c10190a */
[----:B------:R-:W5:Y:S01]  /*c1b0*/  LDS R100, [R0+0x3600] ;  /* 0x0036000000647984 */ /* 0x000f620000000800 */
[----:B--2---:R-:W-:-:S03]  /*c1c0*/  ISETP.NE.AND P5, PT, R86, 0x7fffffff, PT ;  /* 0x7fffffff5600780c */ /* 0x004fc60003fa5270 */
[----:B------:R-:W2:Y:S01]  /*c1d0*/  LDS R104, [R0+0x3c00] ;  /* 0x003c000000687984 */ /* 0x000ea20000000800 */
[----:B-1----:R-:W-:Y:S02]  /*c1e0*/  IMAD.IADD R135, R20, 0x1, R137 ;  /* 0x0000000114877824 */ /* 0x002fe400078e0289 */
[----:B------:R-:W-:Y:S02]  /*c1f0*/  IMAD.IADD R137, R22, 0x1, R141 ;  /* 0x0000000116897824 */ /* 0x000fe400078e028d */
[----:B------:R-:W-:-:S04]  /*c200*/  IMAD.WIDE.U32 R6, R135, 0x4, R4 ;  /* 0x0000000487067825 */ /* 0x000fc800078e0004 */
[--C-:B------:R-:W-:Y:S01]  /*c210*/  IMAD.WIDE.U32 R56, R137, 0x4, R4.reuse ;  /* 0x0000000489387825 */ /* 0x100fe200078e0004 */
[----:B------:R1:W-:Y:S03]  /*c220*/  STG.E desc[UR10][R6.64], R55 ;  /* 0x0000003706007986 */ /* 0x0003e6000c10190a */
[----:B------:R-:W-:Y:S01]  /*c230*/  IMAD.WIDE.U32 R58, R133, 0x4, R4 ;  /* 0x00000004853a7825 */ /* 0x000fe200078e0004 */
[----:B------:R3:W-:Y:S04]  /*c240*/  STG.E desc[UR10][R10.64], R61 ;  /* 0x0000003d0a007986 */ /* 0x0007e8000c10190a */
[----:B------:R-:W-:Y:S01]  /*c250*/  STG.E desc[UR10][R56.64], R143 ;  /* 0x0000008f38007986 */ /* 0x000fe2000c10190a */
[----:B-1----:R-:W-:-:S03]  /*c260*/  SEL R7, R54, 0xffffffff, !P4 ;  /* 0xffffffff36077807 */ /* 0x002fc60006000000 */
[----:B------:R-:W-:Y:S01]  /*c270*/  STG.E desc[UR10][R58.64], R145 ;  /* 0x000000913a007986 */ /* 0x000fe2000c10190a */
[----:B------:R-:W-:Y:S02]  /*c280*/  ISETP.GT.AND P4, PT, R86, -0x1, PT ;  /* 0xffffffff5600780c */ /* 0x000fe40003f84270 */
[----:B------:R-:W-:Y:S02]  /*c290*/  LOP3.LUT R55, R7, R60, RZ, 0x3c, !PT ;  /* 0x0000003c07377212 */ /* 0x000fe400078e3cff */
[----:B------:R-:W-:Y:S02]  /*c2a0*/  SEL R60, R60, 0x80000000, P3 ;  /* 0x800000003c3c7807 */ /* 0x000fe40001800000 */
[----:B---3--:R-:W-:Y:S02]  /*c2b0*/  SEL R11, R54, 0xffffffff, !P6 ;  /* 0xffffffff360b7807 */ /* 0x008fe40007000000 */
[----:B------:R-:W-:Y:S02]  /*c2c0*/  ISETP.NE.AND P3, PT, R94, 0x7fffffff, PT ;  /* 0x7fffffff5e00780c */ /* 0x000fe40003f65270 */
[----:B------:R-:W-:-:S02]  /*c2d0*/  SEL R7, R54, 0xffffffff, !P4 ;  /* 0xffffffff36077807 */ /* 0x000fc40006000000 */
[----:B------:R-:W-:Y:S02]  /*c2e0*/  ISETP.NE.AND P4, PT, R96, 0x7fffffff, PT ;  /* 0x7fffffff6000780c */ /* 0x000fe40003f85270 */
[----:B------:R-:W-:Y:S02]  /*c2f0*/  LOP3.LUT R149, R11, R94, RZ, 0x3c, !PT ;  /* 0x0000005e0b957212 */ /* 0x000fe400078e3cff */
[----:B------:R-:W-:Y:S02]  /*c300*/  SEL R94, R94, 0x80000000, P3 ;  /* 0x800000005e5e7807 */ /* 0x000fe40001800000 */
[----:B------:R-:W-:Y:S02]  /*c310*/  LOP3.LUT R61, R7, R86, RZ, 0x3c, !PT ;  /* 0x00000056073d7212 */ /* 0x000fe400078e3cff */
[----:B------:R-:W-:Y:S02]  /*c320*/  ISETP.NE.AND P3, PT, R84, 0x7fffffff, PT ;  /* 0x7fffffff5400780c */ /* 0x000fe40003f65270 */
[----:B------:R-:W-:-:S02]  /*c330*/  SEL R86, R86, 0x80000000, P5 ;  /* 0x8000000056567807 */ /* 0x000fc40002800000 */
[----:B------:R-:W-:Y:S02]  /*c340*/  SEL R6, R96, 0x80000000, P4 ;  /* 0x8000000060067807 */ /* 0x000fe40002000000 */
[----:B------:R-:W-:Y:S02]  /*c350*/  SHF.R.U32.HI R60, RZ, UR14, R60 ;  /* 0x0000000eff3c7c19 */ /* 0x000fe4000801163c */
[----:B0-----:R-:W-:Y:S02]  /*c360*/  ISETP.NE.AND P6, PT, R90, 0x7fffffff, PT ;  /* 0x7fffffff5a00780c */ /* 0x001fe40003fc5270 */
[----:B------:R-:W-:Y:S02]  /*c370*/  SEL R7, R84, 0x80000000, P3 ;  /* 0x8000000054077807 */ /* 0x000fe40001800000 */
[----:B------:R-:W-:Y:S02]  /*c380*/  SHF.R.U32.HI R86, RZ, UR14, R86 ;  /* 0x0000000eff567c19 */ /* 0x000fe40008011656 */
[----:B------:R-:W-:-:S02]  /*c390*/  SHF.R.U32.HI R6, RZ, UR14, R6 ;  /* 0x0000000eff067c19 */ /* 0x000fc40008011606 */
[----:B------:R-:W-:Y:S02]  /*c3a0*/  LOP3.LUT R60, R60, UR13, RZ, 0xc0, !PT ;  /* 0x0000000d3c3c7c12 */ /* 0x000fe4000f8ec0ff */
[----:B------:R-:W-:Y:S02]  /*c3b0*/  SHF.R.U32.HI R94, RZ, UR14, R94 ;  /* 0x0000000eff5e7c19 */ /* 0x000fe4000801165e */
[----:B------:R-:W-:Y:S02]  /*c3c0*/  SEL R10, R90, 0x80000000, P6 ;  /* 0x800000005a0a7807 */ /* 0x000fe40003000000 */
[----:B------:R-:W-:Y:S02]  /*c3d0*/  SHF.R.U32.HI R7, RZ, UR14, R7 ;  /* 0x0000000eff077c19 */ /* 0x000fe40008011607 */
[----:B------:R-:W-:Y:S02]  /*c3e0*/  LOP3.LUT R86, R86, UR13, RZ, 0xc0, !PT ;  /* 0x0000000d56567c12 */ /* 0x000fe4000f8ec0ff */
[----:B------:R-:W-:-:S02]  /*c3f0*/  LOP3.LUT R6, R6, UR13, RZ, 0xc0, !PT ;  /* 0x0000000d06067c12 */ /* 0x000fc4000f8ec0ff */
[----:B------:R-:W-:Y:S02]  /*c400*/  LEA R60, R60, UR4, 0x2 ;  /* 0x000000043c3c7c11 */ /* 0x000fe4000f8e10ff */
[----:B------:R-:W-:Y:S02]  /*c410*/  ISETP.NE.AND P4, PT, R98, 0x7fffffff, PT ;  /* 0x7fffffff6200780c */ /* 0x000fe40003f85270 */
[----:B------:R-:W-:Y:S01]  /*c420*/  LOP3.LUT R94, R94, UR13, RZ, 0xc0, !PT ;  /* 0x0000000d5e5e7c12 */ /* 0x000fe2000f8ec0ff */
[----:B------:R0:W1:Y:S01]  /*c430*/  LDS R147, [R60+0x7500] ;  /* 0x007500003c937984 */ /* 0x0000620000000800 */
[----:B------:R-:W-:Y:S02]  /*c440*/  SHF.R.U32.HI R10, RZ, UR14, R10 ;  /* 0x0000000eff0a7c19 */ /* 0x000fe4000801160a */
[----:B------:R-:W-:Y:S02]  /*c450*/  LOP3.LUT R7, R7, UR13, RZ, 0xc0, !PT ;  /* 0x0000000d07077c12 */ /* 0x000fe4000f8ec0ff */
[----:B------:R-:W-:-:S02]  /*c460*/  LEA R86, R86, UR4, 0x2 ;  /* 0x0000000456567c11 */ /* 0x000fc4000f8e10ff */
[----:B------:R-:W-:Y:S02]  /*c470*/  LEA R141, R6, UR4, 0x2 ;  /* 0x00000004068d7c11 */ /* 0x000fe4000f8e10ff */
[----:B----4-:R-:W-:Y:S01]  /*c480*/  ISETP.NE.AND P6, PT, R102, 0x7fffffff, PT ;  /* 0x7fffffff6600780c */ /* 0x010fe20003fc5270 */
[----:B------:R-:W3:Y:S01]  /*c490*/  LDS R6, [R86+0x7500] ;  /* 0x0075000056067984 */ /* 0x000ee20000000800 */
[----:B------:R-:W-:Y:S02]  /*c4a0*/  SEL R11, R98, 0x80000000, P4 ;  /* 0x80000000620b7807 */ /* 0x000fe40002000000 */
[----:B------:R-:W-:Y:S01]  /*c4b0*/  LEA R94, R94, UR4, 0x2 ;  /* 0x000000045e5e7c11 */ /* 0x000fe2000f8e10ff */
[----:B------:R-:W-:Y:S01]  /*c4c0*/  LDS R141, [R141+0x7500] ;  /* 0x007500008d8d7984 */ /* 0x000fe20000000800 */
[----:B------:R-:W-:Y:S02]  /*c4d0*/  LOP3.LUT R10, R10, UR13, RZ, 0xc0, !PT ;  /* 0x0000000d0a0a7c12 */ /* 0x000fe4000f8ec0ff */
[----:B0-----:R-:W-:Y:S01]  /*c4e0*/  LEA R60, R7, UR4, 0x2 ;  /* 0x00000004073c7c11 */ /* 0x001fe2000f8e10ff */
[----:B------:R0:W4:Y:S01]  /*c4f0*/  LDS R143, [R94+0x7500] ;  /* 0x007500005e8f7984 */ /* 0x0001220000000800 */
[----:B------:R-:W-:-:S02]  /*c500*/  SHF.R.U32.HI R11, RZ, UR14, R11 ;  /* 0x0000000eff0b7c19 */ /* 0x000fc4000801160b */
[----:B------:R-:W-:Y:S02]  /*c510*/  SEL R7, R102, 0x80000000, P6 ;  /* 0x8000000066077807 */ /* 0x000fe40003000000 */
[----:B------:R-:W-:Y:S01]  /*c520*/  LEA R157, R10, UR4, 0x2 ;  /* 0x000000040a9d7c11 */ /* 0x000fe2000f8e10ff */
[----:B------:R-:W-:Y:S01]  /*c530*/  LDS R60, [R60+0x7500] ;  /* 0x007500003c3c7984 */ /* 0x000fe20000000800 */
[----:B------:R-:W-:Y:S02]  /*c540*/  LOP3.LUT R11, R11, UR13, RZ, 0xc0, !PT ;  /* 0x0000000d0b0b7c12 */ /* 0x000fe4000f8ec0ff */
[----:B------:R-:W-:Y:S02]  /*c550*/  SHF.R.U32.HI R10, RZ, UR14, R7 ;  /* 0x0000000eff0a7c19 */ /* 0x000fe40008011607 */
[----:B------:R-:W-:Y:S01]  /*c560*/  LEA R11, R11, UR4, 0x2 ;  /* 0x000000040b0b7c11 */ /* 0x000fe2000f8e10ff */
[----:B------:R-:W4:Y:S01]  /*c570*/  LDS R157, [R157+0x7500] ;  /* 0x007500009d9d7984 */ /* 0x000f220000000800 */
[----:B------:R-:W-:-:S02]  /*c580*/  LOP3.LUT R10, R10, UR13, RZ, 0xc0, !PT ;  /* 0x0000000d0a0a7c12 */ /* 0x000fc4000f8ec0ff */
[----:B-----5:R-:W-:Y:S01]  /*c590*/  ISETP.NE.AND P3, PT, R100, 0x7fffffff, PT ;  /* 0x7fffffff6400780c */ /* 0x020fe20003f65270 */
[----:B------:R5:W-:Y:S01]  /*c5a0*/  LDS R86, [R11+0x7500] ;  /* 0x007500000b567984 */ /* 0x000be20000000800 */
[----:B0-----:R-:W-:Y:S02]  /*c5b0*/  LEA R94, R10, UR4, 0x2 ;  /* 0x000000040a5e7c11 */ /* 0x001fe4000f8e10ff */
[----:B------:R-:W-:Y:S02]  /*c5c0*/  SEL R56, R100, 0x80000000, P3 ;  /* 0x8000000064387807 */ /* 0x000fe40001800000 */
[----:B--2---:R-:W-:Y:S01]  /*c5d0*/  ISETP.NE.AND P4, PT, R104, 0x7fffffff, PT ;  /* 0x7fffffff6800780c */ /* 0x004fe20003f85270 */
[----:B-1----:R-:W-:Y:S01]  /*c5e0*/  IMAD.IADD R147, R24, 0x1, R147 ;  /* 0x0000000118937824 */ /* 0x002fe200078e0293 */
[----:B------:R-:W0:Y:S01]  /*c5f0*/  LDS R94, [R94+0x7500] ;  /* 0x007500005e5e7984 */ /* 0x000e220000000800 */
[----:B------:R-:W-:Y:S02]  /*c600*/  SHF.R.U32.HI R56, RZ, UR14, R56 ;  /* 0x0000000eff387c19 */ /* 0x000fe40008011638 */
[----:B------:R-:W-:Y:S01]  /*c610*/  ISETP.GT.AND P3, PT, R84, -0x1, PT ;  /* 0xffffffff5400780c */ /* 0x000fe20003f64270 */
[----:B------:R-:W-:Y:S01]  /*c620*/  IMAD.WIDE.U32 R58, R147, 0x4, R4 ;  /* 0x00000004933a7825 */ /* 0x000fe200078e0004 */
[----:B------:R-:W-:-:S02]  /*c630*/  LOP3.LUT R56, R56, UR13, RZ, 0xc0, !PT ;  /* 0x0000000d38387c12 */ /* 0x000fc4000f8ec0ff */
[----:B------:R-:W-:Y:S02]  /*c640*/  SEL R57, R104, 0x80000000, P4 ;  /* 0x8000000068397807 */ /* 0x000fe40002000000 */
[----:B------:R-:W-:Y:S01]  /*c650*/  LEA R159, R56, UR4, 0x2 ;  /* 0x00000004389f7c11 */ /* 0x000fe2000f8e10ff */
[----:B---3--:R-:W-:Y:S01]  /*c660*/  IMAD.IADD R145, R25, 0x1, R6 ;  /* 0x0000000119917824 */ /* 0x008fe200078e0206 */
[----:B------:R-:W-:Y:S01]  /*c670*/  SEL R153, R54, 0xffffffff, !P3 ;  /* 0xffffffff36997807 */ /* 0x000fe20005800000 */
[----:B------:R1:W-:Y:S01]  /*c680*/  STG.E desc[UR10][R58.64], R55 ;  /* 0x000000373a007986 */ /* 0x0003e2000c10190a */
[----:B------:R-:W-:Y:S02]  /*c690*/  ISETP.GT.AND P5, PT, R96, -0x1, PT ;  /* 0xffffffff6000780c */ /* 0x000fe40003fa4270 */
[----:B------:R-:W-:Y:S01]  /*c6a0*/  SHF.R.U32.HI R57, RZ, UR14, R57 ;  /* 0x0000000eff397c19 */ /* 0x000fe20008011639 */
[----:B------:R-:W2:Y:S01]  /*c6b0*/  LDS R159, [R159+0x7500] ;  /* 0x007500009f9f7984 */ /* 0x000ea20000000800 */
[----:B------:R-:W-:Y:S01]  /*c6c0*/  LOP3.LUT R155, R153, R84, RZ, 0x3c, !PT ;  /* 0x00000054999b7212 */ /* 0x000fe200078e3cff */
[----:B----4-:R-:W-:Y:S01]  /*c6d0*/  IMAD.IADD R143, R26, 0x1, R143 ;  /* 0x000000011a8f7824 */ /* 0x010fe200078e028f */
[----:B------:R-:W-:Y:S01]  /*c6e0*/  SEL R7, R54, 0xffffffff, !P5 ;  /* 0xffffffff36077807 */ /* 0x000fe20006800000 */
[----:B------:R-:W3:Y:S01]  /*c6f0*/  LDS R84, [R0+0x3f00] ;  /* 0x003f000000547984 */ /* 0x000ee20000000800 */
[----:B------:R-:W-:Y:S01]  /*c700*/  LOP3.LUT R57, R57, UR13, RZ, 0xc0, !PT ;  /* 0x0000000d39397c12 */ /* 0x000fe2000f8ec0ff */
[--C-:B-----5:R-:W-:Y:S01]  /*c710*/  IMAD.WIDE.U32 R10, R143, 0x4, R4.reuse ;  /* 0x000000048f0a7825 */ /* 0x120fe200078e0004 */
[----:B------:R-:W-:Y:S01]  /*c720*/  LOP3.LUT R151, R7, R96, RZ, 0x3c, !PT ;  /* 0x0000006007977212 */ /* 0x000fe200078e3cff */
[----:B------:R-:W4:Y:S01]  /*c730*/  LDS R58, [R0+0x4800] ;  /* 0x00480000003a7984 */ /* 0x000f220000000800 */
[----:B------:R-:W-:Y:S01]  /*c740*/  LEA R163, R57, UR4, 0x2 ;  /* 0x0000000439a37c11 */ /* 0x000fe2000f8e10ff */
[----:B------:R-:W-:Y:S01]  /*c750*/  IMAD.WIDE.U32 R6, R145, 0x4, R4 ;  /* 0x0000000491067825 */ /* 0x000fe200078e0004 */
[----:B------:R-:W-:Y:S01]  /*c760*/  IADD3 R141, PT, PT, R125, 0xa80, R141 ;  /* 0x00000a807d8d7810 */ /* 0x000fe20007ffe08d */
[----:B------:R-:W-:Y:S01]  /*c770*/  LDS R96, [R0+0x4200] ;  /* 0x0042000000607984 */ /* 0x000fe20000000800 */
[----:B------:R-:W-:Y:S01]  /*c780*/  ISETP.GT.AND P4, PT, R98, -0x1, PT ;  /* 0xffffffff6200780c */ /* 0x000fe20003f84270 */
[----:B------:R-:W-:Y:S01]  /*c790*/  IMAD.IADD R153, R28, 0x1, R157 ;  /* 0x000000011c997824 */ /* 0x000fe200078e029d */
[----:B------:R-:W-:Y:S01]  /*c7a0*/  ISETP.GT.AND P3, PT, R90, -0x1, PT ;  /* 0xffffffff5a00780c */ /* 0x000fe20003f64270 */
[----:B------:R-:W-:Y:S01]  /*c7b0*/  IMAD.WIDE.U32 R56, R141, 0x4, R4 ;  /* 0x000000048d387825 */ /* 0x000fe200078e0004 */
[----:B------:R-:W5:Y:S01]  /*c7c0*/  LDS R163, [R163+0x7500] ;  /* 0x00750000a3a37984 */ /* 0x000f620000000800 */
[----:B-1----:R-:W-:-:S02]  /*c7d0*/  SEL R59, R54, 0xffffffff, !P4 ;  /* 0xffffffff363b7807 */ /* 0x002fc40006000000 */
[----:B------:R-:W-:Y:S01]  /*c7e0*/  ISETP.GT.AND P4, PT, R102, -0x1, PT ;  /* 0xffffffff6600780c */ /* 0x000fe20003f84270 */
[----:B------:R1:W-:Y:S01]  /*c7f0*/  STG.E desc[UR10][R6.64], R61 ;  /* 0x0000003d06007986 */ /* 0x0003e2000c10190a */
[C---:B------:R-:W-:Y:S02]  /*c800*/  SEL R55, R54.reuse, 0xffffffff, !P3 ;  /* 0xffffffff36377807 */ /* 0x040fe40005800000 */
[----:B------:R-:W-:Y:S01]  /*c810*/  SEL R157, R54, 0xffffffff, !P4 ;  /* 0xffffffff369d7807 */ /* 0x000fe20006000000 */
[----:B------:R2:W-:Y:S01]  /*c820*/  STG.E desc[UR10][R10.64], R149 ;  /* 0x000000950a007986 */ /* 0x0005e2000c10190a */
[----:B------:R-:W-:Y:S02]  /*c830*/  LOP3.LUT R55, R55, R90, RZ, 0x3c, !PT ;  /* 0x0000005a37377212 */ /* 0x000fe400078e3cff */
[----:B------:R-:W-:Y:S01]  /*c840*/  LOP3.LUT R161, R157, R102, RZ, 0x3c, !PT ;  /* 0x000000669da17212 */ /* 0x000fe200078e3cff */
[----:B------:R3:W-:Y:S01]  /*c850*/  STG.E desc[UR10][R56.64], R151 ;  /* 0x0000009738007986 */ /* 0x0007e2000c10190a */
[----:B0-----:R-:W-:Y:S01]  /*c860*/  IMAD.IADD R157, R31, 0x1, R94 ;  /* 0x000000011f9d7824 */ /* 0x001fe200078e025e */
[----:B------:R-:W-:-:S02]  /*c870*/  ISETP.GT.AND P3, PT, R100, -0x1, PT ;  /* 0xffffffff6400780c */ /* 0x000fc40003f64270 */
[----:B------:R-:W-:Y:S01]  /*c880*/  LDS R90, [R0+0x5100] ;  /* 0x00510000005a7984 */ /* 0x000fe20000000800 */
[----:B-1----:R-:W-:Y:S01]  /*c890*/  IMAD.WIDE.U32 R6, R153, 0x4, R4 ;  /* 0x0000000499067825 */ /* 0x002fe200078e0004 */
[----:B------:R-:W-:Y:S02]  /*c8a0*/  LOP3.LUT R59, R59, R98, RZ, 0x3c, !PT ;  /* 0x000000623b3b7212 */ /* 0x000fe400078e3cff */
[----:B------:R-:W-:Y:S01]  /*c8b0*/  LDS R94, [R0+0x5400] ;  /* 0x00540000005e7984 */ /* 0x000fe20000000800 */
[----:B--2---:R-:W-:Y:S01]  /*c8c0*/  IMAD.IADD R149, R27, 0x1, R60 ;  /* 0x000000011b957824 */ /* 0x004fe200078e023c */
[----:B------:R-:W-:Y:S01]  /*c8d0*/  SEL R61, R54, 0xffffffff, !P3 ;  /* 0xffffffff363d7807 */ /* 0x000fe20005800000 */
[----:B------:R-:W-:Y:S01]  /*c8e0*/  IMAD.IADD R159, R30, 0x1, R159 ;  /* 0x000000011e9f7824 */ /* 0x000fe200078e029f */
[----:B------:R-:W0:Y:S01]  /*c8f0*/  LDS R60, [R0+0x4b00] ;  /* 0x004b0000003c7984 */ /* 0x000e220000000800 */
[----:B---3--:R-:W-:Y:S01]  /*c900*/  IMAD.IADD R151, R29, 0x1, R86 ;  /* 0x000000011d977824 */ /* 0x008fe200078e0256 */
[----:B------:R-:W-:Y:S01]  /*c910*/  ISETP.GT.AND P3, PT, R104, -0x1, PT ;  /* 0xffffffff6800780c */ /* 0x000fe20003f64270 */
[----:B------:R-:W-:Y:S01]  /*c920*/  IMAD.WIDE.U32 R56, R149, 0x4, R4 ;  /* 0x0000000495387825 */ /* 0x000fe200078e0004 */
[----:B------:R-:W1:Y:S01]  /*c930*/  LDS R86, [R0+0x4e00] ;  /* 0x004e000000567984 */ /* 0x000e620000000800 */
[----:B------:R-:W-:-:S02]  /*c940*/  ISETP.GT.AND P4, PT, R84, -0x1, PT ;  /* 0xffffffff5400780c */ /* 0x000fc40003f84270 */
[----:B------:R-:W-:Y:S01]  /*c950*/  IMAD.WIDE.U32 R10, R151, 0x4, R4 ;  /* 0x00000004970a7825 */ /* 0x000fe200078e0004 */
[----:B------:R2:W-:Y:S01]  /*c960*/  STG.E desc[UR10][R56.64], R155 ;  /* 0x0000009b38007986 */ /* 0x0005e2000c10190a */
[----:B------:R-:W-:Y:S02]  /*c970*/  LOP3.LUT R61, R61, R100, RZ, 0x3c, !PT ;  /* 0x000000643d3d7212 */ /* 0x000fe400078e3cff */
[----:B------:R-:W-:Y:S01]  /*c980*/  ISETP.NE.AND P5, PT, R106, 0x7fffffff, PT ;  /* 0x7fffffff6a00780c */ /* 0x000fe20003fa5270 */
[----:B------:R3:W-:Y:S01]  /*c990*/  STG.E desc[UR10][R6.64], R55 ;  /* 0x0000003706007986 */ /* 0x0007e2000c10190a */
[----:B----4-:R-:W-:-:S03]  /*c9a0*/  ISETP.NE.AND P6, PT, R58, 0x7fffffff, PT ;  /* 0x7fffffff3a00780c */ /* 0x010fc60003fc5270 */
[----:B------:R4:W-:Y:S01]  /*c9b0*/  STG.E desc[UR10][R10.64], R59 ;  /* 0x0000003b0a007986 */ /* 0x0009e2000c10190a */
[----:B--2---:R-:W-:-:S03]  /*c9c0*/  SEL R57, R54, 0xffffffff, !P3 ;  /* 0xffffffff36397807 */ /* 0x004fc60005800000 */
[----:B------:R-:W2:Y:S01]  /*c9d0*/  LDS R98, [R0+0x5700] ;  /* 0x0057000000627984 */ /* 0x000ea20000000800 */
[----:B------:R-:W-:Y:S01]  /*c9e0*/  ISETP.NE.AND P3, PT, R84, 0x7fffffff, PT ;  /* 0x7fffffff5400780c */ /* 0x000fe20003f65270 */
[----:B-----5:R-:W-:Y:S01]  /*c9f0*/  IMAD.IADD R155, R32, 0x1, R163 ;  /* 0x00000001209b7824 */ /* 0x020fe200078e02a3 */
[----:B---3--:R-:W-:Y:S01]  /*ca00*/  LOP3.LUT R55, R57, R104, RZ, 0x3c, !PT ;  /* 0x0000006839377212 */ /* 0x008fe200078e3cff */
[--C-:B------:R-:W-:Y:S01]  /*ca10*/  IMAD.WIDE.U32 R6, R159, 0x4, R4.reuse ;  /* 0x000000049f067825 */ /* 0x100fe200078e0004 */
[----:B------:R-:W-:Y:S01]  /*ca20*/  LDS R100, [R0+0x5d00] ;  /* 0x005d000000647984 */ /* 0x000fe20000000800 */
[----:B----4-:R-:W-:Y:S02]  /*ca30*/  SEL R59, R54, 0xffffffff, !P4 ;  /* 0xffffffff363b7807 */ /* 0x010fe40006000000 */
[--C-:B------:R-:W-:Y:S01]  /*ca40*/  IMAD.WIDE.U32 R56, R157, 0x4, R4.reuse ;  /* 0x000000049d387825 */ /* 0x100fe200078e0004 */
[----:B------:R-:W-:Y:S01]  /*ca50*/  ISETP.NE.AND P4, PT, R96, 0x7fffffff, PT ;  /* 0x7fffffff6000780c */ /* 0x000fe20003f85270 */
[----:B------:R3:W-:Y:S01]  /*ca60*/  STG.E desc[UR10][R6.64], R61 ;  /* 0x0000003d06007986 */ /* 0x0007e2000c10190a */
[----:B------:R-:W-:Y:S01]  /*ca70*/  LOP3.LUT R169, R59, R84, RZ, 0x3c, !PT ;  /* 0x000000543ba97212 */ /* 0x000fe200078e3cff */
[----:B------:R-:W-:Y:S01]  /*ca80*/  IMAD.WIDE.U32 R10, R155, 0x4, R4 ;  /* 0x000000049b0a7825 */ /* 0x000fe200078e0004 */
[----:B------:R-:W-:Y:S01]  /*ca90*/  SEL R84, R84, 0x80000000, P3 ;  /* 0x8000000054547807 */ /* 0x000fe20001800000 */
[----:B------:R4:W-:Y:S03]  /*caa0*/  STG.E desc[UR10][R56.64], R161 ;  /* 0x000000a138007986 */ /* 0x0009e6000c10190a */
[----:B------:R-:W-:Y:S01]  /*cab0*/  SHF.R.U32.HI R84, RZ, UR14, R84 ;  /* 0x0000000eff547c19 */ /* 0x000fe20008011654 */
[----:B------:R5:W-:Y:S01]  /*cac0*/  STG.E desc[UR10][R10.64], R55 ;  /* 0x000000370a007986 */ /* 0x000be2000c10190a */
[----:B0-----:R-:W-:-:S02]  /*cad0*/  ISETP.NE.AND P3, PT, R60, 0x7fffffff, PT ;  /* 0x7fffffff3c00780c */ /* 0x001fc40003f65270 */
[----:B------:R-:W-:Y:S01]  /*cae0*/  LOP3.LUT R84, R84, UR13, RZ, 0xc0, !PT ;  /* 0x0000000d54547c12 */ /* 0x000fe2000f8ec0ff */
[----:B------:R-:W-:Y:S01]  /*caf0*/  LDS R104, [R0+0x6300] ;  /* 0x0063000000687984 */ /* 0x000fe20000000800 */
[----:B---3--:R-:W-:Y:S02]  /*cb00*/  SEL R6, R96, 0x80000000, P4 ;  /* 0x8000000060067807 */ /* 0x008fe40002000000 */
[----:B------:R-:W-:Y:S01]  /*cb10*/  SEL R7, R106, 0x80000000, P5 ;  /* 0x800000006a077807 */ /* 0x000fe20002800000 */
[----:B------:R-:W-:Y:S01]  /*cb20*/  LDS R102, [R0+0x6000] ;  /* 0x0060000000667984 */ /* 0x000fe20000000800 */
[----:B------:R-:W-:Y:S02]  /*cb30*/  SHF.R.U32.HI R6, RZ, UR14, R6 ;  /* 0x0000000eff067c19 */ /* 0x000fe40008011606 */
[----:B----4-:R-:W-:Y:S02]  /*cb40*/  SEL R56, R58, 0x80000000, P6 ;  /* 0x800000003a387807 */ /* 0x010fe40003000000 */
[----:B------:R-:W-:-:S02]  /*cb50*/  SHF.R.U32.HI R7, RZ, UR14, R7 ;  /* 0x0000000eff077c19 */ /* 0x000fc40008011607 */
[----:B------:R-:W-:Y:S02]  /*cb60*/  LOP3.LUT R6, R6, UR13, RZ, 0xc0, !PT ;  /* 0x0000000d06067c12 */ /* 0x000fe4000f8ec0ff */
[----:B-1----:R-:W-:Y:S02]  /*cb70*/  ISETP.NE.AND P5, PT, R86, 0x7fffffff, PT ;  /* 0x7fffffff5600780c */ /* 0x002fe40003fa5270 */
[----:B------:R-:W-:Y:S02]  /*cb80*/  SHF.R.U32.HI R56, RZ, UR14, R56 ;  /* 0x0000000eff387c19 */ /* 0x000fe40008011638 */
[----:B------:R-:W-:Y:S02]  /*cb90*/  LOP3.LUT R7, R7, UR13, RZ, 0xc0, !PT ;  /* 0x0000000d07077c12 */ /* 0x000fe4000f8ec0ff */
[----:B------:R-:W-:Y:S02]  /*cba0*/  LEA R165, R6, UR4, 0x2 ;  /* 0x0000000406a57c11 */ /* 0x000fe4000f8e10ff */
[----:B------:R-:W-:-:S02]  /*cbb0*/  LEA R84, R84, UR4, 0x2 ;  /* 0x0000000454547c11 */ /* 0x000fc4000f8e10ff */
[----:B------:R-:W-:Y:S02]  /*cbc0*/  ISETP.NE.AND P6, PT, R90, 0x7fffffff, PT ;  /* 0x7fffffff5a00780c */ /* 0x000fe40003fc5270 */
[----:B-----5:R-:W-:Y:S01]  /*cbd0*/  SEL R10, R86, 0x80000000, P5 ;  /* 0x80000000560a7807 */ /* 0x020fe20002800000 */
[----:B------:R0:W1:Y:S01]  /*cbe0*/  LDS R6, [R84+0x7500] ;  /* 0x0075000054067984 */ /* 0x0000620000000800 */
[----:B------:R-:W-:Y:S02]  /*cbf0*/  LOP3.LUT R56, R56, UR13, RZ, 0xc0, !PT ;  /* 0x0000000d38387c12 */ /* 0x000fe4000f8ec0ff */
[----:B------:R-:W-:Y:S01]  /*cc00*/  ISETP.NE.AND P5, PT, R94, 0x7fffffff, PT ;  /* 0x7fffffff5e00780c */ /* 0x000fe20003fa5270 */
[----:B------:R-:W-:Y:S01]  /*cc10*/  LDS R165, [R165+0x7500] ;  /* 0x00750000a5a57984 */ /* 0x000fe20000000800 */
[----:B------:R-:W-:Y:S02]  /*cc20*/  LEA R163, R7, UR4, 0x2 ;  /* 0x0000000407a37c11 */ /* 0x000fe4000f8e10ff */
[----:B------:R-:W-:-:S02]  /*cc30*/  SEL R11, R90, 0x80000000, P6 ;  /* 0x800000005a0b7807 */ /* 0x000fc40003000000 */
[----:B------:R-:W-:Y:S02]  /*cc40*/  LEA R56, R56, UR4, 0x2 ;  /* 0x0000000438387c11 */ /* 0x000fe4000f8e10ff */
[----:B------:R-:W-:Y:S01]  /*cc50*/  SEL R55, R94, 0x80000000, P5 ;  /* 0x800000005e377807 */ /* 0x000fe20002800000 */
[----:B------:R-:W-:Y:S01]  /*cc60*/  LDS R163, [R163+0x7500] ;  /* 0x00750000a3a37984 */ /* 0x000fe20000000800 */
[----:B------:R-:W-:Y:S02]  /*cc70*/  SHF.R.U32.HI R11, RZ, UR14, R11 ;  /* 0x0000000eff0b7c19 */ /* 0x000fe4000801160b */
[----:B------:R-:W-:Y:S01]  /*cc80*/  SHF.R.U32.HI R55, RZ, UR14, R55 ;  /* 0x0000000eff377c19 */ /* 0x000fe20008011637 */
[----:B------:R-:W3:Y:S01]  /*cc90*/  LDS R161, [R56+0x7500] ;  /* 0x0075000038a17984 */ /* 0x000ee20000000800 */
[----:B------:R-:W-:Y:S02]  /*cca0*/  LOP3.LUT R11, R11, UR13, RZ, 0xc0, !PT ;  /* 0x0000000d0b0b7c12 */ /* 0x000fe4000f8ec0ff */
[----:B------:R-:W-:-:S02]  /*ccb0*/  LOP3.LUT R55, R55, UR13, RZ, 0xc0, !PT ;  /* 0x0000000d37377c12 */ /* 0x000fc4000f8ec0ff */
[----:B------:R-:W-:Y:S02]  /*ccc0*/  SEL R7, R60, 0x80000000, P3 ;  /* 0x800000003c077807 */ /* 0x000fe40001800000 */
[----:B------:R-:W-:Y:S02]  /*ccd0*/  LEA R177, R11, UR4, 0x2 ;  /* 0x000000040bb17c11 */ /* 0x000fe4000f8e10ff */
[----:B------:R-:W-:Y:S02]  /*cce0*/  LEA R181, R55, UR4, 0x2 ;  /* 0x0000000437b57c11 */ /* 0x000fe4000f8e10ff */
[----:B------:R-:W-:Y:S02]  /*ccf0*/  SHF.R.U32.HI R7, RZ, UR14, R7 ;  /* 0x0000000eff077c19 */ /* 0x000fe40008011607 */
[----:B------:R-:W-:Y:S01]  /*cd00*/  SHF.R.U32.HI R10, RZ, UR14, R10 ;  /* 0x0000000eff0a7c19 */ /* 0x000fe2000801160a */
[----:B------:R-:W4:Y:S01]  /*cd10*/  LDS R177, [R177+0x7500] ;  /* 0x00750000b1b17984 */ /* 0x000f220000000800 */
[----:B------:R-:W-:-:S02]  /*cd20*/  LOP3.LUT R7, R7, UR13, RZ, 0xc0, !PT ;  /* 0x0000000d07077c12 */ /* 0x000fc4000f8ec0ff */
[----:B------:R-:W-:Y:S01]  /*cd30*/  LOP3.LUT R10, R10, UR13, RZ, 0xc0, !PT ;  /* 0x0000000d0a0a7c12 */ /* 0x000fe2000f8ec0ff */
[----:B------:R-:W5:Y:S01]  /*cd40*/  LDS R181, [R181+0x7500] ;  /* 0x00750000b5b57984 */ /* 0x000f620000000800 */
[----:B--2---:R-:W-:Y:S02]  /*cd50*/  ISETP.NE.AND P6, PT, R98, 0x7fffffff, PT ;  /* 0x7fffffff6200780c */ /* 0x004fe40003fc5270 */
[----:B0-----:R-:W-:Y:S02]  /*cd60*/  LEA R84, R7, UR4, 0x2 ;  /* 0x0000000407547c11 */ /* 0x001fe4000f8e10ff */
[----:B------:R-:W-:Y:S01]  /*cd70*/  LEA R175, R10, UR4, 0x2 ;  /* 0x000000040aaf7c11 */ /* 0x000fe2000f8e10ff */
[----:B-1----:R-:W-:Y:S01]  /*cd80*/  IMAD.IADD R167, R33, 0x1, R6 ;  /* 0x0000000121a77824 */ /* 0x002fe200078e0206 */
[----:B------:R-:W-:Y:S02]  /*cd90*/  SEL R7, R98, 0x80000000, P6 ;  /* 0x8000000062077807 */ /* 0x000fe40003000000 */
[----:B------:R-:W-:Y:S01]  /*cda0*/  ISETP.GT.AND P4, PT, R96, -0x1, PT ;  /* 0xffffffff6000780c */ /* 0x000fe20003f84270 */
[----:B------:R-:W0:Y:S01]  /*cdb0*/  LDS R84, [R84+0x7500] ;  /* 0x0075000054547984 */ /* 0x000e220000000800 */
[----:B------:R-:W-:-:S02]  /*cdc0*/  SHF.R.U32.HI R10, RZ, UR14, R7 ;  /* 0x0000000eff0a7c19 */ /* 0x000fc40008011607 */
[----:B------:R-:W-:Y:S01]  /*cdd0*/  ISETP.GT.AND P3, PT, R106, -0x1, PT ;  /* 0xffffffff6a00780c */ /* 0x000fe20003f64270 */
[----:B------:R-:W1:Y:S01]  /*cde0*/  LDS R175, [R175+0x7500] ;  /* 0x00750000afaf7984 */ /* 0x000e620000000800 */
[C---:B------:R-:W-:Y:S02]  /*cdf0*/  SEL R7, R54.reuse, 0xffffffff, !P4 ;  /* 0xffffffff36077807 */ /* 0x040fe40006000000 */
[----:B------:R-:W-:Y:S02]  /*ce00*/  SEL R11, R54, 0xffffffff, !P3 ;  /* 0xffffffff360b7807 */ /* 0x000fe40005800000 */
[----:B------:R-:W-:Y:S01]  /*ce10*/  LOP3.LUT R55, R7, R96, RZ, 0x3c, !PT ;  /* 0x0000006007377212 */ /* 0x000fe200078e3cff */
[----:B------:R-:W-:Y:S01]  /*ce20*/  IMAD.WIDE.U32 R6, R167, 0x4, R4 ;  /* 0x00000004a7067825 */ /* 0x000fe200078e0004 */
[----:B------:R-:W-:Y:S01]  /*ce30*/  ISETP.GT.AND P5, PT, R58, -0x1, PT ;  /* 0xffffffff3a00780c */ /* 0x000fe20003fa4270 */
[----:B------:R-:W2:Y:S01]  /*ce40*/  LDS R96, [R0+0x5a00] ;  /* 0x005a000000607984 */ /* 0x000ea20000000800 */
[----:B------:R-:W-:Y:S01]  /*ce50*/  LOP3.LUT R61, R11, R106, RZ, 0x3c, !PT ;  /* 0x0000006a0b3d7212 */ /* 0x000fe200078e3cff */
[----:B---3--:R-:W-:Y:S01]  /*ce60*/  IMAD.IADD R161, R34, 0x1, R161 ;  /* 0x0000000122a17824 */ /* 0x008fe200078e02a1 */
[----:B------:R-:W-:Y:S01]  /*ce70*/  LOP3.LUT R10, R10, UR13, RZ, 0xc0, !PT ;  /* 0x0000000d0a0a7c12 */ /* 0x000fe2000f8ec0ff */
[----:B------:R-:W-:Y:S01]  /*ce80*/  LDS R106, [R0+0x6600] ;  /* 0x00660000006a7984 */ /* 0x000fe20000000800 */
[----:B------:R-:W-:-:S02]  /*ce90*/  SEL R11, R54, 0xffffffff, !P5 ;  /* 0xffffffff360b7807 */ /* 0x000fc40006800000 */
[C---:B------:R-:W-:Y:S01]  /*cea0*/  IADD3 R165, PT, PT, R125.reuse, 0x1080, R165 ;  /* 0x000010807da57810 */ /* 0x040fe20007ffe0a5 */
[----:B------:R4:W-:Y:S01]  /*ceb0*/  STG.E desc[UR10][R6.64], R169 ;  /* 0x000000a906007986 */ /* 0x0009e2000c10190a */
[----:B------:R-:W-:Y:S02]  /*cec0*/  ISETP.GT.AND P3, PT, R60, -0x1, PT ;  /* 0xffffffff3c00780c */ /* 0x000fe40003f64270 */
[----:B------:R-:W-:Y:S02]  /*ced0*/  LEA R183, R10, UR4, 0x2 ;  /* 0x000000040ab77c11 */ /* 0x000fe4000f8e10ff */
[----:B------:R-:W-:Y:S02]  /*cee0*/  IADD3 R163, PT, PT, R125, 0x1140, R163 ;  /* 0x000011407da37810 */ /* 0x000fe40007ffe0a3 */
[----:B------:R-:W-:Y:S01]  /*cef0*/  LOP3.LUT R171, R11, R58, RZ, 0x3c, !PT ;  /* 0x0000003a0bab7212 */ /* 0x000fe200078e3cff */
[--C-:B------:R-:W-:Y:S01]  /*cf00*/  IMAD.WIDE.U32 R10, R165, 0x4, R4.reuse ;  /* 0x00000004a50a7825 */ /* 0x100fe200078e0004 */
[----:B------:R-:W-:Y:S01]  /*cf10*/  SEL R173, R54, 0xffffffff, !P3 ;  /* 0xffffffff36ad7807 */ /* 0x000fe20005800000 */
[----:B------:R-:W3:Y:S01]  /*cf20*/  LDS R183, [R183+0x7500] ;  /* 0x00750000b7b77984 */ /* 0x000ee20000000800 */
[----:B------:R-:W-:Y:S01]  /*cf30*/  ISETP.GT.AND P3, PT, R86, -0x1, PT ;  /* 0xffffffff5600780c */ /* 0x000fe20003f64270 */
[----:B------:R-:W-:Y:S01]  /*cf40*/  IMAD.WIDE.U32 R56, R163, 0x4, R4 ;  /* 0x00000004a3387825 */ /* 0x000fe200078e0004 */
[----:B------:R-:W-:Y:S01]  /*cf50*/  ISETP.GT.AND P4, PT, R90, -0x1, PT ;  /* 0xffffffff5a00780c */ /* 0x000fe20003f84270 */
[----:B------:R0:W-:Y:S01]  /*cf60*/  STG.E desc[UR10][R10.64], R55 ;  /* 0x000000370a007986 */ /* 0x0001e2000c10190a */
[----:B----4-:R-:W-:Y:S01]  /*cf70*/  IADD3 R169, PT, PT, R125, 0x1440, R177 ;  /* 0x000014407da97810 */ /* 0x010fe20007ffe0b1 */
[----:B------:R-:W-:Y:S01]  /*cf80*/  IMAD.WIDE.U32 R58, R161, 0x4, R4 ;  /* 0x00000004a13a7825 */ /* 0x000fe200078e0004 */
[----:B-----5:R-:W-:Y:S01]  /*cf90*/  IADD3 R177, PT, PT, R125, 0x1500, R181 ;  /* 0x000015007db17810 */ /* 0x020fe20007ffe0b5 */
[----:B------:R4:W-:Y:S01]  /*cfa0*/  STG.E desc[UR10][R56.64], R61 ;  /* 0x0000003d38007986 */ /* 0x0009e2000c10190a */
[----:B------:R-:W-:-:S03]  /*cfb0*/  ISETP.NE.AND P5, PT, R104, 0x7fffffff, PT ;  /* 0x7fffffff6800780c */ /* 0x000fc60003fa5270 */
[----:B------:R5:W-:Y:S01]  /*cfc0*/  STG.E desc[UR10][R58.64], R171 ;  /* 0x000000ab3a007986 */ /* 0x000be2000c10190a */
[----:B0-----:R-:W-:Y:S02]  /*cfd0*/  SEL R11, R54, 0xffffffff, !P3 ;  /* 0xffffffff360b7807 */ /* 0x001fe40005800000 */
[----:B------:R-:W-:Y:S02]  /*cfe0*/  ISETP.GT.AND P3, PT, R94, -0x1, PT ;  /* 0xffffffff5e00780c */ /* 0x000fe40003f64270 */
[C---:B----4-:R-:W-:Y:S02]  /*cff0*/  SEL R57, R54.reuse, 0xffffffff, !P4 ;  /* 0xffffffff36397807 */ /* 0x050fe40006000000 */
[----:B------:R-:W-:Y:S02]  /*d000*/  LOP3.LUT R61, R11, R86, RZ, 0x3c, !PT ;  /* 0x000000560b3d7212 */ /* 0x000fe400078e3cff */
[----:B-----5:R-:W-:Y:S01]  /*d010*/  SEL R59, R54, 0xffffffff, !P3 ;  /* 0xffffffff363b7807 */ /* 0x020fe20005800000 */
[----:B------:R-:W0:Y:S01]  /*d020*/  LDS R86, [R0+0x6c00] ;  /* 0x006c000000567984 */ /* 0x000e220000000800 */
[----:B------:R-:W-:Y:S01]  /*d030*/  LOP3.LUT R179, R57, R90, RZ, 0x3c, !PT ;  /* 0x0000005a39b37212 */ /* 0x000fe200078e3cff */
[----:B------:R-:W-:Y:S01]  /*d040*/  IMAD.WIDE.U32 R56, R169, 0x4, R4 ;  /* 0x00000004a9387825 */ /* 0x000fe200078e0004 */
[----:B------:R-:W-:Y:S01]  /*d050*/  LOP3.LUT R181, R59, R94, RZ, 0x3c, !PT ;  /* 0x0000005e3bb57212 */ /* 0x000fe200078e3cff */
[----:B------:R-:W4:Y:S01]  /*d060*/  LDS R90, [R0+0x6f00] ;  /* 0x006f0000005a7984 */ /* 0x000f220000000800 */
[----:B------:R-:W-:Y:S01]  /*d070*/  LOP3.LUT R55, R173, R60, RZ, 0x3c, !PT ;  /* 0x0000003cad377212 */ /* 0x000fe200078e3cff */
[----:B------:R-:W-:Y:S01]  /*d080*/  IMAD.IADD R173, R35, 0x1, R84 ;  /* 0x0000000123ad7824 */ /* 0x000fe200078e0254 */
[----:B-1----:R-:W-:Y:S01]  /*d090*/  IADD3 R171, PT, PT, R125, 0x1380, R175 ;  /* 0x000013807dab7810 */ /* 0x002fe20007ffe0af */
[----:B------:R-:W1:Y:S01]  /*d0a0*/  LDS R94, [R0+0x7200] ;  /* 0x00720000005e7984 */ /* 0x000e620000000800 */
[----:B--2---:R-:W-:Y:S01]  /*d0b0*/  ISETP.GT.AND P3, PT, R96, -0x1, PT ;  /* 0xffffffff6000780c */ /* 0x004fe20003f64270 */
[----:B------:R-:W-:Y:S01]  /*d0c0*/  IMAD.WIDE.U32 R6, R173, 0x4, R4 ;  /* 0x00000004ad067825 */ /* 0x000fe200078e0004 */
[----:B------:R-:W-:-:S02]  /*d0d0*/  ISETP.GT.AND P4, PT, R98, -0x1, PT ;  /* 0xffffffff6200780c */ /* 0x000fc40003f84270 */
[----:B------:R-:W-:Y:S01]  /*d0e0*/  ISETP.NE.AND P6, PT, R96, 0x7fffffff, PT ;  /* 0x7fffffff6000780c */ /* 0x000fe20003fc5270 */
[----:B------:R-:W-:Y:S01]  /*d0f0*/  IMAD.WIDE.U32 R10, R171, 0x4, R4 ;  /* 0x00000004ab0a7825 */ /* 0x000fe200078e0004 */
[----:B------:R2:W-:Y:S01]  /*d100*/  STG.E desc[UR10][R6.64], R55 ;  /* 0x0000003706007986 */ /* 0x0005e2000c10190a */
[----:B------:R-:W-:Y:S02]  /*d110*/  SEL R185, R54, 0xffffffff, !P4 ;  /* 0xffffffff36b97807 */ /* 0x000fe40006000000 */
[----:B------:R-:W-:Y:S01]  /*d120*/  ISETP.NE.AND P4, PT, R102, 0x7fffffff, PT ;  /* 0x7fffffff6600780c */ /* 0x000fe20003f85270 */
[----:B------:R5:W-:Y:S01]  /*d130*/  STG.E desc[UR10][R10.64], R61 ;  /* 0x0000003d0a007986 */ /* 0x000be2000c10190a */
[----:B---3--:R-:W-:Y:S02]  /*d140*/  IADD3 R175, PT, PT, R125, 0x15c0, R183 ;  /* 0x000015c07daf7810 */ /* 0x008fe40007ffe0b7 */
[----:B------:R-:W-:Y:S01]  /*d150*/  LOP3.LUT R185, R185, R98, RZ, 0x3c, !PT ;  /* 0x00000062b9b97212 */ /* 0x000fe200078e3cff */
[----:B------:R-:W-:Y:S02]  /*d160*/  STG.E desc[UR10][R56.64], R179 ;  /* 0x000000b338007986 */ /* 0x000fe4000c10190a */
[----:B------:R-:W-:-:S04]  /*d170*/  IMAD.WIDE.U32 R58, R175, 0x4, R4 ;  /* 0x00000004af3a7825 */ /* 0x000fc800078e0004 */
[----:B--2---:R-:W-:Y:S01]  /*d180*/  IMAD.WIDE.U32 R6, R177, 0x4, R4 ;  /* 0x00000004b1067825 */ /* 0x004fe200078e0004 */
[----:B-----5:R-:W-:Y:S02]  /*d190*/  SEL R11, R54, 0xffffffff, !P3 ;  /* 0xffffffff360b7807 */ /* 0x020fe40005800000 */
[----:B------:R-:W-:Y:S02]  /*d1a0*/  ISETP.NE.AND P3, PT, R100, 0x7fffffff, PT ;  /* 0x7fffffff6400780c */ /* 0x000fe40003f65270 */
[----:B------:R2:W-:Y:S01]  /*d1b0*/  STG.E desc[UR10][R6.64], R181 ;  /* 0x000000b506007986 */ /* 0x0005e2000c10190a */
[----:B------:R-:W-:Y:S02]  /*d1c0*/  LOP3.LUT R55, R11, R96, RZ, 0x3c, !PT ;  /* 0x000000600b377212 */ /* 0x000fe400078e3cff */
[----:B------:R-:W-:Y:S01]  /*d1d0*/  SEL R96, R96, 0x80000000, P6 ;  /* 0x8000000060607807 */ /* 0x000fe20003000000 */
[----:B------:R-:W-:Y:S01]  /*d1e0*/  STG.E desc[UR10][R58.64], R185 ;  /* 0x000000b93a007986 */ /* 0x000fe2000c10190a */
[----:B------:R-:W-:-:S02]  /*d1f0*/  ISETP.NE.AND P6, PT, R106, 0x7fffffff, PT ;  /* 0x7fffffff6a00780c */ /* 0x000fc40003fc5270 */
[----:B------:R-:W-:Y:S02]  /*d200*/  SEL R10, R100, 0x80000000, P3 ;  /* 0x80000000640a7807 */ /* 0x000fe40001800000 */
[----:B------:R-:W-:Y:S02]  /*d210*/  SEL R11, R106, 0x80000000, P6 ;  /* 0x800000006a0b7807 */ /* 0x000fe40003000000 */
[----:B------:R-:W-:Y:S02]  /*d220*/  SHF.R.U32.HI R10, RZ, UR14, R10 ;  /* 0x0000000eff0a7c19 */ /* 0x000fe4000801160a */
[----:B--2---:R-:W-:Y:S02]  /*d230*/  SEL R7, R104, 0x80000000, P5 ;  /* 0x8000000068077807 */ /* 0x004fe40002800000 */
[----:B------:R-:W-:Y:S02]  /*d240*/  SEL R6, R102, 0x80000000, P4 ;  /* 0x8000000066067807 */ /* 0x000fe40002000000 */
[----:B------:R-:W-:-:S02]  /*d250*/  SHF.R.U32.HI R7, RZ, UR14, R7 ;  /* 0x0000000eff077c19 */ /* 0x000fc40008011607 */
[----:B------:R-:W-:Y:S02]  /*d260*/  SHF.R.U32.HI R96, RZ, UR14, R96 ;  /* 0x0000000eff607c19 */ /* 0x000fe40008011660 */
[----:B------:R-:W-:Y:S02]  /*d270*/  SHF.R.U32.HI R6, RZ, UR14, R6 ;  /* 0x0000000eff067c19 */ /* 0x000fe40008011606 */
[----:B------:R-:W-:Y:S02]  /*d280*/  SHF.R.U32.HI R11, RZ, UR14, R11 ;  /* 0x0000000eff0b7c19 */ /* 0x000fe4000801160b */
[----:B------:R-:W-:Y:S02]  /*d290*/  LOP3.LUT R10, R10, UR13, RZ, 0xc0, !PT ;  /* 0x0000000d0a0a7c12 */ /* 0x000fe4000f8ec0ff */
[----:B------:R-:W-:Y:S02]  /*d2a0*/  LOP3.LUT R7, R7, UR13, RZ, 0xc0, !PT ;  /* 0x0000000d07077c12 */ /* 0x000fe4000f8ec0ff */
[----:B------:R-:W-:-:S02]  /*d2b0*/  ISETP.NE.AND P3, PT, R108, 0x7fffffff, PT ;  /* 0x7fffffff6c00780c */ /* 0x000fc40003f65270 */
[----:B------:R-:W-:Y:S02]  /*d2c0*/  LOP3.LUT R96, R96, UR13, RZ, 0xc0, !PT ;  /* 0x0000000d60607c12 */ /* 0x000fe4000f8ec0ff */
[----:B------:R-:W-:Y:S02]  /*d2d0*/  LOP3.LUT R6, R6, UR13, RZ, 0xc0, !PT ;  /* 0x0000000d06067c12 */ /* 0x000fe4000f8ec0ff */
[----:B------:R-:W-:Y:S02]  /*d2e0*/  LOP3.LUT R11, R11, UR13, RZ, 0xc0, !PT ;  /* 0x0000000d0b0b7c12 */ /* 0x000fe4000f8ec0ff */
[----:B------:R-:W-:Y:S02]  /*d2f0*/  LEA R56, R10, UR4, 0x2 ;  /* 0x000000040a387c11 */ /* 0x000fe4000f8e10ff */
[----:B------:R-:W-:Y:S02]  /*d300*/  LEA R10, R7, UR4, 0x2 ;  /* 0x00000004070a7c11 */ /* 0x000fe4000f8e10ff */
[----:B0-----:R-:W-:-:S02]  /*d310*/  ISETP.NE.AND P6, PT, R86, 0x7fffffff, PT ;  /* 0x7fffffff5600780c */ /* 0x001fc40003fc5270 */
[----:B------:R-:W-:Y:S02]  /*d320*/  SEL R7, R108, 0x80000000, P3 ;  /* 0x800000006c077807 */ /* 0x000fe40001800000 */
[----:B----4-:R-:W-:Y:S01]  /*d330*/  ISETP.NE.AND P5, PT, R90, 0x7fffffff, PT ;  /* 0x7fffffff5a00780c */ /* 0x010fe20003fa5270 */
[----:B------:R-:W0:Y:S01]  /*d340*/  LDS R10, [R10+0x7500] ;  /* 0x007500000a0a7984 */ /* 0x000e220000000800 */
[----:B-1----:R-:W-:Y:S02]  /*d350*/  ISETP.NE.AND P3, PT, R94, 0x7fffffff, PT ;  /* 0x7fffffff5e00780c */ /* 0x002fe40003f65270 */
[----:B------:R-:W-:Y:S02]  /*d360*/  LEA R96, R96, UR4, 0x2 ;  /* 0x0000000460607c11 */ /* 0x000fe4000f8e10ff */
[----:B------:R-:W-:Y:S02]  /*d370*/  LEA R179, R11, UR4, 0x2 ;  /* 0x000000040bb37c11 */ /* 0x000fe4000f8e10ff */
[----:B------:R-:W-:Y:S01]  /*d380*/  LEA R183, R6, UR4, 0x2 ;  /* 0x0000000406b77c11 */ /* 0x000fe2000f8e10ff */
[----:B------:R-:W1:Y:S01]  /*d390*/  LDS R187, [R96+0x7500] ;  /* 0x0075000060bb7984 */ /* 0x000e620000000800 */
[----:B------:R-:W-:-:S02]  /*d3a0*/  SEL R11, R86, 0x80000000, P6 ;  /* 0x80000000560b7807 */ /* 0x000fc40003000000 */
[----:B------:R-:W-:Y:S01]  /*d3b0*/  SEL R57, R94, 0x80000000, P3 ;  /* 0x800000005e397807 */ /* 0x000fe20001800000 */
[----:B------:R2:W3:Y:S01]  /*d3c0*/  LDS R6, [R56+0x7500] ;  /* 0x0075000038067984 */ /* 0x0004e20000000800 */
[----:B------:R-:W-:Y:S02]  /*d3d0*/  SHF.R.U32.HI R7, RZ, UR14, R7 ;  /* 0x0000000eff077c19 */ /* 0x000fe40008011607 */
[----:B------:R-:W-:Y:S01]  /*d3e0*/  SHF.R.U32.HI R11, RZ, UR14, R11 ;  /* 0x0000000eff0b7c19 */ /* 0x000fe2000801160b */
[----:B------:R-:W4:Y:S01]  /*d3f0*/  LDS R183, [R183+0x7500] ;  /* 0x00750000b7b77984 */ /* 0x000f220000000800 */
[----:B------:R-:W-:Y:S02]  /*d400*/  SHF.R.U32.HI R57, RZ, UR14, R57 ;  /* 0x0000000eff397c19 */ /* 0x000fe40008011639 */
[----:B------:R-:W-:Y:S01]  /*d410*/  LOP3.LUT R7, R7, UR13, RZ, 0xc0, !PT ;  /* 0x0000000d07077c12 */ /* 0x000fe2000f8ec0ff */
[----:B------:R-:W5:Y:S01]  /*d420*/  LDS R179, [R179+0x7500] ;  /* 0x00750000b3b37984 */ /* 0x000f620000000800 */
[----:B--2---:R-:W-:-:S02]  /*d430*/  SEL R56, R90, 0x80000000, P5 ;  /* 0x800000005a387807 */ /* 0x004fc40002800000 */
[----:B------:R-:W-:Y:S02]  /*d440*/  LOP3.LUT R11, R11, UR13, RZ, 0xc0, !PT ;  /* 0x0000000d0b0b7c12 */ /* 0x000fe4000f8ec0ff */
[----:B------:R-:W-:Y:S02]  /*d450*/  SHF.R.U32.HI R56, RZ, UR14, R56 ;  /* 0x0000000eff387c19 */ /* 0x000fe40008011638 */
[----:B------:R-:W-:Y:S02]  /*d460*/  LOP3.LUT R57, R57, UR13, RZ, 0xc0, !PT ;  /* 0x0000000d39397c12 */ /* 0x000fe4000f8ec0ff */
[----:B------:R-:W-:Y:S02]  /*d470*/  LOP3.LUT R56, R56, UR13, RZ, 0xc0, !PT ;  /* 0x0000000d38387c12 */ /* 0x000fe4000f8ec0ff */
[----:B------:R-:W-:Y:S02]  /*d480*/  LEA R84, R7, UR4, 0x2 ;  /* 0x0000000407547c11 */ /* 0x000fe4000f8e10ff */
[----:B------:R-:W-:-:S02]  /*d490*/  LEA R199, R11, UR4, 0x2 ;  /* 0x000000040bc77c11 */ /* 0x000fc4000f8e10ff */
[----:B------:R-:W-:Y:S02]  /*d4a0*/  LEA R56, R56, UR4, 0x2 ;  /* 0x0000000438387c11 */ /* 0x000fe4000f8e10ff */
[----:B------:R-:W-:Y:S01]  /*d4b0*/  LEA R205, R57, UR4, 0x2 ;  /* 0x0000000439cd7c11 */ /* 0x000fe2000f8e10ff */
[----:B------:R-:W2:Y:S01]  /*d4c0*/  LDS R84, [R84+0x7500] ;  /* 0x0075000054547984 */ /* 0x000ea20000000800 */
[----:B------:R-:W-:Y:S01]  /*d4d0*/  ISETP.GT.AND P4, PT, R100, -0x1, PT ;  /* 0xffffffff6400780c */ /* 0x000fe20003f84270 */
[----:B0-----:R-:W-:Y:S01]  /*d4e0*/  IMAD.IADD R181, R39, 0x1, R10 ;  /* 0x0000000127b57824 */ /* 0x001fe200078e020a */
[----:B------:R-:W-:Y:S01]  /*d4f0*/  ISETP.GT.AND P6, PT, R102, -0x1, PT ;  /* 0xffffffff6600780c */ /* 0x000fe20003fc4270 */
[----:B------:R-:W-:Y:S01]  /*d500*/  LDS R199, [R199+0x7500] ;  /* 0x00750000c7c77984 */ /* 0x000fe20000000800 */
[----:B------:R-:W-:Y:S02]  /*d510*/  ISETP.GT.AND P3, PT, R104, -0x1, PT ;  /* 0xffffffff6800780c */ /* 0x000fe40003f64270 */
[----:B------:R-:W-:Y:S01]  /*d520*/  ISETP.GT.AND P5, PT, R106, -0x1, PT ;  /* 0xffffffff6a00780c */ /* 0x000fe20003fa4270 */
[----:B------:R0:W2:Y:S01]  /*d530*/  LDS R203, [R56+0x7500] ;  /* 0x0075000038cb7984 */ /* 0x0000a20000000800 */
[----:B------:R-:W-:Y:S01]  /*d540*/  SEL R7, R54, 0xffffffff, !P4 ;  /* 0xffffffff36077807 */ /* 0x000fe20006000000 */
[----:B-1----:R-:W-:Y:S01]  /*d550*/  IMAD.IADD R187, R36, 0x1, R187 ;  /* 0x0000000124bb7824 */ /* 0x002fe200078e02bb */
[C---:B------:R-:W-:Y:S01]  /*d560*/  SEL R11, R54.reuse, 0xffffffff, !P6 ;  /* 0xffffffff360b7807 */ /* 0x040fe20007000000 */
[----:B------:R-:W1:Y:S01]  /*d570*/  LDS R205, [R205+0x7500] ;  /* 0x00750000cdcd7984 */ /* 0x000e620000000800 */
[C---:B------:R-:W-:Y:S01]  /*d580*/  SEL R57, R54.reuse, 0xffffffff, !P3 ;  /* 0xffffffff36397807 */ /* 0x040fe20005800000 */
[----:B---3--:R-:W-:Y:S01]  /*d590*/  IMAD.IADD R185, R37, 0x1, R6 ;  /* 0x0000000125b97824 */ /* 0x008fe200078e0206 */
[----:B------:R-:W-:-:S02]  /*d5a0*/  SEL R59, R54, 0xffffffff, !P5 ;  /* 0xffffffff363b7807 */ /* 0x000fc40006800000 */
[----:B------:R-:W-:Y:S01]  /*d5b0*/  LOP3.LUT R189, R7, R100, RZ, 0x3c, !PT ;  /* 0x0000006407bd7212 */ /* 0x000fe200078e3cff */
[----:B----4-:R-:W-:Y:S01]  /*d5c0*/  IMAD.IADD R183, R38, 0x1, R183 ;  /* 0x0000000126b77824 */ /* 0x010fe200078e02b7 */
[----:B------:R-:W-:Y:S01]  /*d5d0*/  LOP3.LUT R191, R11, R102, RZ, 0x3c, !PT ;  /* 0x000000660bbf7212 */ /* 0x000fe200078e3cff */
[----:B------:R-:W-:Y:S01]  /*d5e0*/  IMAD.WIDE.U32 R6, R187, 0x4, R4 ;  /* 0x00000004bb067825 */ /* 0x000fe200078e0004 */
[----:B------:R-:W-:Y:S02]  /*d5f0*/  LOP3.LUT R193, R57, R104, RZ, 0x3c, !PT ;  /* 0x0000006839c17212 */ /* 0x000fe400078e3cff */
[----:B------:R-:W-:Y:S01]  /*d600*/  LOP3.LUT R195, R59, R106, RZ, 0x3c, !PT ;  /* 0x0000006a3bc37212 */ /* 0x000fe200078e3cff */
[----:B-----5:R-:W-:Y:S01]  /*d610*/  IMAD.IADD R179, R40, 0x1, R179 ;  /* 0x0000000128b37824 */ /* 0x020fe200078e02b3 */
[----:B------:R-:W-:Y:S01]  /*d620*/  ISETP.GT.AND P6, PT, R94, -0x1, PT ;  /* 0xffffffff5e00780c */ /* 0x000fe20003fc4270 */
[----:B------:R-:W-:Y:S01]  /*d630*/  IMAD.WIDE.U32 R10, R185, 0x4, R4 ;  /* 0x00000004b90a7825 */ /* 0x000fe200078e0004 */
[----:B------:R-:W-:Y:S01]  /*d640*/  STG.E desc[UR10][R6.64], R55 ;  /* 0x0000003706007986 */ /* 0x000fe2000c10190a */
[----:B------:R-:W-:-:S02]  /*d650*/  ISETP.GT.AND P3, PT, R108, -0x1, PT ;  /* 0xffffffff6c00780c */ /* 0x000fc40003f64270 */
[--C-:B0-----:R-:W-:Y:S01]  /*d660*/  IMAD.WIDE.U32 R56, R183, 0x4, R4.reuse ;  /* 0x00000004b7387825 */ /* 0x101fe200078e0004 */
[----:B------:R0:W-:Y:S01]  /*d670*/  STG.E desc[UR10][R10.64], R189 ;  /* 0x000000bd0a007986 */ /* 0x0001e2000c10190a */
[----:B------:R-:W-:Y:S02]  /*d680*/  ISETP.GT.AND P4, PT, R86, -0x1, PT ;  /* 0xffffffff5600780c */ /* 0x000fe40003f84270 */
[--C-:B------:R-:W-:Y:S01]  /*d690*/  IMAD.WIDE.U32 R58, R181, 0x4, R4.reuse ;  /* 0x00000004b53a7825 */ /* 0x100fe200078e0004 */
[----:B------:R-:W-:Y:S01]  /*d6a0*/  STG.E desc[UR10][R56.64], R191 ;  /* 0x000000bf38007986 */ /* 0x000fe2000c10190a */
[----:B------:R-:W-:Y:S02]  /*d6b0*/  ISETP.GT.AND P5, PT, R90, -0x1, PT ;  /* 0xffffffff5a00780c */ /* 0x000fe40003fa4270 */
[----:B------:R-:W-:Y:S01]  /*d6c0*/  IMAD.WIDE.U32 R60, R179, 0x4, R4 ;  /* 0x00000004b33c7825 */ /* 0x000fe200078e0004 */
[----:B------:R3:W-:Y:S01]  /*d6d0*/  STG.E desc[UR10][R58.64], R193 ;  /* 0x000000c13a007986 */ /* 0x0007e2000c10190a */
[----:B------:R-:W-:-:S02]  /*d6e0*/  SEL R197, R54, 0xffffffff, !P3 ;  /* 0xffffffff36c57807 */ /* 0x000fc40005800000 */
[C---:B------:R-:W-:Y:S01]  /*d6f0*/  SEL R201, R54.reuse, 0xffffffff, !P4 ;  /* 0xffffffff36c97807 */ /* 0x040fe20006000000 */
[----:B------:R4:W-:Y:S01]  /*d700*/  STG.E desc[UR10][R60.64], R195 ;  /* 0x000000c33c007986 */ /* 0x0009e2000c10190a */
[C---:B0-----:R-:W-:Y:S01]  /*d710*/  SEL R11, R54.reuse, 0xffffffff, !P6 ;  /* 0xffffffff360b7807 */ /* 0x041fe20007000000 */
[----:B--2---:R-:W-:Y:S01]  /*d720*/  IMAD.IADD R189, R41, 0x1, R84 ;  /* 0x0000000129bd7824 */ /* 0x004fe200078e0254 */
[----:B------:R-:W-:Y:S02]  /*d730*/  SEL R7, R54, 0xffffffff, !P5 ;  /* 0xffffffff36077807 */ /* 0x000fe40006800000 */
[----:B------:R-:W-:Y:S02]  /*d740*/  IADD3 R6, P3, PT, R53, UR6, RZ ;  /* 0x0000000635067c10 */ /* 0x000fe4000ff7e0ff */
[----:B------:R-:W-:Y:S01]  /*d750*/  LOP3.LUT R197, R197, R108, RZ, 0x3c, !PT ;  /* 0x0000006cc5c57212 */ /* 0x000fe200078e3cff */
[----:B---3--:R-:W-:Y:S01]  /*d760*/  IMAD.IADD R59, R44, 0x1, R203 ;  /* 0x000000012c3b7824 */ /* 0x008fe200078e02cb */
[----:B------:R-:W-:Y:S01]  /*d770*/  LOP3.LUT R193, R11, R94, RZ, 0x3c, !PT ;  /* 0x0000005e0bc17212 */ /* 0x000fe200078e3cff */
[----:B-1----:R-:W-:Y:S01]  /*d780*/  IMAD.IADD R53, R48, 0x1, R205 ;  /* 0x0000000130357824 */ /* 0x002fe200078e02cd */
[----:B------:R-:W-:Y:S01]  /*d790*/  LOP3.LUT R201, R201, R86, RZ, 0x3c, !PT ;  /* 0x00000056c9c97212 */ /* 0x000fe200078e3cff */
[----:B----4-:R-:W-:Y:S01]  /*d7a0*/  IMAD.IADD R61, R42, 0x1, R199 ;  /* 0x000000012a3d7824 */ /* 0x010fe200078e02c7 */
[----:B------:R-:W-:Y:S01]  /*d7b0*/  LOP3.LUT R191, R7, R90, RZ, 0x3c, !PT ;  /* 0x0000005a07bf7212 */ /* 0x000fe200078e3cff */
[----:B------:R-:W-:Y:S01]  /*d7c0*/  IMAD.WIDE.U32 R10, R189, 0x4, R4 ;  /* 0x00000004bd0a7825 */ /* 0x000fe200078e0004 */
[----:B------:R-:W-:-:S03]  /*d7d0*/  IADD3.X R7, PT, PT, R52, UR7, RZ, P3, !PT ;  /* 0x0000000734077c10 */ /* 0x000fc60009ffe4ff */
[--C-:B------:R-:W-:Y:S01]  /*d7e0*/  IMAD.WIDE.U32 R54, R61, 0x4, R4.reuse ;  /* 0x000000043d367825 */ /* 0x100fe200078e0004 */
[----:B------:R-:W-:Y:S03]  /*d7f0*/  STG.E desc[UR10][R10.64], R197 ;  /* 0x000000c50a007986 */ /* 0x000fe6000c10190a */
[--C-:B------:R-:W-:Y:S01]  /*d800*/  IMAD.WIDE.U32 R56, R59, 0x4, R4.reuse ;  /* 0x000000043b387825 */ /* 0x100fe200078e0004 */
[----:B------:R-:W-:Y:S03]  /*d810*/  STG.E desc[UR10][R54.64], R201 ;  /* 0x000000c936007986 */ /* 0x000fe6000c10190a */
[----:B------:R-:W-:Y:S01]  /*d820*/  IMAD.WIDE.U32 R4, R53, 0x4, R4 ;  /* 0x0000000435047825 */ /* 0x000fe200078e0004 */
[----:B------:R-:W-:Y:S04]  /*d830*/  STG.E desc[UR10][R56.64], R191 ;  /* 0x000000bf38007986 */ /* 0x000fe8000c10190a */
[----:B------:R0:W-:Y:S01]  /*d840*/  STG.E desc[UR10][R4.64], R193 ;  /* 0x000000c104007986 */ /* 0x0001e2000c10190a */
[----:B------:R-:W-:Y:S08]  /*d850*/  BAR.SYNC.DEFER_BLOCKING 0x0 ;  /* 0x0000000000007b1d */ /* 0x000ff00000010000 */
[----:B0-----:R-:W0:Y:S01]  /*d860*/  LDC.64 R4, c[0x0][0x398] ;  /* 0x0000e600ff047b82 */ /* 0x001e220000000a00 */
        /* <DEDUP_REMOVED lines=39> */
[----:B------:R-:W-:-:S02]  /*dae0*/  VIADD R43, R43, 0xffffe2c0 ;  /* 0xffffe2c02b2b7836 */ /* 0x000fc40000000000 */
[----:B------:R-:W-:Y:S02]  /*daf0*/  @!P1 IMAD.IADD R46, R8, 0x1, R63 ;  /* 0x00000001082e9824 */ /* 0x000fe400078e023f */
[----:B------:R-:W-:Y:S01]  /*db00*/  VIADD R3, R3, 0x1d40 ;  /* 0x00001d4003037836 */ /* 0x000fe20000000000 */
[----:B------:R-:W-:Y:S01]  /*db10*/  ISETP.GT.AND P3, PT, R43, 0x1d3f, PT ;  /* 0x00001d3f2b00780c */ /* 0x000fe20003f64270 */
[--C-:B0-----:R-:W-:Y:S01]  /*db20*/  IMAD.WIDE.U32 R6, R119, 0x4, R4.reuse ;  /* 0x0000000477067825 */ /* 0x101fe200078e0004 */
[----:B--2---:R-:W-:Y:S04]  /*db30*/  STS [R0], R195 ;  /* 0x000000c300007388 */ /* 0x004fe80000000800 */
[----:B---3--:R-:W-:Y:S04]  /*db40*/  STS [R0+0x300], R199 ;  /* 0x000300c700007388 */ /* 0x008fe80000000800 */
[----:B----4-:R-:W-:Y:S04]  /*db50*/  STS [R0+0x600], R203 ;  /* 0x000600cb00007388 */ /* 0x010fe80000000800 */
[----:B-----5:R-:W-:Y:S04]  /*db60*/  STS [R0+0x900], R205 ;  /* 0x000900cd00007388 */ /* 0x020fe80000000800 */
[----:B------:R-:W-:Y:S04]  /*db70*/  STS [R0+0xc00], R207 ;  /* 0x000c00cf00007388 */ /* 0x000fe80000000800 */
[----:B------:R-:W-:Y:S04]  /*db80*/  STS [R0+0xf00], R209 ;  /* 0x000f00d100007388 */ /* 0x000fe80000000800 */
[----:B------:R0:W-:Y:S04]  /*db90*/  STS [R0+0x1200], R11 ;  /* 0x0012000b00007388 */ /* 0x0001e80000000800 */
[----:B------:R-:W-:Y:S04]  /*dba0*/  STS [R0+0x1500], R55 ;  /* 0x0015003700007388 */ /* 0x000fe80000000800 */
[----:B------:R-:W-:Y:S01]  /*dbb0*/  STS [R0+0x1800], R57 ;  /* 0x0018003900007388 */ /* 0x000fe20000000800 */
[----:B0-----:R-:W-:-:S03]  /*dbc0*/  IMAD.WIDE.U32 R10, R117, 0x4, R4 ;  /* 0x00000004750a7825 */ /* 0x001fc600078e0004 */
        /* <DEDUP_REMOVED lines=69> */
[----:B------:R-:W5:Y:S01]  /*e020*/  LDS R207, [R49+0x98] ;  /* 0x0000980031cf7984 */ /* 0x000f620000000800 */
[----:B------:R-:W-:Y:S08]  /*e030*/  BAR.SYNC.DEFER_BLOCKING 0x0 ;  /* 0x0000000000007b1d */ /* 0x000ff00000010000 */
[----:B------:R-:W-:Y:S06]  /*e040*/  BAR.SYNC.DEFER_BLOCKING 0x0 ;  /* 0x0000000000007b1d */ /* 0x000fec0000010000 */
[----:B0-----:R-:W-:Y:S04]  /*e050*/  STS [R62], R55 ;  /* 0x000000373e007388 */ /* 0x001fe80000000800 */
[----:B-1----:R-:W-:Y:S04]  /*e060*/  STS [R64], R57 ;  /* 0x0000003940007388 */ /* 0x002fe80000000800 */
[----:B--2---:R0:W-:Y:S04]  /*e070*/  STS [R65], R84 ;  /* 0x0000005441007388 */ /* 0x0041e80000000800 */
[----:B---3--:R-:W-:Y:S04]  /*e080*/  STS [R66], R117 ;  /* 0x0000007542007388 */ /* 0x008fe80000000800 */
[----:B----4-:R-:W-:Y:S01]  /*e090*/  STS [R75], R52 ;  /* 0x000000344b007388 */ /* 0x010fe20000000800 */
[----:B0-----:R-:W-:-:S03]  /*e0a0*/  IMAD.WIDE.U32 R64, R129, 0x4, R4 ;  /* 0x0000000481407825 */ /* 0x001fc600078e0004 */
[----:B-----5:R0:W-:Y:S04]  /*e0b0*/  STS [R77], R54 ;  /* 0x000000364d007388 */ /* 0x0201e80000000800 */
[----:B------:R1:W-:Y:S04]  /*e0c0*/  STS [R79], R56 ;  /* 0x000000384f007388 */ /* 0x0003e80000000800 */
[----:B------:R2:W-:Y:S01]  /*e0d0*/  STS [R83], R58 ;  /* 0x0000003a53007388 */ /* 0x0005e20000000800 */
[----:B0-----:R-:W-:-:S03]  /*e0e0*/  IMAD.WIDE.U32 R54, R121, 0x4, R4 ;  /* 0x0000000479367825 */ /* 0x001fc600078e0004 */
[----:B------:R-:W-:Y:S01]  /*e0f0*/  STS [R72], R119 ;  /* 0x0000007748007388 */ /* 0x000fe20000000800 */
[----:B-1----:R-:W-:-:S03]  /*e100*/  IMAD.WIDE.U32 R56, R131, 0x4, R4 ;  /* 0x0000000483387825 */ /* 0x002fc600078e0004 */
[----:B------:R-:W-:Y:S01]  /*e110*/  STS [R80], R191 ;  /* 0x000000bf50007388 */ /* 0x000fe20000000800 */
[----:B--2---:R-:W-:-:S03]  /*e120*/  IMAD.WIDE.U32 R58, R59, 0x4, R4 ;  /* 0x000000043b3a7825 */ /* 0x004fc600078e0004 */
[----:B------:R-:W-:Y:S04]  /*e130*/  STS [R88], R193 ;  /* 0x000000c158007388 */ /* 0x000fe80000000800 */
[----:B------:R0:W-:Y:S04]  /*e140*/  STS [R67], R60 ;  /* 0x0000003c43007388 */ /* 0x0001e80000000800 */
[----:B------:R1:W-:Y:S04]  /*e150*/  STS [R85], R86 ;  /* 0x0000005655007388 */ /* 0x0003e80000000800 */
[----:B------:R2:W-:Y:S01]  /*e160*/  STS [R87], R90 ;  /* 0x0000005a57007388 */ /* 0x0005e20000000800 */
[----:B0-----:R-:W-:-:S03]  /*e170*/  IMAD.WIDE.U32 R66, R127, 0x4, R4 ;  /* 0x000000047f427825 */ /* 0x001fc600078e0004 */
[----:B------:R0:W-:Y:S01]  /*e180*/  STS [R73], R94 ;  /* 0x0000005e49007388 */ /* 0x0001e20000000800 */
[----:B-1----:R-:W-:-:S03]  /*e190*/  IMAD.WIDE.U32 R84, R141, 0x4, R4 ;  /* 0x000000048d547825 */ /* 0x002fc600078e0004 */
[----:B------:R-:W-:Y:S01]  /*e1a0*/  STS [R68], R195 ;  /* 0x000000c344007388 */ /* 0x000fe20000000800 */
[----:B--2---:R-:W-:-:S03]  /*e1b0*/  IMAD.WIDE.U32 R86, R149, 0x4, R4 ;  /* 0x0000000495567825 */ /* 0x004fc600078e0004 */
[----:B------:R1:W-:Y:S01]  /*e1c0*/  STS [R91], R96 ;  /* 0x000000605b007388 */ /* 0x0003e20000000800 */
[----:B0-----:R-:W-:-:S03]  /*e1d0*/  IMAD.WIDE.U32 R72, R139, 0x4, R4 ;  /* 0x000000048b487825 */ /* 0x001fc600078e0004 */
[----:B------:R-:W-:Y:S01]  /*e1e0*/  STS [R70], R197 ;  /* 0x000000c546007388 */ /* 0x000fe20000000800 */
[----:B------:R-:W-:-:S03]  /*e1f0*/  IMAD.WIDE.U32 R60, R61, 0x4, R4 ;  /* 0x000000043d3c7825 */ /* 0x000fc600078e0004 */
[----:B------:R-:W-:Y:S01]  /*e200*/  STS [R92], R199 ;  /* 0x000000c75c007388 */ /* 0x000fe20000000800 */
[----:B-1----:R-:W-:-:S03]  /*e210*/  IMAD.WIDE.U32 R90, R151, 0x4, R4 ;  /* 0x00000004975a7825 */ /* 0x002fc600078e0004 */
[----:B------:R0:W-:Y:S04]  /*e220*/  STS [R69], R98 ;  /* 0x0000006245007388 */ /* 0x0001e80000000800 */
        /* <DEDUP_REMOVED lines=36> */
[--C-:B--2---:R-:W-:Y:S01]  /*e470*/  IMAD.WIDE.U32 R78, R147, 0x4, R4.reuse ;  /* 0x00000004934e7825 */ /* 0x104fe200078e0004 */
[----:B------:R-:W-:Y:S03]  /*e480*/  BAR.SYNC.DEFER_BLOCKING 0x0 ;  /* 0x0000000000007b1d */ /* 0x000fe60000010000 */
[----:B0-----:R-:W-:-:S04]  /*e490*/  IMAD.WIDE.U32 R114, R175, 0x4, R4 ;  /* 0x00000004af727825 */ /* 0x001fc800078e0004 */
[----:B-1----:R-:W-:-:S04]  /*e4a0*/  IMAD.WIDE.U32 R82, R143, 0x4, R4 ;  /* 0x000000048f527825 */ /* 0x002fc800078e0004 */
[----:B------:R-:W-:-:S04]  /*e4b0*/  IMAD.WIDE.U32 R126, R179, 0x4, R4 ;  /* 0x00000004b37e7825 */ /* 0x000fc800078e0004 */
[----:B------:R-:W-:-:S04]  /*e4c0*/  IMAD.WIDE.U32 R122, R181, 0x4, R4 ;  /* 0x00000004b57a7825 */ /* 0x000fc800078e0004 */
[----:B------:R-:W-:-:S04]  /*e4d0*/  IMAD.WIDE.U32 R120, R183, 0x4, R4 ;  /* 0x00000004b7787825 */ /* 0x000fc800078e0004 */
[--C-:B------:R-:W-:Y:S01]  /*e4e0*/  IMAD.WIDE.U32 R118, R185, 0x4, R4.reuse ;  /* 0x00000004b9767825 */ /* 0x100fe200078e0004 */
[----:B------:R-:W0:Y:S03]  /*e4f0*/  LDS R131, [R0] ;  /* 0x0000000000837984 */ /* 0x000e260000000800 */
[--C-:B------:R-:W-:Y:S01]  /*e500*/  IMAD.WIDE.U32 R116, R187, 0x4, R4.reuse ;  /* 0x00000004bb747825 */ /* 0x100fe200078e0004 */
[----:B------:R-:W1:Y:S03]  /*e510*/  LDS R133, [R0+0x300] ;  /* 0x0003000000857984 */ /* 0x000e660000000800 */
[--C-:B------:R-:W-:Y:S01]  /*e520*/  IMAD.WIDE.U32 R128, R189, 0x4, R4.reuse ;  /* 0x00000004bd807825 */ /* 0x100fe200078e0004 */
[----:B------:R-:W2:Y:S03]  /*e530*/  LDS R135, [R0+0x600] ;  /* 0x0006000000877984 */ /* 0x000ea60000000800 */
[----:B------:R-:W-:Y:S01]  /*e540*/  IMAD.WIDE.U32 R4, R53, 0x4, R4 ;  /* 0x0000000435047825 */ /* 0x000fe200078e0004 */
        /* <DEDUP_REMOVED lines=74> */
[----:B------:R0:W-:Y:S01]  /*e9f0*/  STG.E desc[UR10][R4.64], R207 ;  /* 0x000000cf04007986 */ /* 0x0001e2000c10190a */
[----:B------:R-:W-:Y:S06]  /*ea00*/  BAR.SYNC.DEFER_BLOCKING 0x0 ;  /* 0x0000000000007b1d */ /* 0x000fec0000010000 */
[----:B------:R-:W-:Y:S05]  /*ea10*/  @P3 BRA `(.L_x_63) ;  /* 0xffffff8800883947 */ /* 0x000fea000383ffff */
.L_x_62:
[----:B------:R-:W-:-:S13]  /*ea20*/  ISETP.GE.AND P0, PT, R3, R2, PT ;  /* 0x000000020300720c */ /* 0x000fda0003f06270 */
[----:B------:R-:W-:Y:S05]  /*ea30*/  @P0 EXIT ;  /* 0x000000000000094d */ /* 0x000fea0003800000 */
[----:B------:R-:W-:Y:S05]  /*ea40*/  WARPSYNC.ALL ;  /* 0x0000000000007948 */ /* 0x000fea0003800000 */
[----:B------:R-:W4:Y:S01]  /*ea50*/  SHFL.IDX PT, R41, R43, RZ, 0x1f ;  /* 0x00001fff2b297589 */ /* 0x000f2200000e0000 */
[----:B------:R-:W5:Y:S01]  /*ea60*/  LDCU.64 UR4, c[0x0][0x380] ;  /* 0x00007000ff0477ac */ /* 0x000f620008000a00 */
[C---:B0-----:R-:W-:Y:S01]  /*ea70*/  IADD3 R128, P0, PT, R125.reuse, R3, RZ ;  /* 0x000000037d807210 */ /* 0x041fe20007f1e0ff */
[C---:B------:R-:W-:Y:S01]  /*ea80*/  VIADD R40, R125.reuse, 0xc0 ;  /* 0x000000c07d287836 */ /* 0x040fe20000000000 */
[C---:B------:R-:W-:Y:S01]  /*ea90*/  LOP3.LUT R25, R125.reuse, 0xc00, RZ, 0xfc, !PT ;  /* 0x00000c007d197812 */ /* 0x040fe200078efcff */
[----:B------:R-:W-:Y:S01]  /*eaa0*/  VIADD R39, R125, 0x180 ;  /* 0x000001807d277836 */ /* 0x000fe20000000000 */
[----:B------:R-:W-:Y:S01]  /*eab0*/  LEA.HI.X.SX32 R3, R3, RZ, 0x1, P0 ;  /* 0x000000ff03037211 */ /* 0x000fe200000f0eff */
[----:B------:R-:W-:-:S02]  /*eac0*/  IMAD.SHL.U32 R129, R128, 0x4, RZ ;  /* 0x0000000480817824 */ /* 0x000fc400078e00ff */
[C---:B------:R-:W-:Y:S01]  /*ead0*/  VIADD R38, R125.reuse, 0x240 ;  /* 0x000002407d267836 */ /* 0x040fe20000000000 */
[----:B------:R-:W-:Y:S01]  /*eae0*/  SHF.L.U64.HI R128, R128, 0x2, R3 ;  /* 0x0000000280807819 */ /* 0x000fe20000010203 */
[----:B------:R-:W-:Y:S02]  /*eaf0*/  IMAD.MOV.U32 R87, RZ, RZ, -0x1 ;  /* 0xffffffffff577424 */ /* 0x000fe400078e00ff */
[----:B------:R-:W-:Y:S02]  /*eb00*/  IMAD.MOV.U32 R127, RZ, RZ, -0x1 ;  /* 0xffffffffff7f7424 */ /* 0x000fe400078e00ff */
[----:B------:R-:W-:Y:S02]  /*eb10*/  IMAD.MOV.U32 R131, RZ, RZ, -0x1 ;  /* 0xffffffffff837424 */ /* 0x000fe400078e00ff */
[----:B------:R-:W-:Y:S02]  /*eb20*/  IMAD.MOV.U32 R133, RZ, RZ, -0x1 ;  /* 0xffffffffff857424 */ /* 0x000fe400078e00ff */
[----:B------:R-:W-:Y:S01]  /*eb30*/  VIADD R37, R125, 0x300 ;  /* 0x000003007d257836 */ /* 0x000fe20000000000 */
[----:B-----5:R-:W-:Y:S01]  /*eb40*/  IADD3 R84, P0, PT, R129, UR4, RZ ;  /* 0x0000000481547c10 */ /* 0x020fe2000ff1e0ff */
[----:B------:R-:W-:-:S02]  /*eb50*/  VIADD R36, R125, 0x3c0 ;  /* 0x000003c07d247836 */ /* 0x000fc40000000000 */
[C---:B------:R-:W-:Y:S01]  /*eb60*/  VIADD R35, R125.reuse, 0x480 ;  /* 0x000004807d237836 */ /* 0x040fe20000000000 */
[----:B------:R-:W-:Y:S01]  /*eb70*/  IADD3.X R85, PT, PT, R128, UR5, RZ, P0, !PT ;  /* 0x0000000580557c10 */ /* 0x000fe200087fe4ff */
[C---:B------:R-:W-:Y:S01]  /*eb80*/  VIADD R34, R125.reuse, 0x540 ;  /* 0x000005407d227836 */ /* 0x040fe20000000000 */
[CC--:B----4-:R-:W-:Y:S01]  /*eb90*/  ISETP.GE.AND P5, PT, R125.reuse, R41.reuse, PT ;  /* 0x000000297d00720c */ /* 0x0d0fe20003fa6270 */
[----:B------:R-:W-:Y:S01]  /*eba0*/  VIADD R33, R125, 0x600 ;  /* 0x000006007d217836 */ /* 0x000fe20000000000 */
[-C--:B------:R-:W-:Y:S01]  /*ebb0*/  ISETP.GE.AND P6, PT, R40, R41.reuse, PT ;  /* 0x000000292800720c */ /* 0x080fe20003fc6270 */
[----:B------:R-:W-:Y:S01]  /*ebc0*/  IMAD.MOV.U32 R135, RZ, RZ, -0x1 ;  /* 0xffffffffff877424 */ /* 0x000fe200078e00ff */
[-C--:B------:R-:W-:Y:S01]  /*ebd0*/  ISETP.GE.AND P0, PT, R39, R41.reuse, PT ;  /* 0x000000292700720c */ /* 0x080fe20003f06270 */
[----:B------:R-:W-:Y:S01]  /*ebe0*/  IMAD.MOV.U32 R137, RZ, RZ, -0x1 ;  /* 0xffffffffff897424 */ /* 0x000fe200078e00ff */
[-C--:B------:R-:W-:Y:S01]  /*ebf0*/  ISETP.GE.AND P3, PT, R38, R41.reuse, PT ;  /* 0x000000292600720c */ /* 0x080fe20003f66270 */
[----:B------:R-:W-:Y:S01]  /*ec00*/  IMAD.MOV.U32 R139, RZ, RZ, -0x1 ;  /* 0xffffffffff8b7424 */ /* 0x000fe200078e00ff */
[----:B------:R-:W-:Y:S01]  /*ec10*/  ISETP.GE.AND P4, PT, R37, R41, PT ;  /* 0x000000292500720c */ /* 0x000fe20003f86270 */
[----:B------:R-:W-:-:S02]  /*ec20*/  IMAD.MOV.U32 R141, RZ, RZ, -0x1 ;  /* 0xffffffffff8d7424 */ /* 0x000fc400078e00ff */
[----:B------:R-:W-:Y:S02]  /*ec30*/  IMAD.MOV.U32 R143, RZ, RZ, -0x1 ;  /* 0xffffffffff8f7424 */ /* 0x000fe400078e00ff */
[C---:B------:R-:W-:Y:S01]  /*ec40*/  VIADD R32, R125.reuse, 0x6c0 ;  /* 0x000006c07d207836 */ /* 0x040fe20000000000 */
[----:B------:R-:W4:Y:S01]  /*ec50*/  @!P5 LDG.E R87, desc[UR10][R84.64] ;  /* 0x0000000a5457d981 */ /* 0x000f22000c1e1900 */
[-C--:B------:R-:W-:Y:S01]  /*ec60*/  ISETP.GE.AND P5, PT, R36, R41.reuse, PT ;  /* 0x000000292400720c */ /* 0x080fe20003fa6270 */
[C---:B------:R-:W-:Y:S02]  /*ec70*/  VIADD R31, R125.reuse, 0x780 ;  /* 0x000007807d1f7836 */ /* 0x040fe40000000000 */
[----:B------:R-:W-:Y:S01]  /*ec80*/  VIADD R30, R125, 0x840 ;  /* 0x000008407d1e7836 */ /* 0x000fe20000000000 */
[----:B------:R-:W5:Y:S01]  /*ec90*/  @!P6 LDG.E R127, desc[UR10][R84.64+0x300] ;  /* 0x0003000a547fe981 */ /* 0x000f62000c1e1900 */
[----:B------:R-:W-:Y:S01]  /*eca0*/  ISETP.GE.AND P6, PT, R35, R41, PT ;  /* 0x000000292300720c */ /* 0x000fe20003fc6270 */
[----:B------:R-:W-:-:S02]  /*ecb0*/  VIADD R29, R125, 0x900 ;  /* 0x000009007d1d7836 */ /* 0x000fc40000000000 */
[----:B------:R-:W-:Y:S01]  /*ecc0*/  VIADD R28, R125, 0x9c0 ;  /* 0x000009c07d1c7836 */ /* 0x000fe20000000000 */
[----:B------:R-:W5:Y:S01]  /*ecd0*/  @!P0 LDG.E R131, desc[UR10][R84.64+0x600] ;  /* 0x0006000a54838981 */ /* 0x000f62000c1e1900 */
[-C--:B------:R-:W-:Y:S01]  /*ece0*/  ISETP.GE.AND P0, PT, R34, R41.reuse, PT ;  /* 0x000000292200720c */ /* 0x080fe20003f06270 */
[----:B------:R-:W-:Y:S02]  /*ecf0*/  IMAD.MOV.U32 R145, RZ, RZ, -0x1 ;  /* 0xffffffffff917424 */ /* 0x000fe400078e00ff */
[----:B------:R-:W-:Y:S01]  /*ed00*/  IMAD.MOV.U32 R147, RZ, RZ, -0x1 ;  /* 0xffffffffff937424 */ /* 0x000fe200078e00ff */
[----:B------:R-:W5:Y:S01]  /*ed10*/  @!P3 LDG.E R133, desc[UR10][R84.64+0x900] ;  /* 0x0009000a5485b981 */ /* 0x000f62000c1e1900 */
[-C--:B------:R-:W-:Y:S01]  /*ed20*/  ISETP.GE.AND P3, PT, R33, R41.reuse, PT ;  /* 0x000000292100720c */ /* 0x080fe20003f66270 */
[----:B------:R-:W-:Y:S02]  /*ed30*/  IMAD.MOV.U32 R149, RZ, RZ, -0x1 ;  /* 0xffffffffff957424 */ /* 0x000fe400078e00ff */
[----:B------:R-:W-:Y:S01]  /*ed40*/  IMAD.MOV.U32 R151, RZ, RZ, -0x1 ;  /* 0xffffffffff977424 */ /* 0x000fe200078e00ff */
[----:B------:R-:W5:Y:S01]  /*ed50*/  @!P4 LDG.E R135, desc[UR10][R84.64+0xc00] ;  /* 0x000c000a5487c981 */ /* 0x000f62000c1e1900 */
[----:B------:R-:W-:Y:S01]  /*ed60*/  ISETP.GE.AND P4, PT, R32, R41, PT ;  /* 0x000000292000720c */ /* 0x000fe20003f86270 */
[----:B------:R-:W-:-:S02]  /*ed70*/  IMAD.MOV.U32 R153, RZ, RZ, -0x1 ;  /* 0xffffffffff997424 */ /* 0x000fc400078e00ff */
[----:B------:R-:W-:Y:S01]  /*ed80*/  VIADD R27, R125, 0xa80 ;  /* 0x00000a807d1b7836 */ /* 0x000fe20000000000 */
[----:B------:R-:W5:Y:S01]  /*ed90*/  @!P5 LDG.E R137, desc[UR10][R84.64+0xf00] ;  /* 0x000f000a5489d981 */ /* 0x000f62000c1e1900 */
[-C--:B------:R-:W-:Y:S01]  /*eda0*/  ISETP.GE.AND P5, PT, R31, R41.reuse, PT ;  /* 0x000000291f00720c */ /* 0x080fe20003fa6270 */
[C---:B------:R-:W-:Y:S02]  /*edb0*/  VIADD R26, R125.reuse, 0xb40 ;  /* 0x00000b407d1a7836 */ /* 0x040fe40000000000 */
[C---:B------:R-:W-:Y:S01]  /*edc0*/  VIADD R24, R125.reuse, 0xcc0 ;  /* 0x00000cc07d187836 */ /* 0x040fe20000000000 */
[----:B------:R-:W5:Y:S01]  /*edd0*/  @!P6 LDG.E R139, desc[UR10][R84.64+0x1200] ;  /* 0x0012000a548be981 */ /* 0x000f62000c1e1900 */
[-C--:B------:R-:W-:Y:S01]  /*ede0*/  ISETP.GE.AND P6, PT, R30, R41.reuse, PT ;  /* 0x000000291e00720c */ /* 0x080fe20003fc6270 */
[----:B---3--:R-:W-:Y:S02]  /*edf0*/  VIADD R23, R125, 0xd80 ;  /* 0x00000d807d177836 */ /* 0x008fe40000000000 */
[----:B------:R-:W-:Y:S01]  /*ee00*/  IMAD.MOV.U32 R155, RZ, RZ, -0x1 ;  /* 0xffffffffff9b7424 */ /* 0x000fe200078e00ff */
[----:B------:R-:W3:Y:S01]  /*ee10*/  @!P0 LDG.E R141, desc[UR10][R84.64+0x1500] ;  /* 0x0015000a548d8981 */ /* 0x000ee2000c1e1900 */
[----:B------:R-:W-:Y:S01]  /*ee20*/  ISETP.GE.AND P0, PT, R29, R41, PT ;  /* 0x000000291d00720c */ /* 0x000fe20003f06270 */
[----:B------:R-:W-:-:S02]  /*ee30*/  IMAD.MOV.U32 R157, RZ, RZ, -0x1 ;  /* 0xffffffffff9d7424 */ /* 0x000fc400078e00ff */
[----:B------:R-:W-:Y:S01]  /*ee40*/  IMAD.MOV.U32 R159, RZ, RZ, -0x1 ;  /* 0xffffffffff9f7424 */ /* 0x000fe200078e00ff */
[----:B------:R-:W3:Y:S01]  /*ee50*/  @!P3 LDG.E R143, desc[UR10][R84.64+0x1800] ;  /* 0x0018000a548fb981 */ /* 0x000ee2000c1e1900 */
[-C--:B------:R-:W-:Y:S01]  /*ee60*/  ISETP.GE.AND P3, PT, R28, R41.reuse, PT ;  /* 0x000000291c00720c */ /* 0x080fe20003f66270 */
[----:B------:R-:W-:Y:S02]  /*ee70*/  IMAD.MOV.U32 R161, RZ, RZ, -0x1 ;  /* 0xffffffffffa17424 */ /* 0x000fe400078e00ff */
[----:B------:R-:W-:Y:S01]  /*ee80*/  IMAD.MOV.U32 R163, RZ, RZ, -0x1 ;  /* 0xffffffffffa37424 */ /* 0x000fe200078e00ff */
[----:B------:R-:W3:Y:S01]  /*ee90*/  @!P4 LDG.E R145, desc[UR10][R84.64+0x1b00] ;  /* 0x001b000a5491c981 */ /* 0x000ee2000c1e1900 */
[-C--:B------:R-:W-:Y:S01]  /*eea0*/  ISETP.GE.AND P4, PT, R27, R41.reuse, PT ;  /* 0x000000291b00720c */ /* 0x080fe20003f86270 */
[C---:B------:R-:W-:Y:S02]  /*eeb0*/  VIADD R22, R125.reuse, 0xe40 ;  /* 0x00000e407d167836 */ /* 0x040fe40000000000 */
[C---:B------:R-:W-:Y:S01]  /*eec0*/  VIADD R21, R125.reuse, 0xf00 ;  /* 0x00000f007d157836 */ /* 0x040fe20000000000 */
[----:B------:R-:W3:Y:S01]  /*eed0*/  @!P5 LDG.E R147, desc[UR10][R84.64+0x1e00] ;  /* 0x001e000a5493d981 */ /* 0x000ee2000c1e1900 */
[----:B------:R-:W-:Y:S01]  /*eee0*/  ISETP.GE.AND P5, PT, R26, R41, PT ;  /* 0x000000291a00720c */ /* 0x000fe20003fa6270 */
[----:B------:R-:W-:-:S02]  /*eef0*/  VIADD R20, R125, 0xfc0 ;  /* 0x00000fc07d147836 */ /* 0x000fc40000000000 */
[----:B------:R-:W-:Y:S01]  /*ef00*/  VIADD R19, R125, 0x1080 ;  /* 0x000010807d137836 */ /* 0x000fe20000000000 */
[----:B------:R-:W3:Y:S01]  /*ef10*/  @!P6 LDG.E R149, desc[UR10][R84.64+0x2100] ;  /* 0x0021000a5495e981 */ /* 0x000ee2000c1e1900 */
[-C--:B------:R-:W-:Y:S01]  /*ef20*/  ISETP.GE.AND P6, PT, R25, R41.reuse, PT ;  /* 0x000000291900720c */ /* 0x080fe20003fc6270 */
[----:B--2---:R-:W-:Y:S02]  /*ef30*/  VIADD R18, R125, 0x1140 ;  /* 0x000011407d127836 */ /* 0x004fe40000000000 */
[----:B------:R-:W-:Y:S01]  /*ef40*/  IMAD.MOV.U32 R165, RZ, RZ, -0x1 ;  /* 0xffffffffffa57424 */ /* 0x000fe200078e00ff */
[----:B------:R-:W2:Y:S01]  /*ef50*/  @!P0 LDG.E R151, desc[UR10][R84.64+0x2400] ;  /* 0x0024000a54978981 */ /* 0x000ea2000c1e1900 */
[-C--:B------:R-:W-:Y:S01]  /*ef60*/  ISETP.GE.AND P0, PT, R24, R41.reuse, PT ;  /* 0x000000291800720c */ /* 0x080fe20003f06270 */
[----:B------:R-:W-:Y:S02]  /*ef70*/  IMAD.MOV.U32 R167, RZ, RZ, -0x1 ;  /* 0xffffffffffa77424 */ /* 0x000fe400078e00ff */
[----:B------:R-:W-:Y:S01]  /*ef80*/  IMAD.MOV.U32 R169, RZ, RZ, -0x1 ;  /* 0xffffffffffa97424 */ /* 0x000fe200078e00ff */
[----:B------:R-:W2:Y:S01]  /*ef90*/  @!P3 LDG.E R153, desc[UR10][R84.64+0x2700] ;  /* 0x0027000a5499b981 */ /* 0x000ea2000c1e1900 */
[----:B------:R-:W-:Y:S01]  /*efa0*/  ISETP.GE.AND P3, PT, R23, R41, PT ;  /* 0x000000291700720c */ /* 0x000fe20003f66270 */
[----:B------:R-:W-:-:S02]  /*efb0*/  IMAD.MOV.U32 R171, RZ, RZ, -0x1 ;  /* 0xffffffffffab7424 */ /* 0x000fc400078e00ff */
[----:B------:R-:W-:Y:S01]  /*efc0*/  IMAD.MOV.U32 R173, RZ, RZ, -0x1 ;  /* 0xffffffffffad7424 */ /* 0x000fe200078e00ff */
[----:B------:R-:W2:Y:S01]  /*efd0*/  @!P4 LDG.E R155, desc[UR10][R84.64+0x2a00] ;  /* 0x002a000a549bc981 */ /* 0x000ea2000c1e1900 */
[-C--:B------:R-:W-:Y:S01]  /*efe0*/  ISETP.GE.AND P4, PT, R22, R41.reuse, PT ;  /* 0x000000291600720c */ /* 0x080fe20003f86270 */
[C---:B------:R-:W-:Y:S02]  /*eff0*/  VIADD R17, R125.reuse, 0x1200 ;  /* 0x000012007d117836 */ /* 0x040fe40000000000 */
[----:B------:R-:W-:Y:S01]  /*f000*/  VIADD R16, R125, 0x12c0 ;  /* 0x000012c07d107836 */ /* 0x000fe20000000000 */
[----:B------:R-:W2:Y:S01]  /*f010*/  @!P5 LDG.E R157, desc[UR10][R84.64+0x2d00] ;  /* 0x002d000a549dd981 */ /* 0x000ea2000c1e1900 */
[-C--:B------:R-:W-:Y:S01]  /*f020*/  ISETP.GE.AND P5, PT, R21, R41.reuse, PT ;  /* 0x000000291500720c */ /* 0x080fe20003fa6270 */
[C---:B------:R-:W-:Y:S02]  /*f030*/  VIADD R15, R125.reuse, 0x1380 ;  /* 0x000013807d0f7836 */ /* 0x040fe40000000000 */
[C---:B------:R-:W-:Y:S01]  /*f040*/  VIADD R14, R125.reuse, 0x1440 ;  /* 0x000014407d0e7836 */ /* 0x040fe20000000000 */
[----:B------:R-:W2:Y:S01]  /*f050*/  @!P6 LDG.E R159, desc[UR10][R84.64+0x3000] ;  /* 0x0030000a549fe981 */ /* 0x000ea2000c1e1900 */
[----:B------:R-:W-:Y:S01]  /*f060*/  ISETP.GE.AND P6, PT, R20, R41, PT ;  /* 0x000000291400720c */ /* 0x000fe20003fc6270 */
[----:B------:R-:W-:-:S02]  /*f070*/  VIADD R13, R125, 0x1500 ;  /* 0x000015007d0d7836 */ /* 0x000fc40000000000 */
[----:B------:R-:W-:Y:S01]  /*f080*/  IMAD.MOV.U32 R175, RZ, RZ, -0x1 ;  /* 0xffffffffffaf7424 */ /* 0x000fe200078e00ff */
[----:B------:R-:W2:Y:S01]  /*f090*/  @!P0 LDG.E R161, desc[UR10][R84.64+0x3300] ;  /* 0x0033000a54a18981 */ /* 0x000ea2000c1e1900 */
[-C--:B------:R-:W-:Y:S01]  /*f0a0*/  ISETP.GE.AND P0, PT, R19, R41.reuse, PT ;  /* 0x000000291300720c */ /* 0x080fe20003f06270 */
[----:B------:R-:W-:Y:S02]  /*f0b0*/  IMAD.MOV.U32 R177, RZ, RZ, -0x1 ;  /* 0xffffffffffb17424 */ /* 0x000fe400078e00ff */
[----:B------:R-:W-:Y:S01]  /*f0c0*/  IMAD.MOV.U32 R179, RZ, RZ, -0x1 ;  /* 0xffffffffffb37424 */ /* 0x000fe200078e00ff */
[----:B------:R-:W2:Y:S01]  /*f0d0*/  @!P3 LDG.E R163, desc[UR10][R84.64+0x3600] ;  /* 0x0036000a54a3b981 */ /* 0x000ea2000c1e1900 */
[-C--:B------:R-:W-:Y:S01]  /*f0e0*/  ISETP.GE.AND P3, PT, R18, R41.reuse, PT ;  /* 0x000000291200720c */ /* 0x080fe20003f66270 */
[----:B------:R-:W-:Y:S02]  /*f0f0*/  IMAD.MOV.U32 R181, RZ, RZ, -0x1 ;  /* 0xffffffffffb57424 */ /* 0x000fe400078e00ff */
[----:B------:R-:W-:Y:S01]  /*f100*/  IMAD.MOV.U32 R183, RZ, RZ, -0x1 ;  /* 0xffffffffffb77424 */ /* 0x000fe200078e00ff */
[----:B------:R-:W2:Y:S01]  /*f110*/  @!P4 LDG.E R165, desc[UR10][R84.64+0x3900] ;  /* 0x0039000a54a5c981 */ /* 0x000ea2000c1e1900 */
[-C--:B------:R-:W-:Y:S01]  /*f120*/  ISETP.GE.AND P4, PT, R17, R41.reuse, PT ;  /* 0x000000291100720c */ /* 0x080fe20003f86270 */
[C---:B------:R-:W-:Y:S01]  /*f130*/  VIADD R12, R125.reuse, 0x15c0 ;  /* 0x000015c07d0c7836 */ /* 0x040fe20000000000 */
[C---:B------:R-:W-:Y:S01]  /*f140*/  LOP3.LUT R5, R125.reuse, 0x1800, RZ, 0xfc, !PT ;  /* 0x000018007d057812 */ /* 0x040fe200078efcff */
[----:B------:R-:W2:Y:S01]  /*f150*/  @!P5 LDG.E R167, desc[UR10][R84.64+0x3c00] ;  /* 0x003c000a54a7d981 */ /* 0x000ea2000c1e1900 */
[-C--:B------:R-:W-:Y:S01]  /*f160*/  ISETP.GE.AND P5, PT, R16, R41.reuse, PT ;  /* 0x000000291000720c */ /* 0x080fe20003fa6270 */
[----:B------:R-:W-:Y:S01]  /*f170*/  VIADD R11, R125, 0x1680 ;  /* 0x000016807d0b7836 */ /* 0x000fe20000000000 */
[----:B------:R-:W0:Y:S01]  /*f180*/  LDCU UR4, c[0x0][0x3b8] ;  /* 0x00007700ff0477ac */ /* 0x000e220008000800 */
[----:B------:R-:W2:Y:S01]  /*f190*/  @!P6 LDG.E R169, desc[UR10][R84.64+0x3f00] ;  /* 0x003f000a54a9e981 */ /* 0x000ea2000c1e1900 */
[-C--:B------:R-:W-:Y:S01]  /*f1a0*/  ISETP.GE.AND P6, PT, R15, R41.reuse, PT ;  /* 0x000000290f00720c */ /* 0x080fe20003fc6270 */
[C---:B------:R-:W-:Y:S01]  /*f1b0*/  VIADD R10, R125.reuse, 0x1740 ;  /* 0x000017407d0a7836 */ /* 0x040fe20000000000 */
[----:B------:R-:W1:Y:S01]  /*f1c0*/  LDCU UR5, c[0x0][0x3b4] ;  /* 0x00007680ff0577ac */ /* 0x000e620008000800 */
[----:B------:R-:W2:Y:S01]  /*f1d0*/  @!P0 LDG.E R171, desc[UR10][R84.64+0x4200] ;  /* 0x0042000a54ab8981 */ /* 0x000ea2000c1e1900 */
[-C--:B------:R-:W-:Y:S01]  /*f1e0*/  ISETP.GE.AND P0, PT, R14, R41.reuse, PT ;  /* 0x000000290e00720c */ /* 0x080fe20003f06270 */
[----:B------:R-:W-:Y:S01]  /*f1f0*/  VIADD R7, R125, 0x18c0 ;  /* 0x000018c07d077836 */ /* 0x000fe20000000000 */
[----:B------:R-:W1:Y:S01]  /*f200*/  LDCU.64 UR16, c[0x0][0x390] ;  /* 0x00007200ff1077ac */ /* 0x000e620008000a00 */
[----:B------:R-:W2:Y:S01]  /*f210*/  @!P3 LDG.E R173, desc[UR10][R84.64+0x4500] ;  /* 0x0045000a54adb981 */ /* 0x000ea2000c1e1900 */
[----:B------:R-:W-:-:S03]  /*f220*/  ISETP.GE.AND P3, PT, R13, R41, PT ;  /* 0x000000290d00720c */ /* 0x000fc60003f66270 */
        /* <DEDUP_REMOVED lines=9> */
[----:B------:R-:W-:Y:S01]  /*f2c0*/  ISETP.GE.AND P3, PT, R7, R41, PT ;  /* 0x000000290700720c */ /* 0x000fe20003f66270 */
[----:B------:R-:W-:Y:S02]  /*f2d0*/  IMAD.MOV.U32 R185, RZ, RZ, -0x1 ;  /* 0xffffffffffb97424 */ /* 0x000fe400078e00ff */
[----:B------:R-:W-:Y:S02]  /*f2e0*/  IMAD.MOV.U32 R187, RZ, RZ, -0x1 ;  /* 0xffffffffffbb7424 */ /* 0x000fe400078e00ff */
[----:B------:R-:W-:Y:S02]  /*f2f0*/  IMAD.MOV.U32 R189, RZ, RZ, -0x1 ;  /* 0xffffffffffbd7424 */ /* 0x000fe400078e00ff */
[----:B------:R-:W-:Y:S01]  /*f300*/  IMAD.MOV.U32 R191, RZ, RZ, -0x1 ;  /* 0xffffffffffbf7424 */ /* 0x000fe200078e00ff */
[----:B------:R-:W2:Y:S01]  /*f310*/  @!P4 LDG.E R185, desc[UR10][R84.64+0x5700] ;  /* 0x0057000a54b9c981 */ /* 0x000ea2000c1e1900 */
[----:B------:R-:W-:-:S02]  /*f320*/  IMAD.MOV.U32 R193, RZ, RZ, -0x1 ;  /* 0xffffffffffc17424 */ /* 0x000fc400078e00ff */
[C---:B------:R-:W-:Y:S01]  /*f330*/  VIADD R6, R125.reuse, 0x1980 ;  /* 0x000019807d067836 */ /* 0x040fe20000000000 */
[----:B------:R-:W2:Y:S01]  /*f340*/  @!P5 LDG.E R187, desc[UR10][R84.64+0x5a00] ;  /* 0x005a000a54bbd981 */ /* 0x000ea2000c1e1900 */
[C---:B------:R-:W-:Y:S02]  /*f350*/  VIADD R8, R125.reuse, 0x1a40 ;  /* 0x00001a407d087836 */ /* 0x040fe40000000000 */
[C---:B------:R-:W-:Y:S01]  /*f360*/  VIADD R3, R125.reuse, 0x1b00 ;  /* 0x00001b007d037836 */ /* 0x040fe20000000000 */
[----:B------:R-:W2:Y:S01]  /*f370*/  @!P6 LDG.E R189, desc[UR10][R84.64+0x5d00] ;  /* 0x005d000a54bde981 */ /* 0x000ea2000c1e1900 */
[C---:B------:R-:W-:Y:S02]  /*f380*/  VIADD R4, R125.reuse, 0x1bc0 ;  /* 0x00001bc07d047836 */ /* 0x040fe40000000000 */
[----:B------:R-:W-:Y:S01]  /*f390*/  VIADD R2, R125, 0x1c80 ;  /* 0x00001c807d027836 */ /* 0x000fe20000000000 */
[----:B------:R-:W2:Y:S01]  /*f3a0*/  @!P0 LDG.E R191, desc[UR10][R84.64+0x6000] ;  /* 0x0060000a54bf8981 */ /* 0x000ea2000c1e1900 */
[----:B------:R-:W-:-:S02]  /*f3b0*/  ISETP.GE.AND P4, PT, R6, R41, PT ;  /* 0x000000290600720c */ /* 0x000fc40003f86270 */
[-C--:B------:R-:W-:Y:S01]  /*f3c0*/  ISETP.GE.AND P5, PT, R8, R41.reuse, PT ;  /* 0x000000290800720c */ /* 0x080fe20003fa6270 */
[----:B------:R-:W2:Y:S01]  /*f3d0*/  @!P3 LDG.E R193, desc[UR10][R84.64+0x6300] ;  /* 0x0063000a54c1b981 */ /* 0x000ea2000c1e1900 */
[-C--:B------:R-:W-:Y:S02]  /*f3e0*/  ISETP.GE.AND P6, PT, R3, R41.reuse, PT ;  /* 0x000000290300720c */ /* 0x080fe40003fc6270 */
[-C--:B------:R-:W-:Y:S02]  /*f3f0*/  ISETP.GE.AND P0, PT, R4, R41.reuse, PT ;  /* 0x000000290400720c */ /* 0x080fe40003f06270 */
[----:B------:R-:W-:Y:S01]  /*f400*/  ISETP.GE.AND P3, PT, R2, R41, PT ;  /* 0x000000290200720c */ /* 0x000fe20003f66270 */
[----:B------:R-:W-:Y:S02]  /*f410*/  IMAD.MOV.U32 R195, RZ, RZ, -0x1 ;  /* 0xffffffffffc37424 */ /* 0x000fe400078e00ff */
[----:B------:R-:W-:Y:S02]  /*f420*/  IMAD.MOV.U32 R197, RZ, RZ, -0x1 ;  /* 0xffffffffffc57424 */ /* 0x000fe400078e00ff */
[----:B------:R-:W-:-:S02]  /*f430*/  IMAD.MOV.U32 R199, RZ, RZ, -0x1 ;  /* 0xffffffffffc77424 */ /* 0x000fc400078e00ff */
[----:B------:R-:W-:Y:S01]  /*f440*/  IMAD.MOV.U32 R201, RZ, RZ, -0x1 ;  /* 0xffffffffffc97424 */ /* 0x000fe200078e00ff */
[----:B------:R-:W2:Y:S01]  /*f450*/  @!P4 LDG.E R195, desc[UR10][R84.64+0x6600] ;  /* 0x0066000a54c3c981 */ /* 0x000ea2000c1e1900 */
[----:B------:R-:W-:-:S03]  /*f460*/  IMAD.MOV.U32 R203, RZ, RZ, -0x1 ;  /* 0xffffffffffcb7424 */ /* 0x000fc600078e00ff */
[----:B------:R-:W2:Y:S04]  /*f470*/  @!P5 LDG.E R197, desc[UR10][R84.64+0x6900] ;  /* 0x0069000a54c5d981 */ /* 0x000ea8000c1e1900 */
[----:B------:R-:W2:Y:S04]  /*f480*/  @!P6 LDG.E R199, desc[UR10][R84.64+0x6c00] ;  /* 0x006c000a54c7e981 */ /* 0x000ea8000c1e1900 */
[----:B------:R-:W2:Y:S04]  /*f490*/  @!P0 LDG.E R201, desc[UR10][R84.64+0x6f00] ;  /* 0x006f000a54c98981 */ /* 0x000ea8000c1e1900 */
[----:B------:R-:W2:Y:S01]  /*f4a0*/  @!P3 LDG.E R203, desc[UR10][R84.64+0x7200] ;  /* 0x0072000a54cbb981 */ /* 0x000ea2000c1e1900 */
[----:B------:R-:W-:-:S02]  /*f4b0*/  IMAD R41, R125, 0x98, R0 ;  /* 0x000000987d297824 */ /* 0x000fc400078e0200 */
[----:B------:R-:W-:Y:S01]  /*f4c0*/  IMAD.MOV.U32 R42, RZ, RZ, -0x80000000 ;  /* 0x80000000ff2a7424 */ /* 0x000fe200078e00ff */
[----:B0-----:R-:W-:Y:S01]  /*f4d0*/  UBMSK UR4, URZ, UR4 ;  /* 0x00000004ff04729b */ /* 0x001fe20008000000 */
[----:B----4-:R-:W-:Y:S04]  /*f4e0*/  STS [R0], R87 ;  /* 0x0000005700007388 */ /* 0x010fe80000000800 */
[----:B-----5:R-:W-:Y:S04]  /*f4f0*/  STS [R0+0x300], R127 ;  /* 0x0003007f00007388 */ /* 0x020fe80000000800 */
[----:B------:R-:W-:Y:S04]  /*f500*/  STS [R0+0x600], R131 ;  /* 0x0006008300007388 */ /* 0x000fe80000000800 */
[----:B------:R-:W-:Y:S04]  /*f510*/  STS [R0+0x900], R133 ;  /* 0x0009008500007388 */ /* 0x000fe80000000800 */
[----:B------:R-:W-:Y:S04]  /*f520*/  STS [R0+0xc00], R135 ;  /* 0x000c008700007388 */ /* 0x000fe80000000800 */
[----:B------:R-:W-:Y:S04]  /*f530*/  STS [R0+0xf00], R137 ;  /* 0x000f008900007388 */ /* 0x000fe80000000800 */
[----:B------:R-:W-:Y:S04]  /*f540*/  STS [R0+0x1200], R139 ;  /* 0x0012008b00007388 */ /* 0x000fe80000000800 */
[----:B---3--:R-:W-:Y:S04]  /*f550*/  STS [R0+0x1500], R141 ;  /* 0x0015008d00007388 */ /* 0x008fe80000000800 */
[----:B------:R-:W-:Y:S04]  /*f560*/  STS [R0+0x1800], R143 ;  /* 0x0018008f00007388 */ /* 0x000fe80000000800 */
[----:B------:R-:W-:Y:S04]  /*f570*/  STS [R0+0x1b00], R145 ;  /* 0x001b009100007388 */ /* 0x000fe80000000800 */
[----:B------:R-:W-:Y:S04]  /*f580*/  STS [R0+0x1e00], R147 ;  /* 0x001e009300007388 */ /* 0x000fe80000000800 */
[----:B------:R-:W-:Y:S04]  /*f590*/  STS [R0+0x2100], R149 ;  /* 0x0021009500007388 */ /* 0x000fe80000000800 */
[----:B--2---:R-:W-:Y:S04]  /*f5a0*/  STS [R0+0x2400], R151 ;  /* 0x0024009700007388 */ /* 0x004fe80000000800 */
        /* <DEDUP_REMOVED lines=46> */
[----:B------:R-:W-:Y:S04]  /*f890*/  LDS R171, [R41+0x38] ;  /* 0x0000380029ab7984 */ /* 0x000fe80000000800 */
[----:B------:R-:W-:Y:S01]  /*f8a0*/  LDS R179, [R41+0x3c] ;  /* 0x00003c0029b37984 */ /* 0x000fe20000000800 */
[----:B-1----:R-:W-:-:S03]  /*f8b0*/  SHF.R.U32.HI R48, RZ, UR5, R48 ;  /* 0x00000005ff307c19 */ /* 0x002fc60008011630 */
[----:B------:R-:W-:Y:S04]  /*f8c0*/  LDS R177, [R41+0x40] ;  /* 0x0000400029b17984 */ /* 0x000fe80000000800 */
        /* <DEDUP_REMOVED lines=22> */
[----:B------:R-:W-:Y:S01]  /*fa30*/  BAR.SYNC.DEFER_BLOCKING 0x0 ;  /* 0x0000000000007b1d */ /* 0x000fe20000010000 */
[----:B------:R-:W-:-:S04]  /*fa40*/  LOP3.LUT R48, R48, UR4, RZ, 0xc0, !PT ;  /* 0x0000000430307c12 */ /* 0x000fc8000f8ec0ff */
[----:B------:R-:W-:Y:S02]  /*fa50*/  LOP3.LUT R85, R48, 0x1f, RZ, 0xc, !PT ;  /* 0x0000001f30557812 */ /* 0x000fe400078e0cff */
[----:B------:R-:W-:-:S03]  /*fa60*/  SHF.R.U32.HI R48, RZ, 0x4, R48 ;  /* 0x00000004ff307819 */ /* 0x000fc60000011630 */
[----:B------:R-:W-:Y:S01]  /*fa70*/  IMAD R85, R85, 0x300, R0 ;  /* 0x0000030055557824 */ /* 0x000fe200078e0200 */
[----:B------:R-:W-:-:S05]  /*fa80*/  LOP3.LUT R48, R48, 0xffffffe, RZ, 0xc0, !PT ;  /* 0x0ffffffe30307812 */ /* 0x000fca00078ec0ff */
[----:B------:R-:W-:Y:S01]  /*fa90*/  IMAD.IADD R208, R85, 0x1, -R48 ;  /* 0x0000000155d07824 */ /* 0x000fe200078e0a30 */
[----:B--2---:R-:W-:Y:S01]  /*faa0*/  ISETP.GT.AND P0, PT, R205, -0x1, PT ;  /* 0xffffffffcd00780c */ /* 0x004fe20003f04270 */
        /* <DEDUP_REMOVED lines=602> */
[----:B------:R-:W0:Y:S01]  /*12050*/  LDS.U16 R130, [R58+0x2] ;  /* 0x000002003a827984 */ /* 0x000e220000000400 */
[----:B------:R-:W-:Y:S02]  /*12060*/  IMAD R209, R125, 0x80, R0 ;  /* 0x000000807dd17824 */ /* 0x000fe400078e0200 */
        /* <DEDUP_REMOVED lines=27> */
[----:B------:R-:W-:-:S03]  /*12220*/  IMAD.IADD R234, R234, 0x1, R235 ;  /* 0x00000001eaea7824 */ /* 0x000fc600078e02eb */
        /* <DEDUP_REMOVED lines=29> */
[----:B------:R-:W-:-:S04]  /*12400*/  IMAD.IADD R219, R219, 0x1, R220 ;  /* 0x00000001dbdb7824 */ /* 0x000fc800078e02dc */
[----:B0-----:R-:W-:-:S04]  /*12410*/  IMAD.IADD R218, R218, 0x1, R219 ;  /* 0x00000001dada7824 */ /* 0x001fc800078e02db */
[----:B-1----:R-:W-:-:S04]  /*12420*/  IMAD.IADD R217, R217, 0x1, R218 ;  /* 0x00000001d9d97824 */ /* 0x002fc800078e02da */
[----:B--2---:R-:W-:-:S04]  /*12430*/  IMAD.IADD R216, R216, 0x1, R217 ;  /* 0x00000001d8d87824 */ /* 0x004fc800078e02d9 */
[----:B---3--:R-:W-:-:S04]  /*12440*/  IMAD.IADD R215, R215, 0x1, R216 ;  /* 0x00000001d7d77824 */ /* 0x008fc800078e02d8 */
[----:B----4-:R-:W-:-:S04]  /*12450*/  IMAD.IADD R214, R214, 0x1, R215 ;  /* 0x00000001d6d67824 */ /* 0x010fc800078e02d7 */
[----:B-----5:R-:W-:-:S04]  /*12460*/  IMAD.IADD R213, R213, 0x1, R214 ;  /* 0x00000001d5d57824 */ /* 0x020fc800078e02d6 */
        /* <DEDUP_REMOVED lines=10> */
[----:B------:R-:W0:Y:S01]  /*12510*/  SHFL.UP P0, R243, R126, 0x8, RZ ;  /* 0x050000007ef37989 */ /* 0x000e2200000000ff */
[----:B------:R-:W-:Y:S01]  /*12520*/  ISETP.NE.AND P3, PT, R9, 0x1f, PT ;  /* 0x0000001f0900780c */ /* 0x000fe20003f65270 */
[----:B0-----:R-:W-:-:S05]  /*12530*/  @P0 IMAD.IADD R243, R126, 0x1, R243 ;  /* 0x000000017ef30824 */ /* 0x001fca00078e02f3 */
[----:B------:R-:W0:Y:S01]  /*12540*/  SHFL.UP P0, R246, R243, 0x10, RZ ;  /* 0x06000000f3f67989 */ /* 0x000e2200000000ff */
[----:B------:R-:W1:Y:S01]  /*12550*/  S2R R87, SR_CgaCtaId ;  /* 0x0000000000577919 */ /* 0x000e620000008800 */
[----:B0-----:R-:W-:-:S05]  /*12560*/  @P0 IMAD.IADD R246, R243, 0x1, R246 ;  /* 0x00000001f3f60824 */ /* 0x001fca00078e02f6 */
[----:B------:R-:W-:Y:S01]  /*12570*/  @!P3 STS [R47+0x6300], R246 ;  /* 0x006300f62f00b388 */ /* 0x000fe20000000800 */
[----:B------:R-:W-:-:S04]  /*12580*/  MOV R84, 0x400 ;  /* 0x0000040000547802 */ /* 0x000fc80000000f00 */
[----:B-1----:R-:W-:Y:S01]  /*12590*/  LEA R42, R87, R84, 0x18 ;  /* 0x00000054572a7211 */ /* 0x002fe200078ec0ff */
[----:B------:R-:W-:Y:S06]  /*125a0*/  BAR.SYNC.DEFER_BLOCKING 0x0 ;  /* 0x0000000000007b1d */ /* 0x000fec0000010000 */
[----:B------:R-:W0:Y:S04]  /*125b0*/  LDS.128 R84, [R42+0x6300] ;  /* 0x006300002a547984 */ /* 0x000e280000000c00 */
[----:B------:R-:W1:Y:S01]  /*125c0*/  LDS.64 R126, [R42+0x6310] ;  /* 0x006310002a7e7984 */ /* 0x000e620000000a00 */
[----:B------:R-:W-:-:S02]  /*125d0*/  ISETP.NE.AND P0, PT, R45, 0x2, PT ;  /* 0x000000022d00780c */ /* 0x000fc40003f05270 */
[----:B------:R-:W-:Y:S02]  /*125e0*/  ISETP.NE.AND P4, PT, R9, RZ, PT ;  /* 0x000000ff0900720c */ /* 0x000fe40003f85270 */
        /* <DEDUP_REMOVED lines=8> */
[----:B-1----:R-:W-:-:S03]  /*12670*/  IMAD.IADD R126, R87, 0x1, R126 ;  /* 0x00000001577e7824 */ /* 0x002fc600078e027e */
[----:B------:R-:W-:Y:S02]  /*12680*/  SEL R84, R87, R84, !P0 ;  /* 0x0000005457547207 */ /* 0x000fe40004000000 */
[----:B------:R-:W-:Y:S01]  /*12690*/  ISETP.GT.U32.OR P0, PT, R125, 0x1f, P4 ;  /* 0x0000001f7d00780c */ /* 0x000fe20002704470 */
[----:B------:R-:W-:Y:S01]  /*126a0*/  IMAD.IADD R85, R246, 0x1, -R241 ;  /* 0x00000001f6557824 */ /* 0x000fe200078e0af1 */
[----:B------:R-:W-:Y:S01]  /*126b0*/  SEL R84, R126, R84, !P3 ;  /* 0x000000547e547207 */ /* 0x000fe20005800000 */
[----:B------:R-:W-:-:S03]  /*126c0*/  IMAD.IADD R127, R127, 0x1, R126 ;  /* 0x000000017f7f7824 */ /* 0x000fc600078e027e */
[----:B------:R-:W-:-:S05]  /*126d0*/  SEL R87, R85, RZ, P4 ;  /* 0x000000ff55577207 */ /* 0x000fca0002000000 */
[----:B------:R-:W-:Y:S02]  /*126e0*/  @P2 IMAD.IADD R85, R84, 0x1, R87 ;  /* 0x0000000154552824 */ /* 0x000fe400078e0257 */
[----:B------:R-:W-:-:S05]  /*126f0*/  @!P0 IMAD.U32 R85, R127, 0x10000, RZ ;  /* 0x000100007f558824 */ /* 0x000fca00078e00ff */
[----:B------:R-:W-:Y:S01]  /*12700*/  @!P0 STS [R42+0x6320], R85 ;  /* 0x006320552a008388 */ /* 0x000fe20000000800 */
[----:B------:R-:W-:Y:S01]  /*12710*/  BAR.SYNC.DEFER_BLOCKING 0x0 ;  /* 0x0000000000007b1d */ /* 0x000fe20000010000 */
[----:B------:R-:W-:-:S13]  /*12720*/  ISETP.NE.AND P2, PT, R125, RZ, PT ;  /* 0x000000ff7d00720c */ /* 0x000fda0003f45270 */
[----:B------:R-:W0:Y:S01]  /*12730*/  @P2 LDS R84, [R42+0x6320] ;  /* 0x006320002a542984 */ /* 0x000e220000000800 */
[----:B------:R-:W-:-:S04]  /*12740*/  @!P1 IADD3 R86, PT, PT, -R125, 0x3f, RZ ;  /* 0x0000003f7d569810 */ /* 0x000fc80007ffe1ff */
[----:B------:R-:W-:Y:S02]  /*12750*/  @!P1 LOP3.LUT R87, R86, 0x1f, RZ, 0xc0, !PT ;  /* 0x0000001f56579812 */ /* 0x000fe400078ec0ff */
[----:B------:R-:W-:Y:S01]  /*12760*/  @!P1 SHF.R.U32.HI R86, RZ, 0x4, R86 ;  /* 0x00000004ff569819 */ /* 0x000fe20000011656 */
[----:B0-----:R-:W-:Y:S02]  /*12770*/  @P2 IMAD.IADD R85, R85, 0x1, R84 ;  /* 0x0000000155552824 */ /* 0x001fe400078e0254 */
[----:B------:R-:W-:Y:S01]  /*12780*/  @!P1 IMAD R84, R87, 0x300, R42 ;  /* 0x0000030057549824 */ /* 0x000fe200078e022a */
[----:B------:R-:W-:Y:S01]  /*12790*/  @!P1 LOP3.LUT R87, R86, 0x2, RZ, 0xc0, !PT ;  /* 0x0000000256579812 */ /* 0x000fe200078ec0ff */
        /* <DEDUP_REMOVED lines=66> */
[----:B------:R-:W-:-:S05]  /*12bc0*/  @!P1 IMAD.IADD R84, R84, 0x1, R87 ;  /* 0x0000000154549824 */ /* 0x000fca00078e0257 */
[----:B------:R-:W0:Y:S04]  /*12bd0*/  @!P1 LDS.U16 R237, [R84] ;  /* 0x0000000054ed9984 */ /* 0x000e280000000400 */
[----:B------:R-:W-:Y:S04]  /*12be0*/  LDS.U16 R235, [R50+0x2] ;  /* 0x0000020032eb7984 */ /* 0x000fe80000000400 */
[----:B------:R-:W-:Y:S04]  /*12bf0*/  LDS.U16 R247, [R48+0x2] ;  /* 0x0000020030f77984 */ /* 0x000fe80000000400 */
[----:B------:R-:W-:Y:S04]  /*12c00*/  LDS.U16 R249, [R52+0x2] ;  /* 0x0000020034f97984 */ /* 0x000fe80000000400 */
[----:B------:R-:W1:Y:S04]  /*12c10*/  LDS.U16 R85, [R208+0x2] ;  /* 0x00000200d0557984 */ /* 0x000e680000000400 */
[----:B------:R-:W2:Y:S04]  /*12c20*/  LDS.U16 R207, [R207+0x2] ;  /* 0x00000200cfcf7984 */ /* 0x000ea80000000400 */
[----:B------:R-:W3:Y:S04]  /*12c30*/  LDS.U16 R87, [R124+0x2] ;  /* 0x000002007c577984 */ /* 0x000ee80000000400 */
[----:B------:R-:W4:Y:S04]  /*12c40*/  LDS.U16 R127, [R56+0x2] ;  /* 0x00000200387f7984 */ /* 0x000f280000000400 */
[----:B------:R-:W5:Y:S04]  /*12c50*/  LDS.U16 R215, [R60+0x2] ;  /* 0x000002003cd77984 */ /* 0x000f680000000400 */
[----:B------:R-:W5:Y:S04]  /*12c60*/  LDS.U16 R217, [R66+0x2] ;  /* 0x0000020042d97984 */ /* 0x000f680000000400 */
[----:B------:R-:W-:Y:S04]  /*12c70*/  LDS.U16 R213, [R122+0x2] ;  /* 0x000002007ad57984 */ /* 0x000fe80000000400 */
        /* <DEDUP_REMOVED lines=23> */
[----:B------:R-:W5:Y:S04]  /*12df0*/  LDS.U16 R74, [R74+0x2] ;  /* 0x000002004a4a7984 */ /* 0x000f680000000400 */
[----:B------:R5:W-:Y:S04]  /*12e00*/  LDS.U16 R48, [R72+0x2] ;  /* 0x0000020048307984 */ /* 0x000be80000000400 */
[----:B------:R-:W-:Y:S04]  /*12e10*/  LDS.U16 R68, [R68+0x2] ;  /* 0x0000020044447984 */ /* 0x000fe80000000400 */
[----:B------:R-:W-:Y:S04]  /*12e20*/  LDS.U16 R110, [R110+0x2] ;  /* 0x000002006e6e7984 */ /* 0x000fe80000000400 */
[----:B------:R-:W-:Y:S04]  /*12e30*/  LDS.U16 R62, [R62+0x2] ;  /* 0x000002003e3e7984 */ /* 0x000fe80000000400 */
[----:B------:R-:W5:Y:S01]  /*12e40*/  LDS.U16 R52, [R58+0x2] ;  /* 0x000002003a347984 */ /* 0x000f620000000400 */
[----:B------:R-:W-:Y:S06]  /*12e50*/  BAR.SYNC.DEFER_BLOCKING 0x0 ;  /* 0x0000000000007b1d */ /* 0x000fec0000010000 */
[----:B0-----:R-:W-:Y:S01]  /*12e60*/  @!P1 STS [R0], R237 ;  /* 0x000000ed00009388 */ /* 0x001fe20000000800 */
[----:B------:R-:W-:Y:S01]  /*12e70*/  @!P1 IMAD.IADD R46, R46, 0x1, -R237 ;  /* 0x000000012e2e9824 */ /* 0x000fe200078e0aed */
[----:B------:R-:W-:Y:S08]  /*12e80*/  BAR.SYNC.DEFER_BLOCKING 0x0 ;  /* 0x0000000000007b1d */ /* 0x000ff00000010000 */
[----:B------:R-:W-:Y:S01]  /*12e90*/  BAR.SYNC.DEFER_BLOCKING 0x0 ;  /* 0x0000000000007b1d */ /* 0x000fe20000010000 */
[----:B-1----:R-:W-:-:S02]  /*12ea0*/  IMAD.IADD R85, R206, 0x1, R85 ;  /* 0x00000001ce557824 */ /* 0x002fc400078e0255 */
[----:B--2---:R-:W-:Y:S02]  /*12eb0*/  IMAD.IADD R207, R204, 0x1, R207 ;  /* 0x00000001cccf7824 */ /* 0x004fe400078e02cf */
[----:B---3--:R-:W-:Y:S01]  /*12ec0*/  IMAD.IADD R87, R202, 0x1, R87 ;  /* 0x00000001ca577824 */ /* 0x008fe200078e0257 */
[----:B------:R-:W-:Y:S02]  /*12ed0*/  @!P1 STS [R0+0x7500], R46 ;  /* 0x0075002e00009388 */ /* 0x000fe40000000800 */
[----:B------:R-:W-:Y:S01]  /*12ee0*/  BAR.SYNC.DEFER_BLOCKING 0x0 ;  /* 0x0000000000007b1d */ /* 0x000fe20000010000 */
[----:B----4-:R-:W-:Y:S02]  /*12ef0*/  IMAD.IADD R127, R200, 0x1, R127 ;  /* 0x00000001c87f7824 */ /* 0x010fe400078e027f */
[----:B-----5:R-:W-:Y:S02]  /*12f00*/  IMAD.IADD R215, R198, 0x1, R215 ;  /* 0x00000001c6d77824 */ /* 0x020fe400078e02d7 */
[----:B------:R-:W-:-:S02]  /*12f10*/  IMAD R56, R85, 0x4, R42 ;  /* 0x0000000455387824 */ /* 0x000fc400078e022a */
[----:B------:R-:W-:Y:S02]  /*12f20*/  IMAD.IADD R217, R196, 0x1, R217 ;  /* 0x00000001c4d97824 */ /* 0x000fe400078e02d9 */
[----:B------:R-:W-:Y:S02]  /*12f30*/  IMAD.IADD R72, R140, 0x1, R74 ;  /* 0x000000018c487824 */ /* 0x000fe400078e024a */
[--C-:B------:R-:W-:Y:S02]  /*12f40*/  IMAD R66, R207, 0x4, R42.reuse ;  /* 0x00000004cf427824 */ /* 0x100fe400078e022a */
[----:B------:R-:W-:Y:S02]  /*12f50*/  IMAD.IADD R213, R194, 0x1, R213 ;  /* 0x00000001c2d57824 */ /* 0x000fe400078e02d5 */
[----:B------:R-:W-:Y:S02]  /*12f60*/  IMAD R74, R87, 0x4, R42 ;  /* 0x00000004574a7824 */ /* 0x000fe400078e022a */
[----:B------:R-:W-:-:S02]  /*12f70*/  IMAD.IADD R219, R192, 0x1, R219 ;  /* 0x00000001c0db7824 */ /* 0x000fc400078e02db */
[----:B------:R-:W-:Y:S02]  /*12f80*/  IMAD R82, R127, 0x4, R42 ;  /* 0x000000047f527824 */ /* 0x000fe400078e022a */
[----:B------:R-:W-:Y:S02]  /*12f90*/  IMAD.IADD R211, R190, 0x1, R211 ;  /* 0x00000001bed37824 */ /* 0x000fe400078e02d3 */
[----:B------:R-:W-:Y:S01]  /*12fa0*/  IMAD.IADD R96, R152, 0x1, R98 ;  /* 0x0000000198607824 */ /* 0x000fe200078e0262 */
[----:B------:R-:W-:Y:S01]  /*12fb0*/  STS [R56], R199 ;  /* 0x000000c738007388 */ /* 0x000fe20000000800 */
[--C-:B------:R-:W-:Y:S02]  /*12fc0*/  IMAD R90, R215, 0x4, R42.reuse ;  /* 0x00000004d75a7824 */ /* 0x100fe400078e022a */
[----:B------:R-:W-:Y:S01]  /*12fd0*/  IMAD.IADD R209, R188, 0x1, R209 ;  /* 0x00000001bcd17824 */ /* 0x000fe200078e02d1 */
[----:B------:R-:W-:Y:S01]  /*12fe0*/  STS [R66], R205 ;  /* 0x000000cd42007388 */ /* 0x000fe20000000800 */
[----:B------:R-:W-:-:S02]  /*12ff0*/  IMAD R98, R217, 0x4, R42 ;  /* 0x00000004d9627824 */ /* 0x000fc400078e022a */
[----:B------:R-:W-:Y:S01]  /*13000*/  IMAD.IADD R221, R186, 0x1, R221 ;  /* 0x00000001badd7824 */ /* 0x000fe200078e02dd */
[----:B------:R-:W-:Y:S01]  /*13010*/  STS [R74], R203 ;  /* 0x000000cb4a007388 */ /* 0x000fe20000000800 */
[----:B------:R-:W-:Y:S02]  /*13020*/  IMAD.IADD R100, R154, 0x1, R114 ;  /* 0x000000019a647824 */ /* 0x000fe400078e0272 */
[--C-:B------:R-:W-:Y:S01]  /*13030*/  IMAD R106, R213, 0x4, R42.reuse ;  /* 0x00000004d56a7824 */ /* 0x100fe200078e022a */
[----:B------:R-:W-:Y:S01]  /*13040*/  STS [R82], R201 ;  /* 0x000000c952007388 */ /* 0x000fe20000000800 */
[----:B------:R-:W-:Y:S02]  /*13050*/  IMAD.IADD R223, R184, 0x1, R223 ;  /* 0x00000001b8df7824 */ /* 0x000fe400078e02df */
[----:B------:R-:W-:Y:S01]  /*13060*/  IMAD R114, R219, 0x4, R42 ;  /* 0x00000004db727824 */ /* 0x000fe200078e022a */
[----:B------:R-:W-:Y:S01]  /*13070*/  STS [R90], R189 ;  /* 0x000000bd5a007388 */ /* 0x000fe20000000800 */
[----:B------:R-:W-:-:S02]  /*13080*/  IMAD.IADD R225, R182, 0x1, R225 ;  /* 0x00000001b6e17824 */ /* 0x000fc400078e02e1 */
[----:B------:R-:W-:Y:S02]  /*13090*/  IMAD.IADD R54, R130, 0x1, R52 ;  /* 0x0000000182367824 */ /* 0x000fe400078e0234 */
[--C-:B------:R-:W-:Y:S01]  /*130a0*/  IMAD R122, R211, 0x4, R42.reuse ;  /* 0x00000004d37a7824 */ /* 0x100fe200078e022a */
        /* <DEDUP_REMOVED lines=8> */
[--C-:B------:R-:W-:Y:S01]  /*13130*/  IMAD R118, R223, 0x4, R42.reuse ;  /* 0x00000004df767824 */ /* 0x100fe200078e022a */
[----:B------:R-:W-:Y:S01]  /*13140*/  STS [R122], R191 ;  /* 0x000000bf7a007388 */ /* 0x000fe20000000800 */
[----:B------:R-:W-:Y:S02]  /*13150*/  IMAD.IADD R233, R174, 0x1, R233 ;  /* 0x00000001aee97824 */ /* 0x000fe400078e02e9 */
[----:B------:R-:W-:Y:S01]  /*13160*/  IMAD R70, R225, 0x4, R42 ;  /* 0x00000004e1467824 */ /* 0x000fe200078e022a */
[----:B------:R0:W-:Y:S01]  /*13170*/  STS [R52], R133 ;  /* 0x0000008534007388 */ /* 0x0001e20000000800 */
[----:B------:R-:W-:Y:S02]  /*13180*/  IMAD.IADD R235, R172, 0x1, R235 ;  /* 0x00000001aceb7824 */ /* 0x000fe400078e02eb */
[----:B------:R-:W-:Y:S02]  /*13190*/  IMAD.IADD R58, R132, 0x1, R62 ;  /* 0x00000001843a7824 */ /* 0x000fe400078e023e */
[----:B------:R-:W-:Y:S01]  /*131a0*/  IMAD R102, R227, 0x4, R42 ;  /* 0x00000004e3667824 */ /* 0x000fe200078e022a */
[----:B------:R-:W-:Y:S01]  /*131b0*/  STS [R86], R187 ;  /* 0x000000bb56007388 */ /* 0x000fe20000000800 */
[----:B------:R-:W-:-:S02]  /*131c0*/  IMAD.IADD R239, R170, 0x1, R239 ;  /* 0x00000001aaef7824 */ /* 0x000fc400078e02ef */
[----:B------:R-:W-:Y:S02]  /*131d0*/  IMAD.IADD R60, R134, 0x1, R110 ;  /* 0x00000001863c7824 */ /* 0x000fe400078e026e */
[----:B------:R-:W-:Y:S01]  /*131e0*/  IMAD R132, R229, 0x4, R42 ;  /* 0x00000004e5847824 */ /* 0x000fe200078e022a */
[----:B------:R-:W-:Y:S01]  /*131f0*/  STS [R118], R185 ;  /* 0x000000b976007388 */ /* 0x000fe20000000800 */
[----:B------:R-:W-:Y:S02]  /*13200*/  IMAD.IADD R241, R168, 0x1, R241 ;  /* 0x00000001a8f17824 */ /* 0x000fe400078e02f1 */
        /* <DEDUP_REMOVED lines=14> */
[--C-:B0-----:R-:W-:Y:S01]  /*132f0*/  IMAD R133, R241, 0x4, R42.reuse ;  /* 0x00000004f1857824 */ /* 0x101fe200078e022a */
[----:B------:R-:W-:Y:S01]  /*13300*/  STS [R94], R177 ;  /* 0x000000b15e007388 */ /* 0x000fe20000000800 */
[----:B------:R-:W-:Y:S02]  /*13310*/  IMAD.IADD R251, R158, 0x1, R251 ;  /* 0x000000019efb7824 */ /* 0x000fe400078e02fb */
[----:B------:R-:W-:Y:S01]  /*13320*/  IMAD R124, R243, 0x4, R42 ;  /* 0x00000004f37c7824 */ /* 0x000fe200078e022a */
[----:B------:R-:W-:Y:S01]  /*13330*/  STS [R78], R175 ;  /* 0x000000af4e007388 */ /* 0x000fe20000000800 */
[----:B------:R-:W-:Y:S02]  /*13340*/  IMAD.IADD R104, R156, 0x1, R104 ;  /* 0x000000019c687824 */ /* 0x000fe400078e0268 */
[----:B------:R-:W-:Y:S01]  /*13350*/  IMAD R120, R245, 0x4, R42 ;  /* 0x00000004f5787824 */ /* 0x000fe200078e022a */
[----:B------:R-:W-:Y:S01]  /*13360*/  STS [R62], R173 ;  /* 0x000000ad3e007388 */ /* 0x000fe20000000800 */
[----:B------:R-:W-:-:S02]  /*13370*/  IMAD.IADD R80, R144, 0x1, R112 ;  /* 0x0000000190507824 */ /* 0x000fc400078e0270 */
[--C-:B------:R-:W-:Y:S01]  /*13380*/  IMAD R116, R247, 0x4, R42.reuse ;  /* 0x00000004f7747824 */ /* 0x100fe200078e022a */
[----:B------:R-:W-:Y:S01]  /*13390*/  STS [R133], R44 ;  /* 0x0000002c85007388 */ /* 0x000fe20000000800 */
[--C-:B------:R-:W-:Y:S02]  /*133a0*/  IMAD R112, R249, 0x4, R42.reuse ;  /* 0x00000004f9707824 */ /* 0x100fe400078e022a */
        /* <DEDUP_REMOVED lines=9> */
[--C-:B------:R-:W-:Y:S01]  /*13440*/  IMAD R92, R92, 0x4, R42.reuse ;  /* 0x000000045c5c7824 */ /* 0x100fe200078e022a */
[----:B------:R-:W-:Y:S01]  /*13450*/  STS [R112], R163 ;  /* 0x000000a370007388 */ /* 0x000fe20000000800 */
[----:B------:R-:W-:Y:S02]  /*13460*/  IMAD R88, R50, 0x4, R42 ;  /* 0x0000000432587824 */ /* 0x000fe400078e022a */
[----:B------:R-:W-:Y:S01]  /*13470*/  IMAD.IADD R48, R138, 0x1, R48 ;  /* 0x000000018a307824 */ /* 0x000fe200078e0230 */
[----:B------:R-:W-:Y:S01]  /*13480*/  STS [R108], R153 ;  /* 0x000000996c007388 */ /* 0x000fe20000000800 */
[----:B------:R-:W-:-:S02]  /*13490*/  IMAD R84, R84, 0x4, R42 ;  /* 0x0000000454547824 */ /* 0x000fc400078e022a */
[----:B------:R-:W-:Y:S01]  /*134a0*/  IMAD.IADD R64, R136, 0x1, R68 ;  /* 0x0000000188407824 */ /* 0x000fe200078e0244 */
[----:B------:R-:W-:Y:S01]  /*134b0*/  STS [R104], R161 ;  /* 0x000000a168007388 */ /* 0x000fe20000000800 */
[--C-:B------:R-:W-:Y:S02]  /*134c0*/  IMAD R80, R80, 0x4, R42.reuse ;  /* 0x0000000450507824 */ /* 0x100fe400078e022a */
[--C-:B------:R-:W-:Y:S01]  /*134d0*/  IMAD R76, R76, 0x4, R42.reuse ;  /* 0x000000044c4c7824 */ /* 0x100fe200078e022a */
[----:B------:R-:W-:Y:S01]  /*134e0*/  STS [R100], R159 ;  /* 0x0000009f64007388 */ /* 0x000fe20000000800 */
[----:B------:R-:W-:-:S03]  /*134f0*/  IMAD R72, R72, 0x4, R42 ;  /* 0x0000000448487824 */ /* 0x000fc600078e022a */
        /* <DEDUP_REMOVED lines=21> */
[----:B------:R-:W3:Y:S01]  /*13650*/  LDS R46, [R0+0x900] ;  /* 0x00090000002e7984 */ /* 0x000ee20000000800 */
[----:B------:R-:W-:-:S03]  /*13660*/  ISETP.GE.AND P2, PT, R125, R43, PT ;  /* 0x0000002b7d00720c */ /* 0x000fc60003f46270 */
[----:B------:R-:W4:Y:S01]  /*13670*/  LDS R85, [R0+0xc00] ;  /* 0x000c000000557984 */ /* 0x000f220000000800 */
[-C--:B------:R-:W-:Y:S02]  /*13680*/  ISETP.GE.AND P4, PT, R40, R43.reuse, PT ;  /* 0x0000002b2800720c */ /* 0x080fe40003f86270 */
[-C--:B------:R-:W-:Y:S01]  /*13690*/  ISETP.GE.AND P3, PT, R39, R43.reuse, PT ;  /* 0x0000002b2700720c */ /* 0x080fe20003f66270 */
[----:B------:R-:W5:Y:S01]  /*136a0*/  LDS R50, [R0+0xf00] ;  /* 0x000f000000327984 */ /* 0x000f620000000800 */
[-C--:B------:R-:W-:Y:S02]  /*136b0*/  ISETP.GE.AND P6, PT, R38, R43.reuse, PT ;  /* 0x0000002b2600720c */ /* 0x080fe40003fc6270 */
[----:B------:R-:W-:Y:S01]  /*136c0*/  LOP3.LUT R9, R9, 0xbfffffff, RZ, 0xc0, !PT ;  /* 0xbfffffff09097812 */ /* 0x000fe200078ec0ff */
[----:B------:R-:W5:Y:S02]  /*136d0*/  LDS R48, [R0+0x1200] ;  /* 0x0012000000307984 */ /* 0x000f640000000800 */
[----:B------:R-:W-:Y:S01]  /*136e0*/  @!P2 IMAD.MOV.U32 R246, RZ, RZ, -0x1 ;  /* 0xfffffffffff6a424 */ /* 0x000fe200078e00ff */
[----:B------:R-:W-:Y:S01]  /*136f0*/  @P2 LOP3.LUT R9, R9, 0x40000000, RZ, 0xfc, !PT ;  /* 0x4000000009092812 */ /* 0x000fe200078efcff */
[----:B------:R-:W5:Y:S02]  /*13700*/  LDS R138, [R0+0x1500] ;  /* 0x00150000008a7984 */ /* 0x000f640000000800 */
[----:B------:R-:W-:Y:S01]  /*13710*/  @!P4 IMAD.MOV.U32 R249, RZ, RZ, -0x1 ;  /* 0xfffffffffff9c424 */ /* 0x000fe200078e00ff */
[----:B------:R-:W-:Y:S01]  /*13720*/  ISETP.GE.AND P5, PT, R37, R43, PT ;  /* 0x0000002b2500720c */ /* 0x000fe20003fa6270 */
[----:B------:R-:W5:Y:S04]  /*13730*/  LDS R141, [R0+0x1800] ;  /* 0x00180000008d7984 */ /* 0x000f680000000800 */
[----:B------:R-:W5:Y:S01]  /*13740*/  LDS R144, [R0+0x1b00] ;  /* 0x001b000000907984 */ /* 0x000f620000000800 */
[----:B0-----:R-:W-:-:S03]  /*13750*/  @!P2 ISETP.GT.AND P0, PT, R131, -0x1, PT ;  /* 0xffffffff8300a80c */ /* 0x001fc60003f04270 */
[----:B------:R-:W0:Y:S01]  /*13760*/  LDS R147, [R0+0x1e00] ;  /* 0x001e000000937984 */ /* 0x000e220000000800 */
[----:B------:R-:W-:-:S03]  /*13770*/  @!P2 SEL R246, R246, 0x80000000, P0 ;  /* 0x80000000f6f6a807 */ /* 0x000fc60000000000 */
[----:B------:R-:W0:Y:S01]  /*13780*/  LDS R150, [R0+0x2100] ;  /* 0x0021000000967984 */ /* 0x000e220000000800 */
[----:B-1----:R-:W-:Y:S01]  /*13790*/  @!P4 ISETP.GT.AND P0, PT, R248, -0x1, PT ;  /* 0xfffffffff800c80c */ /* 0x002fe20003f04270 */
[----:B------:R-:W-:Y:S01]  /*137a0*/  @!P3 IMAD.MOV.U32 R242, RZ, RZ, -0x1 ;  /* 0xfffffffffff2b424 */ /* 0x000fe200078e00ff */
[----:B------:R-:W-:Y:S01]  /*137b0*/  LOP3.LUT R9, R9, 0xdfffffff, RZ, 0xc0, !PT ;  /* 0xdfffffff09097812 */ /* 0x000fe200078ec0ff */
[----:B------:R-:W1:Y:S01]  /*137c0*/  LDS R153, [R0+0x2400] ;  /* 0x0024000000997984 */ /* 0x000e620000000800 */
[----:B------:R-:W-:Y:S02]  /*137d0*/  @!P4 SEL R249, R249, 0x80000000, P0 ;  /* 0x80000000f9f9c807 */ /* 0x000fe40000000000 */
[----:B--2---:R-:W-:Y:S01]  /*137e0*/  @!P3 ISETP.GT.AND P0, PT, R245, -0x1, PT ;  /* 0xfffffffff500b80c */ /* 0x004fe20003f04270 */
[----:B------:R-:W-:Y:S01]  /*137f0*/  @!P6 IMAD.MOV.U32 R87, RZ, RZ, -0x1 ;  /* 0xffffffffff57e424 */ /* 0x000fe200078e00ff */
[----:B------:R-:W-:Y:S01]  /*13800*/  @P4 LOP3.LUT R9, R9, 0x20000000, RZ, 0xfc, !PT ;  /* 0x2000000009094812 */ /* 0x000fe200078efcff */
[----:B------:R-:W2:Y:S01]  /*13810*/  LDS R156, [R0+0x2700] ;  /* 0x00270000009c7984 */ /* 0x000ea20000000800 */
[----:B------:R-:W-:-:S02]  /*13820*/  @!P3 SEL R242, R242, 0x80000000, P0 ;  /* 0x80000000f2f2b807 */ /* 0x000fc40000000000 */
[C---:B---3--:R-:W-:Y:S01]  /*13830*/  @!P6 ISETP.GT.AND P0, PT, R46.reuse, -0x1, PT ;  /* 0xffffffff2e00e80c */ /* 0x048fe20003f04270 */
[----:B------:R-:W3:Y:S01]  /*13840*/  LDS R159, [R0+0x2a00] ;  /* 0x002a0000009f7984 */ /* 0x000ee20000000800 */
[----:B------:R-:W-:Y:S02]  /*13850*/  LOP3.LUT R9, R9, 0xefffffff, RZ, 0xc0, !PT ;  /* 0xefffffff09097812 */ /* 0x000fe400078ec0ff */
[----:B------:R-:W-:Y:S01]  /*13860*/  @!P6 SEL R87, R87, 0x80000000, P0 ;  /* 0x800000005757e807 */ /* 0x000fe20000000000 */
[----:B------:R-:W3:Y:S01]  /*13870*/  LDS R162, [R0+0x2d00] ;  /* 0x002d000000a27984 */ /* 0x000ee20000000800 */
[----:B------:R-:W-:Y:S02]  /*13880*/  ISETP.NE.AND P0, PT, R46, 0x7fffffff, PT ;  /* 0x7fffffff2e00780c */ /* 0x000fe40003f05270 */
[----:B------:R-:W-:Y:S01]  /*13890*/  ISETP.NE.AND P1, PT, R131, 0x7fffffff, PT ;  /* 0x7fffffff8300780c */ /* 0x000fe20003f25270 */
[----:B------:R-:W3:Y:S01]  /*138a0*/  LDS R165, [R0+0x3000] ;  /* 0x0030000000a57984 */ /* 0x000ee20000000800 */
[----:B------:R-:W-:-:S02]  /*138b0*/  ISETP.GE.AND P2, PT, R36, R43, PT ;  /* 0x0000002b2400720c */ /* 0x000fc40003f46270 */
[----:B------:R-:W-:Y:S01]  /*138c0*/  @P3 LOP3.LUT R9, R9, 0x10000000, RZ, 0xfc, !PT ;  /* 0x1000000009093812 */ /* 0x000fe200078efcff */
[----:B------:R-:W-:Y:S01]  /*138d0*/  @!P5 IMAD.MOV.U32 R44, RZ, RZ, -0x1 ;  /* 0xffffffffff2cd424 */ /* 0x000fe200078e00ff */
[----:B------:R-:W-:Y:S01]  /*138e0*/  SEL R247, R46, 0x80000000, P0 ;  /* 0x800000002ef77807 */ /* 0x000fe20000000000 */
[----:B------:R-:W3:Y:S01]  /*138f0*/  LDS R168, [R0+0x3300] ;  /* 0x0033000000a87984 */ /* 0x000ee20000000800 */
[----:B------:R-:W-:Y:S02]  /*13900*/  SEL R241, R131, 0x80000000, P1 ;  /* 0x8000000083f17807 */ /* 0x000fe40000800000 */
[----:B----4-:R-:W-:Y:S01]  /*13910*/  @!P5 ISETP.GT.AND P0, PT, R85, -0x1, PT ;  /* 0xffffffff5500d80c */ /* 0x010fe20003f04270 */
[----:B------:R-:W4:Y:S01]  /*13920*/  LDS R171, [R0+0x3600] ;  /* 0x0036000000ab7984 */ /* 0x000f220000000800 */
[----:B------:R-:W-:Y:S02]  /*13930*/  LOP3.LUT R9, R9, 0xf7ffffff, RZ, 0xc0, !PT ;  /* 0xf7ffffff09097812 */ /* 0x000fe400078ec0ff */
[----:B------:R-:W-:Y:S01]  /*13940*/  ISETP.NE.AND P1, PT, R248, 0x7fffffff, PT ;  /* 0x7ffffffff800780c */ /* 0x000fe20003f25270 */
[----:B------:R-:W4:Y:S01]  /*13950*/  LDS R174, [R0+0x3900] ;  /* 0x0039000000ae7984 */ /* 0x000f220000000800 */
[----:B------:R-:W-:-:S02]  /*13960*/  @!P5 SEL R44, R44, 0x80000000, P0 ;  /* 0x800000002c2cd807 */ /* 0x000fc40000000000 */
[----:B------:R-:W-:Y:S01]  /*13970*/  @P6 LOP3.LUT R9, R9, 0x8000000, RZ, 0xfc, !PT ;  /* 0x0800000009096812 */ /* 0x000fe200078efcff */
[----:B------:R-:W4:Y:S01]  /*13980*/  LDS R177, [R0+0x3c00] ;  /* 0x003c000000b17984 */ /* 0x000f220000000800 */
[----:B------:R-:W-:Y:S02]  /*13990*/  SEL R243, R248, 0x80000000, P1 ;  /* 0x80000000f8f37807 */ /* 0x000fe40000800000 */
[----:B------:R-:W-:Y:S01]  /*139a0*/  ISETP.NE.AND P0, PT, R85, 0x7fffffff, PT ;  /* 0x7fffffff5500780c */ /* 0x000fe20003f05270 */
[----:B------:R-:W4:Y:S01]  /*139b0*/  LDS R180, [R0+0x3f00] ;  /* 0x003f000000b47984 */ /* 0x000f220000000800 */
[----:B------:R-:W-:Y:S01]  /*139c0*/  ISETP.NE.AND P1, PT, R245, 0x7fffffff, PT ;  /* 0x7ffffffff500780c */ /* 0x000fe20003f25270 */
[----:B------:R-:W-:Y:S01]  /*139d0*/  @!P2 IMAD.MOV.U32 R135, RZ, RZ, -0x1 ;  /* 0xffffffffff87a424 */ /* 0x000fe200078e00ff */
[----:B------:R-:W-:Y:S01]  /*139e0*/  LOP3.LUT R9, R9, 0xfbffffff, RZ, 0xc0, !PT ;  /* 0xfbffffff09097812 */ /* 0x000fe200078ec0ff */
[----:B------:R-:W4:Y:S01]  /*139f0*/  LDS R183, [R0+0x4200] ;  /* 0x0042000000b77984 */ /* 0x000f220000000800 */
[----:B------:R-:W-:-:S02]  /*13a00*/  SEL R244, R85, 0x80000000, P0 ;  /* 0x8000000055f47807 */ /* 0x000fc40000000000 */
[----:B------:R-:W-:Y:S01]  /*13a10*/  SEL R130, R245, 0x80000000, P1 ;  /* 0x80000000f5827807 */ /* 0x000fe20000800000 */
[----:B------:R-:W4:Y:S01]  /*13a20*/  LDS R186, [R0+0x4500] ;  /* 0x0045000000ba7984 */ /* 0x000f220000000800 */
[C---:B-----5:R-:W-:Y:S02]  /*13a30*/  @!P2 ISETP.GT.AND P0, PT, R50.reuse, -0x1, PT ;  /* 0xffffffff3200a80c */ /* 0x060fe40003f04270 */
[----:B------:R-:W-:Y:S01]  /*13a40*/  ISETP.GE.AND P1, PT, R35, R43, PT ;  /* 0x0000002b2300720c */ /* 0x000fe20003f26270 */
[----:B------:R-:W5:Y:S01]  /*13a50*/  LDS R189, [R0+0x4800] ;  /* 0x0048000000bd7984 */ /* 0x000f620000000800 */
[----:B------:R-:W-:Y:S02]  /*13a60*/  @P5 LOP3.LUT R9, R9, 0x4000000, RZ, 0xfc, !PT ;  /* 0x0400000009095812 */ /* 0x000fe400078efcff */
[----:B------:R-:W-:Y:S01]  /*13a70*/  @!P2 SEL R135, R135, 0x80000000, P0 ;  /* 0x800000008787a807 */ /* 0x000fe20000000000 */
[----:B------:R-:W5:Y:S01]  /*13a80*/  LDS R192, [R0+0x4b00] ;  /* 0x004b000000c07984 */ /* 0x000f620000000800 */
[----:B------:R-:W-:-:S02]  /*13a90*/  ISETP.NE.AND P0, PT, R50, 0x7fffffff, PT ;  /* 0x7fffffff3200780c */ /* 0x000fc40003f05270 */
[----:B------:R-:W-:Y:S01]  /*13aa0*/  LOP3.LUT R9, R9, 0xfdffffff, RZ, 0xc0, !PT ;  /* 0xfdffffff09097812 */ /* 0x000fe200078ec0ff */
[----:B------:R-:W5:Y:S01]  /*13ab0*/  LDS R195, [R0+0x4e00] ;  /* 0x004e000000c37984 */ /* 0x000f620000000800 */
[----:B------:R-:W-:Y:S02]  /*13ac0*/  SEL R134, R50, 0x80000000, P0 ;  /* 0x8000000032867807 */ /* 0x000fe40000000000 */
[----:B------:R-:W-:Y:S01]  /*13ad0*/  IADD3 R126, P0, PT, R129, UR16, RZ ;  /* 0x00000010817e7c10 */ /* 0x000fe2000ff1e0ff */
[----:B------:R-:W5:Y:S01]  /*13ae0*/  LDS R198, [R0+0x5100] ;  /* 0x0051000000c67984 */ /* 0x000f620000000800 */
[----:B------:R-:W-:Y:S01]  /*13af0*/  @P2 LOP3.LUT R9, R9, 0x2000000, RZ, 0xfc, !PT ;  /* 0x0200000009092812 */ /* 0x000fe200078efcff */
[----:B------:R-:W-:Y:S01]  /*13b00*/  @!P1 IMAD.MOV.U32 R137, RZ, RZ, -0x1 ;  /* 0xffffffffff899424 */ /* 0x000fe200078e00ff */
[----:B------:R-:W-:Y:S01]  /*13b10*/  IADD3.X R127, PT, PT, R128, UR17, RZ, P0, !PT ;  /* 0x00000011807f7c10 */ /* 0x000fe200087fe4ff */
[----:B------:R-:W5:Y:S01]  /*13b20*/  LDS R201, [R0+0x5400] ;  /* 0x0054000000c97984 */ /* 0x000f620000000800 */
[----:B------:R-:W-:-:S02]  /*13b30*/  LOP3.LUT R9, R9, 0xfeffffff, RZ, 0xc0, !PT ;  /* 0xfeffffff09097812 */ /* 0x000fc400078ec0ff */
[----:B------:R-:W-:Y:S01]  /*13b40*/  @!P1 ISETP.GT.AND P0, PT, R48, -0x1, PT ;  /* 0xffffffff3000980c */ /* 0x000fe20003f04270 */
[----:B------:R-:W5:Y:S01]  /*13b50*/  LDS R204, [R0+0x5700] ;  /* 0x0057000000cc7984 */ /* 0x000f620000000800 */
[----:B------:R-:W-:Y:S02]  /*13b60*/  @P1 LOP3.LUT R9, R9, 0x1000000, RZ, 0xfc, !PT ;  /* 0x0100000009091812 */ /* 0x000fe400078efcff */
[----:B------:R-:W-:Y:S01]  /*13b70*/  @!P1 SEL R137, R137, 0x80000000, P0 ;  /* 0x8000000089899807 */ /* 0x000fe20000000000 */
[----:B------:R-:W5:Y:S01]  /*13b80*/  LDS R207, [R0+0x5a00] ;  /* 0x005a000000cf7984 */ /* 0x000f620000000800 */
[----:B------:R-:W-:Y:S02]  /*13b90*/  ISETP.GE.AND P1, PT, R34, R43, PT ;  /* 0x0000002b2200720c */ /* 0x000fe40003f26270 */
[----:B------:R-:W-:Y:S01]  /*13ba0*/  ISETP.NE.AND P0, PT, R48, 0x7fffffff, PT ;  /* 0x7fffffff3000780c */ /* 0x000fe20003f05270 */
[----:B------:R-:W5:Y:S01]  /*13bb0*/  LDS R210, [R0+0x5d00] ;  /* 0x005d000000d27984 */ /* 0x000f620000000800 */
[----:B------:R-:W-:-:S02]  /*13bc0*/  LOP3.LUT R9, R9, 0xff7fffff, RZ, 0xc0, !PT ;  /* 0xff7fffff09097812 */ /* 0x000fc400078ec0ff */
[----:B------:R-:W-:Y:S01]  /*13bd0*/  SEL R136, R48, 0x80000000, P0 ;  /* 0x8000000030887807 */ /* 0x000fe20000000000 */
[----:B------:R-:W5:Y:S04]  /*13be0*/  LDS R214, [R0+0x6000] ;  /* 0x0060000000d67984 */ /* 0x000f680000000800 */
[----:B------:R-:W5:Y:S02]  /*13bf0*/  LDS R217, [R0+0x6300] ;  /* 0x0063000000d97984 */ /* 0x000f640000000800 */
[----:B------:R-:W-:Y:S01]  /*13c00*/  @!P1 IMAD.MOV.U32 R139, RZ, RZ, -0x1 ;  /* 0xffffffffff8b9424 */ /* 0x000fe200078e00ff */
[----:B------:R-:W-:Y:S01]  /*13c10*/  @!P1 ISETP.GT.AND P0, PT, R138, -0x1, PT ;  /* 0xffffffff8a00980c */ /* 0x000fe20003f04270 */
[----:B------:R-:W5:Y:S01]  /*13c20*/  LDS R220, [R0+0x6600] ;  /* 0x0066000000dc7984 */ /* 0x000f620000000800 */
[----:B------:R-:W-:-:S02]  /*13c30*/  @P1 LOP3.LUT R9, R9, 0x800000, RZ, 0xfc, !PT ;  /* 0x0080000009091812 */ /* 0x000fc400078efcff */
[----:B------:R-:W-:Y:S01]  /*13c40*/  @!P1 SEL R139, R139, 0x80000000, P0 ;  /* 0x800000008b8b9807 */ /* 0x000fe20000000000 */
[----:B------:R-:W5:Y:S01]  /*13c50*/  LDS R223, [R0+0x6900] ;  /* 0x0069000000df7984 */ /* 0x000f620000000800 */
[----:B------:R-:W-:Y:S02]  /*13c60*/  ISETP.GE.AND P1, PT, R33, R43, PT ;  /* 0x0000002b2100720c */ /* 0x000fe40003f26270 */
[C---:B------:R-:W-:Y:S01]  /*13c70*/  ISETP.NE.AND P0, PT, R138.reuse, 0x7fffffff, PT ;  /* 0x7fffffff8a00780c */ /* 0x040fe20003f05270 */
[----:B------:R-:W5:Y:S01]  /*13c80*/  LDS R226, [R0+0x6c00] ;  /* 0x006c000000e27984 */ /* 0x000f620000000800 */
[----:B------:R-:W-:Y:S02]  /*13c90*/  LOP3.LUT R9, R9, 0xffbfffff, RZ, 0xc0, !PT ;  /* 0xffbfffff09097812 */ /* 0x000fe400078ec0ff */
[----:B------:R-:W-:Y:S01]  /*13ca0*/  SEL R140, R138, 0x80000000, P0 ;  /* 0x800000008a8c7807 */ /* 0x000fe20000000000 */
[----:B------:R-:W5:Y:S04]  /*13cb0*/  LDS R229, [R0+0x6f00] ;  /* 0x006f000000e57984 */ /* 0x000f680000000800 */
[----:B------:R-:W5:Y:S02]  /*13cc0*/  LDS R232, [R0+0x7200] ;  /* 0x0072000000e87984 */ /* 0x000f640000000800 */
[----:B------:R-:W-:Y:S01]  /*13cd0*/  @!P1 IMAD.MOV.U32 R142, RZ, RZ, -0x1 ;  /* 0xffffffffff8e9424 */ /* 0x000fe200078e00ff */
[----:B------:R-:W-:-:S02]  /*13ce0*/  @!P1 ISETP.GT.AND P0, PT, R141, -0x1, PT ;  /* 0xffffffff8d00980c */ /* 0x000fc40003f04270 */
[----:B------:R-:W-:Y:S02]  /*13cf0*/  @P1 LOP3.LUT R9, R9, 0x400000, RZ, 0xfc, !PT ;  /* 0x0040000009091812 */ /* 0x000fe400078efcff */
[----:B------:R-:W-:Y:S02]  /*13d00*/  @!P1 SEL R142, R142, 0x80000000, P0 ;  /* 0x800000008e8e9807 */ /* 0x000fe40000000000 */
[----:B------:R-:W-:Y:S02]  /*13d10*/  ISETP.GE.AND P1, PT, R32, R43, PT ;  /* 0x0000002b2000720c */ /* 0x000fe40003f26270 */
[----:B------:R-:W-:Y:S02]  /*13d20*/  ISETP.NE.AND P0, PT, R141, 0x7fffffff, PT ;  /* 0x7fffffff8d00780c */ /* 0x000fe40003f05270 */
[----:B------:R-:W-:Y:S02]  /*13d30*/  LOP3.LUT R9, R9, 0xffdfffff, RZ, 0xc0, !PT ;  /* 0xffdfffff09097812 */ /* 0x000fe400078ec0ff */
[----:B------:R-:W-:-:S07]  /*13d40*/  SEL R143, R141, 0x80000000, P0 ;  /* 0x800000008d8f7807 */ /* 0x000fce0000000000 */
[----:B------:R-:W-:Y:S01]  /*13d50*/  @!P1 IMAD.MOV.U32 R145, RZ, RZ, -0x1 ;  /* 0xffffffffff919424 */ /* 0x000fe200078e00ff */
[C---:B------:R-:W-:Y:S02]  /*13d60*/  @!P1 ISETP.GT.AND P0, PT, R144.reuse, -0x1, PT ;  /* 0xffffffff9000980c */ /* 0x040fe40003f04270 */
[----:B------:R-:W-:Y:S02]  /*13d70*/  @P1 LOP3.LUT R9, R9, 0x200000, RZ, 0xfc, !PT ;  /* 0x0020000009091812 */ /* 0x000fe400078efcff */
[----:B------:R-:W-:Y:S02]  /*13d80*/  @!P1 SEL R145, R145, 0x80000000, P0 ;  /* 0x8000000091919807 */ /* 0x000fe40000000000 */
[----:B------:R-:W-:Y:S02]  /*13d90*/  ISETP.GE.AND P1, PT, R31, R43, PT ;  /* 0x0000002b1f00720c */ /* 0x000fe40003f26270 */
[----:B------:R-:W-:Y:S02]  /*13da0*/  ISETP.NE.AND P0, PT, R144, 0x7fffffff, PT ;  /* 0x7fffffff9000780c */ /* 0x000fe40003f05270 */
[----:B------:R-:W-:-:S02]  /*13db0*/  LOP3.LUT R9, R9, 0xffefffff, RZ, 0xc0, !PT ;  /* 0xffefffff09097812 */ /* 0x000fc400078ec0ff */
[----:B------:R-:W-:-:S07]  /*13dc0*/  SEL R146, R144, 0x80000000, P0 ;  /* 0x8000000090927807 */ /* 0x000fce0000000000 */
[----:B------:R-:W-:Y:S01]  /*13dd0*/  @!P1 IMAD.MOV.U32 R148, RZ, RZ, -0x1 ;  /* 0xffffffffff949424 */ /* 0x000fe200078e00ff */
[----:B0-----:R-:W-:Y:S02]  /*13de0*/  @!P1 ISETP.GT.AND P0, PT, R147, -0x1, PT ;  /* 0xffffffff9300980c */ /* 0x001fe40003f04270 */
[----:B------:R-:W-:Y:S02]  /*13df0*/  @P1 LOP3.LUT R9, R9, 0x100000, RZ, 0xfc, !PT ;  /* 0x0010000009091812 */ /* 0x000fe400078efcff */
[----:B------:R-:W-:Y:S02]  /*13e00*/  @!P1 SEL R148, R148, 0x80000000, P0 ;  /* 0x8000000094949807 */ /* 0x000fe40000000000 */
[----:B------:R-:W-:Y:S02]  /*13e10*/  ISETP.GE.AND P1, PT, R30, R43, PT ;  /* 0x0000002b1e00720c */ /* 0x000fe40003f26270 */
[----:B------:R-:W-:Y:S02]  /*13e20*/  ISETP.NE.AND P0, PT, R147, 0x7fffffff, PT ;  /* 0x7fffffff9300780c */ /* 0x000fe40003f05270 */
[----:B------:R-:W-:-:S02]  /*13e30*/  LOP3.LUT R9, R9, 0xfff7ffff, RZ, 0xc0, !PT ;  /* 0xfff7ffff09097812 */ /* 0x000fc400078ec0ff */
        /* <DEDUP_REMOVED lines=10> */
[----:B-1----:R-:W-:Y:S02]  /*13ee0*/  @!P1 ISETP.GT.AND P0, PT, R153, -0x1, PT ;  /* 0xffffffff9900980c */ /* 0x002fe40003f04270 */
[----:B------:R-:W-:Y:S02]  /*13ef0*/  @P1 LOP3.LUT R9, R9, 0x40000, RZ, 0xfc, !PT ;  /* 0x0004000009091812 */ /* 0x000fe400078efcff */
[----:B------:R-:W-:Y:S02]  /*13f00*/  @!P1 SEL R154, R154, 0x80000000, P0 ;  /* 0x800000009a9a9807 */ /* 0x000fe40000000000 */
[----:B------:R-:W-:Y:S02]  /*13f10*/  ISETP.GE.AND P1, PT, R28, R43, PT ;  /* 0x0000002b1c00720c */ /* 0x000fe40003f26270 */
[----:B------:R-:W-:Y:S02]  /*13f20*/  ISETP.NE.AND P0, PT, R153, 0x7fffffff, PT ;  /* 0x7fffffff9900780c */ /* 0x000fe40003f05270 */
[----:B------:R-:W-:-:S02]  /*13f30*/  LOP3.LUT R9, R9, 0xfffdffff, RZ, 0xc0, !PT ;  /* 0xfffdffff09097812 */ /* 0x000fc400078ec0ff */
[----:B------:R-:W-:-:S07]  /*13f40*/  SEL R155, R153, 0x80000000, P0 ;  /* 0x80000000999b7807 */ /* 0x000fce0000000000 */
[----:B------:R-:W-:Y:S01]  /*13f50*/  @!P1 IMAD.MOV.U32 R157, RZ, RZ, -0x1 ;  /* 0xffffffffff9d9424 */ /* 0x000fe200078e00ff */
[C---:B--2---:R-:W-:Y:S02]  /*13f60*/  @!P1 ISETP.GT.AND P0, PT, R156.reuse, -0x1, PT ;  /* 0xffffffff9c00980c */ /* 0x044fe40003f04270 */
[----:B------:R-:W-:Y:S02]  /*13f70*/  @P1 LOP3.LUT R9, R9, 0x20000, RZ, 0xfc, !PT ;  /* 0x0002000009091812 */ /* 0x000fe400078efcff */
[----:B------:R-:W-:Y:S02]  /*13f80*/  @!P1 SEL R157, R157, 0x80000000, P0 ;  /* 0x800000009d9d9807 */ /* 0x000fe40000000000 */
[----:B------:R-:W-:Y:S02]  /*13f90*/  ISETP.GE.AND P1, PT, R27, R43, PT ;  /* 0x0000002b1b00720c */ /* 0x000fe40003f26270 */
[----:B------:R-:W-:Y:S02]  /*13fa0*/  ISETP.NE.AND P0, PT, R156, 0x7fffffff, PT ;  /* 0x7fffffff9c00780c */ /* 0x000fe40003f05270 */
[----:B------:R-:W-:-:S02]  /*13fb0*/  LOP3.LUT R9, R9, 0xfffeffff, RZ, 0xc0, !PT ;  /* 0xfffeffff09097812 */ /* 0x000fc400078ec0ff */
[----:B------:R-:W-:-:S07]  /*13fc0*/  SEL R158, R156, 0x80000000, P0 ;  /* 0x800000009c9e7807 */ /* 0x000fce0000000000 */
[----:B------:R-:W-:Y:S01]  /*13fd0*/  @!P1 IMAD.MOV.U32 R160, RZ, RZ, -0x1 ;  /* 0xffffffffffa09424 */ /* 0x000fe200078e00ff */
[----:B---3--:R-:W-:Y:S02]  /*13fe0*/  @!P1 ISETP.GT.AND P0, PT, R159, -0x1, PT ;  /* 0xffffffff9f00980c */ /* 0x008fe40003f04270 */
        /* <DEDUP_REMOVED lines=15> */
[----:B------:R-:W-:Y:S02]  /*140e0*/  @!P1 ISETP.GT.AND P0, PT, R165, -0x1, PT ;  /* 0xffffffffa500980c */ /* 0x000fe40003f04270 */
        /* <DEDUP_REMOVED lines=15> */
[----:B----4-:R-:W-:Y:S02]  /*141e0*/  @!P1 ISETP.GT.AND P0, PT, R171, -0x1, PT ;  /* 0xffffffffab00980c */ /* 0x010fe40003f04270 */
        /* <DEDUP_REMOVED lines=47> */
[----:B-----5:R-:W-:Y:S02]  /*144e0*/  @!P1 ISETP.GT.AND P0, PT, R189, -0x1, PT ;  /* 0xffffffffbd00980c */ /* 0x020fe40003f04270 */
        /* <DEDUP_REMOVED lines=43> */
[----:B------:R-:W-:-:S04]  /*147a0*/  ISETP.NE.AND P0, PT, R204, 0x7fffffff, PT ;  /* 0x7fffffffcc00780c */ /* 0x000fc80003f05270 */
[----:B------:R-:W-:-:S07]  /*147b0*/  SEL R206, R204, 0x80000000, P0 ;  /* 0x80000000ccce7807 */ /* 0x000fce0000000000 */
[----:B------:R-:W-:Y:S01]  /*147c0*/  @!P1 IMAD.MOV.U32 R208, RZ, RZ, -0x1 ;  /* 0xffffffffffd09424 */ /* 0x000fe200078e00ff */
[----:B------:R-:W-:-:S04]  /*147d0*/  @!P1 ISETP.GT.AND P0, PT, R207, -0x1, PT ;  /* 0xffffffffcf00980c */ /* 0x000fc80003f04270 */
[----:B------:R-:W-:Y:S02]  /*147e0*/  @!P1 SEL R208, R208, 0x80000000, P0 ;  /* 0x80000000d0d09807 */ /* 0x000fe40000000000 */
[----:B------:R-:W-:-:S04]  /*147f0*/  ISETP.NE.AND P0, PT, R207, 0x7fffffff, PT ;  /* 0x7fffffffcf00780c */ /* 0x000fc80003f05270 */
[----:B------:R-:W-:Y:S02]  /*14800*/  SEL R209, R207, 0x80000000, P0 ;  /* 0x80000000cfd17807 */ /* 0x000fe40000000000 */
[----:B------:R-:W-:Y:S02]  /*14810*/  ISETP.GE.AND P0, PT, R10, R43, PT ;  /* 0x0000002b0a00720c */ /* 0x000fe40003f06270 */
[----:B------:R-:W-:-:S04]  /*14820*/  LOP3.LUT R9, R9, 0xfffffffe, RZ, 0xc0, !PT ;  /* 0xfffffffe09097812 */ /* 0x000fc800078ec0ff */
[----:B------:R-:W-:-:S07]  /*14830*/  @P1 LOP3.LUT R9, R9, 0x1, RZ, 0xfc, !PT ;  /* 0x0000000109091812 */ /* 0x000fce00078efcff */
[----:B------:R-:W-:Y:S01]  /*14840*/  @!P0 IMAD.MOV.U32 R211, RZ, RZ, -0x1 ;  /* 0xffffffffffd38424 */ /* 0x000fe200078e00ff */
[----:B------:R-:W-:-:S04]  /*14850*/  @!P0 ISETP.GT.AND P1, PT, R210, -0x1, PT ;  /* 0xffffffffd200880c */ /* 0x000fc80003f24270 */
[----:B------:R-:W-:Y:S02]  /*14860*/  @!P0 SEL R211, R211, 0x80000000, P1 ;  /* 0x80000000d3d38807 */ /* 0x000fe40000800000 */
[----:B------:R-:W-:-:S04]  /*14870*/  ISETP.NE.AND P1, PT, R210, 0x7fffffff, PT ;  /* 0x7fffffffd200780c */ /* 0x000fc80003f25270 */
[----:B------:R-:W-:Y:S02]  /*14880*/  SEL R213, R210, 0x80000000, P1 ;  /* 0x80000000d2d57807 */ /* 0x000fe40000800000 */
[----:B------:R-:W-:-:S13]  /*14890*/  ISETP.GE.AND P1, PT, R5, R43, PT ;  /* 0x0000002b0500720c */ /* 0x000fda0003f26270 */
[----:B------:R-:W-:Y:S01]  /*148a0*/  @!P1 IMAD.MOV.U32 R215, RZ, RZ, -0x1 ;  /* 0xffffffffffd79424 */ /* 0x000fe200078e00ff */
[----:B------:R-:W-:-:S04]  /*148b0*/  @!P1 ISETP.GT.AND P2, PT, R214, -0x1, PT ;  /* 0xffffffffd600980c */ /* 0x000fc80003f44270 */
[----:B------:R-:W-:Y:S02]  /*148c0*/  @!P1 SEL R215, R215, 0x80000000, P2 ;  /* 0x80000000d7d79807 */ /* 0x000fe40001000000 */
        /* <DEDUP_REMOVED lines=8> */
[----:B------:R-:W-:Y:S02]  /*14950*/  ISETP.GE.AND P4, PT, R8, R43, PT ;  /* 0x0000002b0800720c */ /* 0x000fe40003f86270 */
[----:B------:R-:W-:-:S04]  /*14960*/  SHF.R.U32.HI R241, RZ, UR5, R241 ;  /* 0x00000005fff17c19 */ /* 0x000fc800080116f1 */
[----:B------:R-:W-:-:S07]  /*14970*/  LOP3.LUT R241, R241, UR4, RZ, 0xc0, !PT ;  /* 0x00000004f1f17c12 */ /* 0x000fce000f8ec0ff */
[----:B------:R-:W-:Y:S01]  /*14980*/  @!P4 IMAD.MOV.U32 R224, RZ, RZ, -0x1 ;  /* 0xffffffffffe0c424 */ /* 0x000fe200078e00ff */
[----:B------:R-:W-:-:S04]  /*14990*/  @!P4 ISETP.GT.AND P5, PT, R223, -0x1, PT ;  /* 0xffffffffdf00c80c */ /* 0x000fc80003fa4270 */
[----:B------:R-:W-:Y:S02]  /*149a0*/  @!P4 SEL R224, R224, 0x80000000, P5 ;  /* 0x80000000e0e0c807 */ /* 0x000fe40002800000 */
[----:B------:R-:W-:Y:S01]  /*149b0*/  ISETP.GE.AND P5, PT, R3, R43, PT ;  /* 0x0000002b0300720c */ /* 0x000fe20003fa6270 */
[----:B------:R-:W-:-:S06]  /*149c0*/  IMAD R241, R241, 0x4, R42 ;  /* 0x00000004f1f17824 */ /* 0x000fcc00078e022a */
[----:B------:R-:W0:Y:S01]  /*149d0*/  LDS R241, [R241+0x7500] ;  /* 0x00750000f1f17984 */ /* 0x000e220000000800 */
[----:B------:R-:W-:-:S05]  /*149e0*/  P2R R216, PR, RZ, 0x2 ;  /* 0x00000002ffd87803 */ /* 0x000fca0000000000 */
[----:B------:R-:W-:Y:S01]  /*149f0*/  @!P5 IMAD.MOV.U32 R227, RZ, RZ, -0x1 ;  /* 0xffffffffffe3d424 */ /* 0x000fe200078e00ff */
[----:B------:R-:W-:Y:S02]  /*14a00*/  @!P5 ISETP.GT.AND P6, PT, R226, -0x1, PT ;  /* 0xffffffffe200d80c */ /* 0x000fe40003fc4270 */
[----:B------:R-:W-:Y:S02]  /*14a10*/  LOP3.LUT P1, RZ, R9, 0x40000000, RZ, 0xc0, !PT ;  /* 0x4000000009ff7812 */ /* 0x000fe4000782c0ff */
[----:B------:R-:W-:Y:S02]  /*14a20*/  @!P5 SEL R227, R227, 0x80000000, P6 ;  /* 0x80000000e3e3d807 */ /* 0x000fe40003000000 */
[----:B------:R-:W-:Y:S02]  /*14a30*/  ISETP.GE.AND P6, PT, R4, R43, PT ;  /* 0x0000002b0400720c */ /* 0x000fe40003fc6270 */
[----:B------:R-:W-:Y:S02]  /*14a40*/  SHF.R.U32.HI R243, RZ, UR5, R243 ;  /* 0x00000005fff37c19 */ /* 0x000fe400080116f3 */
[----:B------:R-:W-:-:S02]  /*14a50*/  P2R R219, PR, RZ, 0x4 ;  /* 0x00000004ffdb7803 */ /* 0x000fc40000000000 */
[----:B------:R-:W-:Y:S02]  /*14a60*/  ISETP.GE.AND P2, PT, R2, R43, PT ;  /* 0x0000002b0200720c */ /* 0x000fe40003f46270 */
[----:B------:R-:W-:Y:S01]  /*14a70*/  LOP3.LUT R243, R243, UR4, RZ, 0xc0, !PT ;  /* 0x00000004f3f37c12 */ /* 0x000fe2000f8ec0ff */
[----:B------:R-:W1:Y:S01]  /*14a80*/  @!P1 LDC.64 R128, c[0x0][0x388] ;  /* 0x0000e200ff809b82 */ /* 0x000e620000000a00 */
[----:B------:R-:W-:-:S03]  /*14a90*/  P2R R212, PR, RZ, 0x1 ;  /* 0x00000001ffd47803 */ /* 0x000fc60000000000 */
[----:B------:R-:W-:Y:S01]  /*14aa0*/  IMAD R243, R243, 0x4, R42 ;  /* 0x00000004f3f37824 */ /* 0x000fe200078e022a */
[----:B------:R-:W-:Y:S01]  /*14ab0*/  @!P6 ISETP.GT.AND P0, PT, R229, -0x1, PT ;  /* 0xffffffffe500e80c */ /* 0x000fe20003f04270 */
[----:B------:R-:W-:Y:S01]  /*14ac0*/  @!P6 IMAD.MOV.U32 R230, RZ, RZ, -0x1 ;  /* 0xffffffffffe6e424 */ /* 0x000fe200078e00ff */
[----:B------:R-:W-:-:S03]  /*14ad0*/  LOP3.LUT R9, R9, 0x7fffffff, RZ, 0xc0, !PT ;  /* 0x7fffffff09097812 */ /* 0x000fc600078ec0ff */
[----:B------:R-:W2:Y:S01]  /*14ae0*/  LDS R243, [R243+0x7500] ;  /* 0x00750000f3f37984 */ /* 0x000ea20000000800 */
[----:B------:R-:W-:Y:S01]  /*14af0*/  @!P6 SEL R230, R230, 0x80000000, P0 ;  /* 0x80000000e6e6e807 */ /* 0x000fe20000000000 */
[----:B------:R-:W-:Y:S01]  /*14b00*/  @!P2 IMAD.MOV.U32 R233, RZ, RZ, -0x1 ;  /* 0xffffffffffe9a424 */ /* 0x000fe200078e00ff */
[----:B------:R-:W-:Y:S02]  /*14b10*/  @!P2 ISETP.GT.AND P0, PT, R232, -0x1, PT ;  /* 0xffffffffe800a80c */ /* 0x000fe40003f04270 */
[----:B------:R-:W-:Y:S02]  /*14b20*/  @P2 LOP3.LUT R9, R9, 0x80000000, RZ, 0xfc, !PT ;  /* 0x8000000009092812 */ /* 0x000fe400078efcff */
[----:B------:R-:W-:Y:S02]  /*14b30*/  @!P2 SEL R233, R233, 0x80000000, P0 ;  /* 0x80000000e9e9a807 */ /* 0x000fe40000000000 */
[----:B------:R-:W-:Y:S02]  /*14b40*/  LOP3.LUT P0, RZ, R9, 0x20000000, RZ, 0xc0, !PT ;  /* 0x2000000009ff7812 */ /* 0x000fe4000780c0ff */
[----:B------:R-:W-:-:S02]  /*14b50*/  @!P1 LOP3.LUT R251, R246, R131, RZ, 0x3c, !PT ;  /* 0x00000083f6fb9212 */ /* 0x000fc400078e3cff */
[----:B------:R-:W-:Y:S01]  /*14b60*/  SHF.R.U32.HI R246, RZ, UR5, R130 ;  /* 0x00000005fff67c19 */ /* 0x000fe20008011682 */
[----:B0-----:R-:W-:-:S03]  /*14b70*/  @!P1 IMAD.IADD R131, R241, 0x1, R125 ;  /* 0x00000001f1839824 */ /* 0x001fc600078e027d */
[----:B------:R-:W-:Y:S01]  /*14b80*/  LOP3.LUT R246, R246, UR4, RZ, 0xc0, !PT ;  /* 0x00000004f6f67c12 */ /* 0x000fe2000f8ec0ff */
[----:B-1----:R-:W-:-:S04]  /*14b90*/  @!P1 IMAD.WIDE.U32 R128, R131, 0x4, R128 ;  /* 0x0000000483809825 */ /* 0x002fc800078e0080 */
[----:B------:R-:W0:Y:S01]  /*14ba0*/  @!P0 LDC.64 R130, c[0x0][0x388] ;  /* 0x0000e200ff828b82 */ /* 0x000e220000000a00 */
[----:B------:R-:W-:Y:S01]  /*14bb0*/  IMAD R246, R246, 0x4, R42 ;  /* 0x00000004f6f67824 */ /* 0x000fe200078e022a */
[----:B------:R-:W-:Y:S02]  /*14bc0*/  ISETP.NE.AND P2, PT, R214, 0x7fffffff, PT ;  /* 0x7fffffffd600780c */ /* 0x000fe40003f45270 */
[----:B------:R-:W-:-:S03]  /*14bd0*/  SHF.R.U32.HI R247, RZ, UR5, R247 ;  /* 0x00000005fff77c19 */ /* 0x000fc600080116f7 */
[----:B------:R-:W1:Y:S01]  /*14be0*/  LDS R246, [R246+0x7500] ;  /* 0x00750000f6f67984 */ /* 0x000e620000000800 */
[----:B------:R-:W-:Y:S02]  /*14bf0*/  SEL R234, R214, 0x80000000, P2 ;  /* 0x80000000d6ea7807 */ /* 0x000fe40001000000 */
[----:B------:R-:W-:Y:S02]  /*14c00*/  ISETP.NE.AND P2, PT, R217, 0x7fffffff, PT ;  /* 0x7fffffffd900780c */ /* 0x000fe40003f45270 */
[----:B------:R-:W-:Y:S02]  /*14c10*/  P2R R225, PR, RZ, 0x10 ;  /* 0x00000010ffe17803 */ /* 0x000fe40000000000 */
[----:B------:R-:W-:Y:S02]  /*14c20*/  LOP3.LUT R247, R247, UR4, RZ, 0xc0, !PT ;  /* 0x00000004f7f77c12 */ /* 0x000fe4000f8ec0ff */
[----:B------:R-:W-:Y:S02]  /*14c30*/  LOP3.LUT P4, RZ, R9, 0x10000000, RZ, 0xc0, !PT ;  /* 0x1000000009ff7812 */ /* 0x000fe4000788c0ff */
[----:B------:R-:W-:-:S02]  /*14c40*/  SEL R235, R217, 0x80000000, P2 ;  /* 0x80000000d9eb7807 */ /* 0x000fc40001000000 */
[C---:B------:R-:W-:Y:S01]  /*14c50*/  ISETP.NE.AND P2, PT, R220.reuse, 0x7fffffff, PT ;  /* 0x7fffffffdc00780c */ /* 0x040fe20003f45270 */
[----:B------:R-:W-:Y:S01]  /*14c60*/  IMAD R247, R247, 0x4, R42 ;  /* 0x00000004f7f77824 */ /* 0x000fe200078e022a */
[----:B------:R-:W-:Y:S02]  /*14c70*/  SHF.R.U32.HI R244, RZ, UR5, R244 ;  /* 0x00000005fff47c19 */ /* 0x000fe400080116f4 */
[----:B------:R-:W-:Y:S01]  /*14c80*/  SEL R236, R220, 0x80000000, P2 ;  /* 0x80000000dcec7807 */ /* 0x000fe20001000000 */
[----:B------:R3:W-:Y:S01]  /*14c90*/  @!P1 STG.E desc[UR10][R128.64], R251 ;  /* 0x000000fb80009986 */ /* 0x0007e2000c10190a */
[----:B------:R-:W-:Y:S02]  /*14ca0*/  ISETP.NE.AND P2, PT, R223, 0x7fffffff, PT ;  /* 0x7fffffffdf00780c */ /* 0x000fe40003f45270 */
[----:B------:R-:W-:Y:S01]  /*14cb0*/  @!P0 LOP3.LUT R249, R249, R248, RZ, 0x3c, !PT ;  /* 0x000000f8f9f98212 */ /* 0x000fe200078e3cff */
[----:B--2---:R-:W-:Y:S01]  /*14cc0*/  @!P0 IMAD.IADD R248, R40, 0x1, R243 ;  /* 0x0000000128f88824 */ /* 0x004fe200078e02f3 */
[----:B------:R-:W-:Y:S01]  /*14cd0*/  P2R R222, PR, RZ, 0x8 ;  /* 0x00000008ffde7803 */ /* 0x000fe20000000000 */
[----:B------:R-:W-:Y:S01]  /*14ce0*/  LDS R247, [R247+0x7500] ;  /* 0x00750000f7f77984 */ /* 0x000fe20000000800 */
[----:B------:R-:W-:Y:S01]  /*14cf0*/  SEL R237, R223, 0x80000000, P2 ;  /* 0x80000000dfed7807 */ /* 0x000fe20001000000 */
[----:B0-----:R-:W-:Y:S01]  /*14d00*/  @!P0 IMAD.WIDE.U32 R130, R248, 0x4, R130 ;  /* 0x00000004f8828825 */ /* 0x001fe200078e0082 */
[----:B------:R-:W-:-:S02]  /*14d10*/  LOP3.LUT P3, RZ, R9, 0x8000000, RZ, 0xc0, !PT ;  /* 0x0800000009ff7812 */ /* 0x000fc4000786c0ff */
[----:B---3--:R-:W-:Y:S01]  /*14d20*/  LOP3.LUT R251, R244, UR4, RZ, 0xc0, !PT ;  /* 0x00000004f4fb7c12 */ /* 0x008fe2000f8ec0ff */
[----:B------:R-:W0:Y:S01]  /*14d30*/  @!P4 LDC.64 R128, c[0x0][0x388] ;  /* 0x0000e200ff80cb82 */ /* 0x000e220000000a00 */
[----:B------:R-:W-:Y:S02]  /*14d40*/  ISETP.NE.AND P2, PT, R226, 0x7fffffff, PT ;  /* 0x7fffffffe200780c */ /* 0x000fe40003f45270 */
[----:B------:R-:W-:Y:S01]  /*14d50*/  @!P4 LOP3.LUT R248, R242, R245, RZ, 0x3c, !PT ;  /* 0x000000f5f2f8c212 */ /* 0x000fe200078e3cff */
[----:B------:R-:W-:Y:S01]  /*14d60*/  IMAD R242, R251, 0x4, R42 ;  /* 0x00000004fbf27824 */ /* 0x000fe200078e022a */
[----:B------:R-:W-:Y:S02]  /*14d70*/  SEL R238, R226, 0x80000000, P2 ;  /* 0x80000000e2ee7807 */ /* 0x000fe40001000000 */
[C---:B------:R-:W-:Y:S02]  /*14d80*/  ISETP.NE.AND P2, PT, R229.reuse, 0x7fffffff, PT ;  /* 0x7fffffffe500780c */ /* 0x040fe40003f45270 */
[----:B------:R-:W-:Y:S01]  /*14d90*/  SHF.R.U32.HI R134, RZ, UR5, R134 ;  /* 0x00000005ff867c19 */ /* 0x000fe20008011686 */
[----:B------:R-:W2:Y:S01]  /*14da0*/  LDS R242, [R242+0x7500] ;  /* 0x00750000f2f27984 */ /* 0x000ea20000000800 */
[----:B------:R-:W-:-:S02]  /*14db0*/  SEL R239, R229, 0x80000000, P2 ;  /* 0x80000000e5ef7807 */ /* 0x000fc40001000000 */
[----:B------:R-:W-:Y:S02]  /*14dc0*/  ISETP.NE.AND P2, PT, R232, 0x7fffffff, PT ;  /* 0x7fffffffe800780c */ /* 0x000fe40003f45270 */
[----:B------:R-:W-:Y:S02]  /*14dd0*/  @!P3 LOP3.LUT R251, R87, R46, RZ, 0x3c, !PT ;  /* 0x0000002e57fbb212 */ /* 0x000fe400078e3cff */
[----:B------:R-:W-:Y:S02]  /*14de0*/  LOP3.LUT R87, R134, UR4, RZ, 0xc0, !PT ;  /* 0x0000000486577c12 */ /* 0x000fe4000f8ec0ff */
[----:B------:R-:W-:Y:S02]  /*14df0*/  SEL R240, R232, 0x80000000, P2 ;  /* 0x80000000e8f07807 */ /* 0x000fe40001000000 */
[----:B------:R-:W-:Y:S01]  /*14e00*/  LOP3.LUT P2, RZ, R9, 0x4000000, RZ, 0xc0, !PT ;  /* 0x0400000009ff7812 */ /* 0x000fe2000784c0ff */
[----:B------:R3:W-:Y:S01]  /*14e10*/  @!P0 STG.E desc[UR10][R130.64], R249 ;  /* 0x000000f982008986 */ /* 0x0007e2000c10190a */
[----:B------:R-:W-:Y:S01]  /*14e20*/  SHF.R.U32.HI R136, RZ, UR5, R136 ;  /* 0x00000005ff887c19 */ /* 0x000fe20008011688 */
[----:B------:R-:W-:-:S02]  /*14e30*/  IMAD R87, R87, 0x4, R42 ;  /* 0x0000000457577824 */ /* 0x000fc400078e022a */
[----:B-1----:R-:W-:-:S04]  /*14e40*/  @!P4 IMAD.IADD R245, R39, 0x1, R246 ;  /* 0x0000000127f5c824 */ /* 0x002fc800078e02f6 */
[----:B------:R-:W1:Y:S01]  /*14e50*/  LDS R87, [R87+0x7500] ;  /* 0x0075000057577984 */ /* 0x000e620000000800 */
[----:B---3--:R-:W3:Y:S01]  /*14e60*/  @!P3 LDC.64 R130, c[0x0][0x388] ;  /* 0x0000e200ff82bb82 */ /* 0x008ee20000000a00 */
[----:B------:R-:W-:Y:S01]  /*14e70*/  LOP3.LUT R249, R136, UR4, RZ, 0xc0, !PT ;  /* 0x0000000488f97c12 */ /* 0x000fe2000f8ec0ff */
[----:B0-----:R-:W-:-:S04]  /*14e80*/  @!P4 IMAD.WIDE.U32 R128, R245, 0x4, R128 ;  /* 0x00000004f580c825 */ /* 0x001fc800078e0080 */
[----:B------:R-:W-:Y:S02]  /*14e90*/  IMAD R46, R249, 0x4, R42 ;  /* 0x00000004f92e7824 */ /* 0x000fe400078e022a */
[----:B------:R-:W0:Y:S01]  /*14ea0*/  @!P2 LDC.64 R244, c[0x0][0x388] ;  /* 0x0000e200fff4ab82 */ /* 0x000e220000000a00 */
[----:B------:R-:W-:-:S03]  /*14eb0*/  LOP3.LUT P1, RZ, R9, 0x2000000, RZ, 0xc0, !PT ;  /* 0x0200000009ff7812 */ /* 0x000fc6000782c0ff */
[----:B------:R-:W4:Y:S01]  /*14ec0*/  LDS R46, [R46+0x7500] ;  /* 0x007500002e2e7984 */ /* 0x000f220000000800 */
[----:B------:R-:W-:-:S03]  /*14ed0*/  LOP3.LUT P0, RZ, R9, 0x1000000, RZ, 0xc0, !PT ;  /* 0x0100000009ff7812 */ /* 0x000fc6000780c0ff */
[----:B------:R5:W-:Y:S01]  /*14ee0*/  @!P4 STG.E desc[UR10][R128.64], R248 ;  /* 0x000000f88000c986 */ /* 0x000be2000c10190a */
[----:B--2---:R-:W-:Y:S02]  /*14ef0*/  @!P2 IMAD.IADD R249, R37, 0x1, R242 ;  /* 0x0000000125f9a824 */ /* 0x004fe400078e02f2 */
[----:B-----5:R-:W-:-:S04]  /*14f00*/  @!P3 IMAD.IADD R129, R38, 0x1, R247 ;  /* 0x000000012681b824 */ /* 0x020fc800078e02f7 */
[----:B---3--:R-:W-:Y:S02]  /*14f10*/  @!P3 IMAD.WIDE.U32 R130, R129, 0x4, R130 ;  /* 0x000000048182b825 */ /* 0x008fe400078e0082 */
[----:B------:R-:W2:Y:S01]  /*14f20*/  @!P1 LDC.64 R128, c[0x0][0x388] ;  /* 0x0000e200ff809b82 */ /* 0x000ea20000000a00 */
[----:B------:R-:W-:Y:S01]  /*14f30*/  SHF.R.U32.HI R140, RZ, UR5, R140 ;  /* 0x00000005ff8c7c19 */ /* 0x000fe2000801168c */
[----:B0-----:R-:W-:Y:S01]  /*14f40*/  @!P2 IMAD.WIDE.U32 R248, R249, 0x4, R244 ;  /* 0x00000004f9f8a825 */ /* 0x001fe200078e00f4 */
[----:B------:R-:W-:Y:S02]  /*14f50*/  @!P2 LOP3.LUT R44, R44, R85, RZ, 0x3c, !PT ;  /* 0x000000552c2ca212 */ /* 0x000fe400078e3cff */
[----:B------:R-:W-:-:S03]  /*14f60*/  LOP3.LUT R85, R140, UR4, RZ, 0xc0, !PT ;  /* 0x000000048c557c12 */ /* 0x000fc6000f8ec0ff */
[----:B------:R-:W0:Y:S02]  /*14f70*/  @!P0 LDC.64 R244, c[0x0][0x388] ;  /* 0x0000e200fff48b82 */ /* 0x000e240000000a00 */
[----:B------:R-:W-:Y:S01]  /*14f80*/  IMAD R85, R85, 0x4, R42 ;  /* 0x0000000455557824 */ /* 0x000fe200078e022a */
[----:B------:R1:W-:Y:S01]  /*14f90*/  @!P3 STG.E desc[UR10][R130.64], R251 ;  /* 0x000000fb8200b986 */ /* 0x0003e2000c10190a */
[----:B------:R-:W-:Y:S02]  /*14fa0*/  @!P0 LOP3.LUT R137, R137, R48, RZ, 0x3c, !PT ;  /* 0x0000003089898212 */ /* 0x000fe400078e3cff */
[----:B------:R-:W-:Y:S02]  /*14fb0*/  SHF.R.U32.HI R48, RZ, UR5, R143 ;  /* 0x00000005ff307c19 */ /* 0x000fe4000801168f */
[----:B------:R-:W3:Y:S01]  /*14fc0*/  LDS R85, [R85+0x7500] ;  /* 0x0075000055557984 */ /* 0x000ee20000000800 */
[----:B------:R-:W-:Y:S02]  /*14fd0*/  P2R R231, PR, RZ, 0x40 ;  /* 0x00000040ffe77803 */ /* 0x000fe40000000000 */
[----:B------:R-:W-:Y:S01]  /*14fe0*/  LOP3.LUT P6, RZ, R9, 0x100000, RZ, 0xc0, !PT ;  /* 0x0010000009ff7812 */ /* 0x000fe200078cc0ff */
[----:B-1----:R-:W-:-:S03]  /*14ff0*/  @!P1 IMAD.IADD R131, R36, 0x1, R87 ;  /* 0x0000000124839824 */ /* 0x002fc600078e0257 */
[----:B------:R-:W-:Y:S01]  /*15000*/  P2R R136, PR, RZ, 0x40 ;  /* 0x00000040ff887803 */ /* 0x000fe20000000000 */
[----:B--2---:R-:W-:Y:S01]  /*15010*/  @!P1 IMAD.WIDE.U32 R128, R131, 0x4, R128 ;  /* 0x0000000483809825 */ /* 0x004fe200078e0080 */
[----:B------:R-:W-:Y:S02]  /*15020*/  LOP3.LUT R131, R48, UR4, RZ, 0xc0, !PT ;  /* 0x0000000430837c12 */ /* 0x000fe4000f8ec0ff */
[----:B------:R-:W-:Y:S01]  /*15030*/  LOP3.LUT P6, RZ, R9, 0x800000, RZ, 0xc0, !PT ;  /* 0x0080000009ff7812 */ /* 0x000fe200078cc0ff */
[----:B----4-:R-:W-:Y:S01]  /*15040*/  @!P0 IMAD.IADD R143, R35, 0x1, R46 ;  /* 0x00000001238f8824 */ /* 0x010fe200078e022e */
[----:B------:R-:W-:Y:S01]  /*15050*/  SHF.R.U32.HI R146, RZ, UR5, R146 ;  /* 0x00000005ff927c19 */ /* 0x000fe20008011692 */
[----:B------:R-:W-:Y:S02]  /*15060*/  IMAD R48, R131, 0x4, R42 ;  /* 0x0000000483307824 */ /* 0x000fe400078e022a */
[----:B0-----:R-:W-:Y:S01]  /*15070*/  @!P0 IMAD.WIDE.U32 R244, R143, 0x4, R244 ;  /* 0x000000048ff48825 */ /* 0x001fe200078e00f4 */
[----:B------:R-:W-:Y:S01]  /*15080*/  LOP3.LUT R143, R146, UR4, RZ, 0xc0, !PT ;  /* 0x00000004928f7c12 */ /* 0x000fe2000f8ec0ff */
[----:B------:R0:W-:Y:S01]  /*15090*/  @!P2 STG.E desc[UR10][R248.64], R44 ;  /* 0x0000002cf800a986 */ /* 0x0001e2000c10190a */
[----:B------:R-:W-:-:S03]  /*150a0*/  LOP3.LUT P2, RZ, R9, 0x10000, RZ, 0xc0, !PT ;  /* 0x0001000009ff7812 */ /* 0x000fc6000784c0ff */
[----:B------:R-:W1:Y:S01]  /*150b0*/  LDS R48, [R48+0x7500] ;  /* 0x0075000030307984 */ /* 0x000e620000000800 */
[----:B------:R-:W-:Y:S01]  /*150c0*/  IMAD R143, R143, 0x4, R42 ;  /* 0x000000048f8f7824 */ /* 0x000fe200078e022a */
[----:B------:R-:W-:Y:S01]  /*150d0*/  @!P1 LOP3.LUT R135, R135, R50, RZ, 0x3c, !PT ;  /* 0x0000003287879212 */ /* 0x000fe200078e3cff */
[----:B------:R-:W2:Y:S04]  /*150e0*/  @!P6 LDC.64 R130, c[0x0][0x388] ;  /* 0x0000e200ff82eb82 */ /* 0x000ea80000000a00 */
[----:B------:R-:W4:Y:S01]  /*150f0*/  LDS R143, [R143+0x7500] ;  /* 0x007500008f8f7984 */ /* 0x000f220000000800 */
[----:B0-----:R-:W-:Y:S02]  /*15100*/  P2R R44, PR, RZ, 0x4 ;  /* 0x00000004ff2c7803 */ /* 0x001fe40000000000 */
[----:B------:R-:W-:Y:S01]  /*15110*/  LOP3.LUT P2, RZ, R9, 0x400000, RZ, 0xc0, !PT ;  /* 0x0040000009ff7812 */ /* 0x000fe2000784c0ff */
[----:B------:R0:W-:Y:S01]  /*15120*/  @!P1 STG.E desc[UR10][R128.64], R135 ;  /* 0x0000008780009986 */ /* 0x0001e2000c10190a */
[----:B------:R-:W-:-:S03]  /*15130*/  SHF.R.U32.HI R149, RZ, UR5, R149 ;  /* 0x00000005ff957c19 */ /* 0x000fc60008011695 */
[----:B------:R3:W-:Y:S01]  /*15140*/  @!P0 STG.E desc[UR10][R244.64], R137 ;  /* 0x00000089f4008986 */ /* 0x0007e2000c10190a */
[C---:B------:R-:W-:Y:S02]  /*15150*/  LOP3.LUT P0, RZ, R9.reuse, 0x8000, RZ, 0xc0, !PT ;  /* 0x0000800009ff7812 */ /* 0x040fe4000780c0ff */
[----:B------:R-:W-:Y:S02]  /*15160*/  SHF.R.U32.HI R152, RZ, UR5, R152 ;  /* 0x00000005ff987c19 */ /* 0x000fe40008011698 */
[----:B------:R-:W-:Y:S02]  /*15170*/  SHF.R.U32.HI R155, RZ, UR5, R155 ;  /* 0x00000005ff9b7c19 */ /* 0x000fe4000801169b */
[----:B------:R-:W-:Y:S01]  /*15180*/  P2R R50, PR, RZ, 0x1 ;  /* 0x00000001ff327803 */ /* 0x000fe20000000000 */
[----:B0-----:R-:W0:Y:S01]  /*15190*/  @!P2 LDC.64 R128, c[0x0][0x388] ;  /* 0x0000e200ff80ab82 */ /* 0x001e220000000a00 */
[----:B------:R-:W-:Y:S02]  /*151a0*/  LOP3.LUT P0, RZ, R9, 0x200000, RZ, 0xc0, !PT ;  /* 0x0020000009ff7812 */ /* 0x000fe4000780c0ff */
[----:B------:R-:W-:-:S02]  /*151b0*/  LOP3.LUT R149, R149, UR4, RZ, 0xc0, !PT ;  /* 0x0000000495957c12 */ /* 0x000fc4000f8ec0ff */
[----:B------:R-:W-:Y:S02]  /*151c0*/  LOP3.LUT R135, R152, UR4, RZ, 0xc0, !PT ;  /* 0x0000000498877c12 */ /* 0x000fe4000f8ec0ff */
[----:B------:R-:W-:Y:S02]  /*151d0*/  LOP3.LUT R155, R155, UR4, RZ, 0xc0, !PT ;  /* 0x000000049b9b7c12 */ /* 0x000fe4000f8ec0ff */
[----:B------:R-:W-:Y:S01]  /*151e0*/  SHF.R.U32.HI R158, RZ, UR5, R158 ;  /* 0x00000005ff9e7c19 */ /* 0x000fe2000801169e */
[--C-:B------:R-:W-:Y:S02]  /*151f0*/  IMAD R146, R149, 0x4, R42.reuse ;  /* 0x0000000495927824 */ /* 0x100fe400078e022a */
[--C-:B------:R-:W-:Y:S01]  /*15200*/  IMAD R149, R135, 0x4, R42.reuse ;  /* 0x0000000487957824 */ /* 0x100fe200078e022a */
[----:B------:R-:W-:Y:S01]  /*15210*/  LOP3.LUT R135, R158, UR4, RZ, 0xc0, !PT ;  /* 0x000000049e877c12 */ /* 0x000fe2000f8ec0ff */
[--C-:B------:R-:W-:Y:S02]  /*15220*/  IMAD R152, R155, 0x4, R42.reuse ;  /* 0x000000049b987824 */ /* 0x100fe400078e022a */
[----:B---3--:R-:W-:Y:S01]  /*15230*/  @!P6 IMAD.IADD R137, R34, 0x1, R85 ;  /* 0x000000012289e824 */ /* 0x008fe200078e0255 */
[----:B------:R-:W-:Y:S01]  /*15240*/  SHF.R.U32.HI R161, RZ, UR5, R161 ;  /* 0x00000005ffa17c19 */ /* 0x000fe200080116a1 */
[----:B------:R-:W3:Y:S01]  /*15250*/  LDS R146, [R146+0x7500] ;  /* 0x0075000092927984 */ /* 0x000ee20000000800 */
[----:B------:R-:W-:Y:S01]  /*15260*/  @!P6 LOP3.LUT R251, R139, R138, RZ, 0x3c, !PT ;  /* 0x0000008a8bfbe212 */ /* 0x000fe200078e3cff */
[----:B------:R-:W-:-:S02]  /*15270*/  IMAD R155, R135, 0x4, R42 ;  /* 0x00000004879b7824 */ /* 0x000fc400078e022a */
[----:B------:R-:W5:Y:S01]  /*15280*/  LDS R149, [R149+0x7500] ;  /* 0x0075000095957984 */ /* 0x000f620000000800 */
[----:B--2---:R-:W-:Y:S01]  /*15290*/  @!P6 IMAD.WIDE.U32 R130, R137, 0x4, R130 ;  /* 0x000000048982e825 */ /* 0x004fe200078e0082 */
[----:B------:R-:W2:Y:S02]  /*152a0*/  @!P0 LDC.64 R134, c[0x0][0x388] ;  /* 0x0000e200ff868b82 */ /* 0x000ea40000000a00 */
[----:B------:R-:W5:Y:S01]  /*152b0*/  LDS R152, [R152+0x7500] ;  /* 0x0075000098987984 */ /* 0x000f620000000800 */
[----:B------:R-:W-:Y:S02]  /*152c0*/  LOP3.LUT R161, R161, UR4, RZ, 0xc0, !PT ;  /* 0x00000004a1a17c12 */ /* 0x000fe4000f8ec0ff */
[----:B------:R-:W-:Y:S01]  /*152d0*/  P2R R228, PR, RZ, 0x20 ;  /* 0x00000020ffe47803 */ /* 0x000fe20000000000 */
[----:B------:R4:W-:Y:S01]  /*152e0*/  @!P6 STG.E desc[UR10][R130.64], R251 ;  /* 0x000000fb8200e986 */ /* 0x0009e2000c10190a */
[----:B------:R-:W-:Y:S01]  /*152f0*/  ISETP.NE.AND P6, PT, R136, RZ, PT ;  /* 0x000000ff8800720c */ /* 0x000fe20003fc5270 */
[----:B------:R-:W-:Y:S01]  /*15300*/  IMAD R158, R161, 0x4, R42 ;  /* 0x00000004a19e7824 */ /* 0x000fe200078e022a */
[C---:B------:R-:W-:Y:S01]  /*15310*/  LOP3.LUT P5, RZ, R9.reuse, 0x80000, RZ, 0xc0, !PT ;  /* 0x0008000009ff7812 */ /* 0x040fe200078ac0ff */
[----:B------:R-:W5:Y:S01]  /*15320*/  LDS R155, [R155+0x7500] ;  /* 0x007500009b9b7984 */ /* 0x000f620000000800 */
[----:B------:R-:W-:-:S02]  /*15330*/  LOP3.LUT P4, RZ, R9, 0x40000, RZ, 0xc0, !PT ;  /* 0x0004000009ff7812 */ /* 0x000fc4000788c0ff */
[----:B------:R-:W-:Y:S01]  /*15340*/  SHF.R.U32.HI R164, RZ, UR5, R164 ;  /* 0x00000005ffa47c19 */ /* 0x000fe200080116a4 */
[----:B------:R-:W5:Y:S01]  /*15350*/  LDS R158, [R158+0x7500] ;  /* 0x007500009e9e7984 */ /* 0x000f620000000800 */
[----:B------:R-:W-:Y:S01]  /*15360*/  @!P0 LOP3.LUT R249, R145, R144, RZ, 0x3c, !PT ;  /* 0x0000009091f98212 */ /* 0x000fe200078e3cff */
[----:B-1----:R-:W-:Y:S01]  /*15370*/  @!P2 IMAD.IADD R145, R33, 0x1, R48 ;  /* 0x000000012191a824 */ /* 0x002fe200078e0230 */
[----:B------:R-:W-:Y:S02]  /*15380*/  LOP3.LUT P3, RZ, R9, 0x20000, RZ, 0xc0, !PT ;  /* 0x0002000009ff7812 */ /* 0x000fe4000786c0ff */
[----:B------:R-:W-:Y:S01]  /*15390*/  LOP3.LUT R139, R164, UR4, RZ, 0xc0, !PT ;  /* 0x00000004a48b7c12 */ /* 0x000fe2000f8ec0ff */
[----:B0-----:R-:W-:Y:S01]  /*153a0*/  @!P2 IMAD.WIDE.U32 R128, R145, 0x4, R128 ;  /* 0x000000049180a825 */ /* 0x001fe200078e0080 */
[----:B------:R-:W-:Y:S02]  /*153b0*/  SHF.R.U32.HI R136, RZ, UR5, R167 ;  /* 0x00000005ff887c19 */ /* 0x000fe400080116a7 */
[----:B------:R-:W-:Y:S01]  /*153c0*/  @!P2 LOP3.LUT R167, R142, R141, RZ, 0x3c, !PT ;  /* 0x0000008d8ea7a212 */ /* 0x000fe200078e3cff */
[----:B------:R-:W-:Y:S01]  /*153d0*/  IMAD R161, R139, 0x4, R42 ;  /* 0x000000048ba17824 */ /* 0x000fe200078e022a */
[----:B------:R-:W0:Y:S01]  /*153e0*/  @!P6 LDC.64 R140, c[0x0][0x388] ;  /* 0x0000e200ff8ceb82 */ /* 0x000e220000000a00 */
[----:B------:R-:W-:Y:S01]  /*153f0*/  LOP3.LUT R245, R136, UR4, RZ, 0xc0, !PT ;  /* 0x0000000488f57c12 */ /* 0x000fe2000f8ec0ff */
[----:B----4-:R-:W-:Y:S01]  /*15400*/  @!P0 IMAD.IADD R131, R32, 0x1, R143 ;  /* 0x0000000120838824 */ /* 0x010fe200078e028f */
[----:B------:R1:W-:Y:S01]  /*15410*/  @!P2 STG.E desc[UR10][R128.64], R167 ;  /* 0x000000a78000a986 */ /* 0x0003e2000c10190a */
[----:B------:R-:W-:Y:S01]  /*15420*/  ISETP.NE.AND P2, PT, R44, RZ, PT ;  /* 0x000000ff2c00720c */ /* 0x000fe20003f45270 */
[----:B---3--:R-:W-:-:S03]  /*15430*/  @!P6 IMAD.IADD R251, R31, 0x1, R146 ;  /* 0x000000011ffbe824 */ /* 0x008fc600078e0292 */
[----:B------:R-:W3:Y:S01]  /*15440*/  @!P5 LDC.64 R138, c[0x0][0x388] ;  /* 0x0000e200ff8adb82 */ /* 0x000ee20000000a00 */
[----:B--2---:R-:W-:Y:S01]  /*15450*/  @!P0 IMAD.WIDE.U32 R134, R131, 0x4, R134 ;  /* 0x0000000483868825 */ /* 0x004fe200078e0086 */
[----:B------:R-:W-:Y:S01]  /*15460*/  @!P6 LOP3.LUT R147, R148, R147, RZ, 0x3c, !PT ;  /* 0x000000939493e212 */ /* 0x000fe200078e3cff */
[----:B------:R-:W-:Y:S05]  /*15470*/  LDS R161, [R161+0x7500] ;  /* 0x00750000a1a17984 */ /* 0x000fea0000000800 */
[----:B------:R-:W2:Y:S01]  /*15480*/  @!P4 LDC.64 R136, c[0x0][0x388] ;  /* 0x0000e200ff88cb82 */ /* 0x000ea20000000a00 */
[----:B------:R-:W-:-:S07]  /*15490*/  IMAD R142, R245, 0x4, R42 ;  /* 0x00000004f58e7824 */ /* 0x000fce00078e022a */
[----:B------:R-:W4:Y:S01]  /*154a0*/  @!P3 LDC.64 R130, c[0x0][0x388] ;  /* 0x0000e200ff82bb82 */ /* 0x000f220000000a00 */
[----:B------:R-:W4:Y:S01]  /*154b0*/  LDS R142, [R142+0x7500] ;  /* 0x007500008e8e7984 */ /* 0x000f220000000800 */
[----:B-----5:R-:W-:-:S06]  /*154c0*/  @!P5 IMAD.IADD R44, R30, 0x1, R149 ;  /* 0x000000011e2cd824 */ /* 0x020fcc00078e0295 */
[----:B------:R-:W5:Y:S01]  /*154d0*/  @!P2 LDC.64 R144, c[0x0][0x388] ;  /* 0x0000e200ff90ab82 */ /* 0x000f620000000a00 */
[----:B------:R1:W-:Y:S01]  /*154e0*/  @!P0 STG.E desc[UR10][R134.64], R249 ;  /* 0x000000f986008986 */ /* 0x0003e2000c10190a */
[----:B------:R-:W-:Y:S01]  /*154f0*/  ISETP.NE.AND P0, PT, R50, RZ, PT ;  /* 0x000000ff3200720c */ /* 0x000fe20003f05270 */
[----:B------:R-:W-:Y:S01]  /*15500*/  @!P4 IMAD.IADD R50, R29, 0x1, R152 ;  /* 0x000000011d32c824 */ /* 0x000fe200078e0298 */
[----:B------:R-:W-:Y:S01]  /*15510*/  @!P5 LOP3.LUT R151, R151, R150, RZ, 0x3c, !PT ;  /* 0x000000969797d212 */ /* 0x000fe200078e3cff */
[----:B0-----:R-:W-:Y:S01]  /*15520*/  @!P6 IMAD.WIDE.U32 R140, R251, 0x4, R140 ;  /* 0x00000004fb8ce825 */ /* 0x001fe200078e008c */
[----:B------:R-:W-:Y:S02]  /*15530*/  LOP3.LUT P1, RZ, R9, 0x4000, RZ, 0xc0, !PT ;  /* 0x0000400009ff7812 */ /* 0x000fe4000782c0ff */
[----:B------:R-:W-:Y:S01]  /*15540*/  @!P4 LOP3.LUT R153, R154, R153, RZ, 0x3c, !PT ;  /* 0x000000999a99c212 */ /* 0x000fe200078e3cff */
[----:B---3--:R-:W-:Y:S01]  /*15550*/  @!P5 IMAD.WIDE.U32 R138, R44, 0x4, R138 ;  /* 0x000000042c8ad825 */ /* 0x008fe200078e008a */
[----:B------:R-:W-:-:S03]  /*15560*/  SHF.R.U32.HI R170, RZ, UR5, R170 ;  /* 0x00000005ffaa7c19 */ /* 0x000fc600080116aa */
[----:B--2---:R-:W-:Y:S01]  /*15570*/  @!P4 IMAD.WIDE.U32 R136, R50, 0x4, R136 ;  /* 0x000000043288c825 */ /* 0x004fe200078e0088 */
[----:B------:R-:W-:Y:S03]  /*15580*/  @!P6 STG.E desc[UR10][R140.64], R147 ;  /* 0x000000938c00e986 */ /* 0x000fe6000c10190a */
[----:B-1----:R-:W-:Y:S01]  /*15590*/  @!P3 IMAD.IADD R167, R28, 0x1, R155 ;  /* 0x000000011ca7b824 */ /* 0x002fe200078e029b */
[----:B------:R-:W-:Y:S01]  /*155a0*/  @!P5 STG.E desc[UR10][R138.64], R151 ;  /* 0x000000978a00d986 */ /* 0x000fe2000c10190a */
[----:B------:R-:W-:Y:S02]  /*155b0*/  @!P3 LOP3.LUT R135, R157, R156, RZ, 0x3c, !PT ;  /* 0x0000009c9d87b212 */ /* 0x000fe400078e3cff */
[----:B------:R-:W-:Y:S01]  /*155c0*/  SHF.R.U32.HI R176, RZ, UR5, R176 ;  /* 0x00000005ffb07c19 */ /* 0x000fe200080116b0 */
[----:B------:R0:W-:Y:S01]  /*155d0*/  @!P4 STG.E desc[UR10][R136.64], R153 ;  /* 0x000000998800c986 */ /* 0x0001e2000c10190a */
[----:B----4-:R-:W-:Y:S01]  /*155e0*/  @!P3 IMAD.WIDE.U32 R130, R167, 0x4, R130 ;  /* 0x00000004a782b825 */ /* 0x010fe200078e0082 */
[----:B------:R-:W1:Y:S03]  /*155f0*/  @!P1 LDC.64 R128, c[0x0][0x388] ;  /* 0x0000e200ff809b82 */ /* 0x000e660000000a00 */
[----:B------:R-:W-:Y:S01]  /*15600*/  @!P2 IMAD.IADD R249, R27, 0x1, R158 ;  /* 0x000000011bf9a824 */ /* 0x000fe200078e029e */
[----:B------:R2:W-:Y:S01]  /*15610*/  @!P3 STG.E desc[UR10][R130.64], R135 ;  /* 0x000000878200b986 */ /* 0x0005e2000c10190a */
[----:B------:R-:W-:-:S02]  /*15620*/  @!P2 LOP3.LUT R159, R160, R159, RZ, 0x3c, !PT ;  /* 0x0000009fa09fa212 */ /* 0x000fc400078e3cff */
[----:B------:R-:W-:Y:S01]  /*15630*/  SHF.R.U32.HI R173, RZ, UR5, R173 ;  /* 0x00000005ffad7c19 */ /* 0x000fe200080116ad */
[----:B------:R-:W3:Y:S01]  /*15640*/  @!P0 LDC.64 R244, c[0x0][0x388] ;  /* 0x0000e200fff48b82 */ /* 0x000ee20000000a00 */
[----:B0-----:R-:W-:Y:S01]  /*15650*/  LOP3.LUT R137, R170, UR4, RZ, 0xc0, !PT ;  /* 0x00000004aa897c12 */ /* 0x001fe2000f8ec0ff */
[----:B-----5:R-:W-:-:S04]  /*15660*/  @!P2 IMAD.WIDE.U32 R144, R249, 0x4, R144 ;  /* 0x00000004f990a825 */ /* 0x020fc800078e0090 */
[----:B------:R-:W-:Y:S01]  /*15670*/  IMAD R147, R137, 0x4, R42 ;  /* 0x0000000489937824 */ /* 0x000fe200078e022a */
[----:B--2---:R-:W-:Y:S01]  /*15680*/  LOP3.LUT R131, R176, UR4, RZ, 0xc0, !PT ;  /* 0x00000004b0837c12 */ /* 0x004fe2000f8ec0ff */
[----:B------:R-:W-:Y:S01]  /*15690*/  @!P2 STG.E desc[UR10][R144.64], R159 ;  /* 0x0000009f9000a986 */ /* 0x000fe2000c10190a */
[----:B------:R-:W-:-:S03]  /*156a0*/  LOP3.LUT P2, RZ, R9, 0x20, RZ, 0xc0, !PT ;  /* 0x0000002009ff7812 */ /* 0x000fc6000784c0ff */
[----:B------:R-:W-:Y:S01]  /*156b0*/  IMAD R153, R131, 0x4, R42 ;  /* 0x0000000483997824 */ /* 0x000fe200078e022a */
[----:B------:R-:W0:Y:S01]  /*156c0*/  LDS R147, [R147+0x7500] ;  /* 0x0075000093937984 */ /* 0x000e220000000800 */
[----:B------:R-:W-:Y:S02]  /*156d0*/  P2R R150, PR, RZ, 0x4 ;  /* 0x00000004ff967803 */ /* 0x000fe40000000000 */
[----:B------:R-:W-:Y:S02]  /*156e0*/  LOP3.LUT P2, RZ, R9, 0x2000, RZ, 0xc0, !PT ;  /* 0x0000200009ff7812 */ /* 0x000fe4000784c0ff */
[----:B------:R-:W2:Y:S01]  /*156f0*/  LDS R153, [R153+0x7500] ;  /* 0x0075000099997984 */ /* 0x000ea20000000800 */
[----:B------:R-:W-:Y:S01]  /*15700*/  LOP3.LUT R173, R173, UR4, RZ, 0xc0, !PT ;  /* 0x00000004adad7c12 */ /* 0x000fe2000f8ec0ff */
[----:B------:R-:W-:Y:S01]  /*15710*/  @!P1 IMAD.IADD R137, R25, 0x1, R142 ;  /* 0x0000000119899824 */ /* 0x000fe200078e028e */
[----:B------:R-:W-:Y:S02]  /*15720*/  SHF.R.U32.HI R179, RZ, UR5, R179 ;  /* 0x00000005ffb37c19 */ /* 0x000fe400080116b3 */
[----:B------:R-:W-:Y:S01]  /*15730*/  SHF.R.U32.HI R182, RZ, UR5, R182 ;  /* 0x00000005ffb67c19 */ /* 0x000fe200080116b6 */
[----:B------:R-:W-:Y:S01]  /*15740*/  IMAD R44, R173, 0x4, R42 ;  /* 0x00000004ad2c7824 */ /* 0x000fe200078e022a */
[----:B------:R-:W-:Y:S01]  /*15750*/  LOP3.LUT P6, RZ, R9, 0x200, RZ, 0xc0, !PT ;  /* 0x0000020009ff7812 */ /* 0x000fe200078cc0ff */
[----:B-1----:R-:W-:Y:S01]  /*15760*/  @!P1 IMAD.WIDE.U32 R128, R137, 0x4, R128 ;  /* 0x0000000489809825 */ /* 0x002fe200078e0080 */
[----:B------:R-:W-:-:S02]  /*15770*/  LOP3.LUT R179, R179, UR4, RZ, 0xc0, !PT ;  /* 0x00000004b3b37c12 */ /* 0x000fc4000f8ec0ff */
[----:B------:R-:W1:Y:S01]  /*15780*/  @!P2 LDC.64 R130, c[0x0][0x388] ;  /* 0x0000e200ff82ab82 */ /* 0x000e620000000a00 */
[----:B------:R-:W-:Y:S01]  /*15790*/  LOP3.LUT R137, R182, UR4, RZ, 0xc0, !PT ;  /* 0x00000004b6897c12 */ /* 0x000fe2000f8ec0ff */
[----:B------:R-:W4:Y:S01]  /*157a0*/  LDS R44, [R44+0x7500] ;  /* 0x007500002c2c7984 */ /* 0x000f220000000800 */
[----:B------:R-:W-:Y:S01]  /*157b0*/  P2R R140, PR, RZ, 0x40 ;  /* 0x00000040ff8c7803 */ /* 0x000fe20000000000 */
[--C-:B------:R-:W-:Y:S01]  /*157c0*/  IMAD R50, R179, 0x4, R42.reuse ;  /* 0x00000004b3327824 */ /* 0x100fe200078e022a */
[----:B------:R-:W-:Y:S01]  /*157d0*/  LOP3.LUT P6, RZ, R9, 0x400, RZ, 0xc0, !PT ;  /* 0x0000040009ff7812 */ /* 0x000fe200078cc0ff */
[----:B------:R-:W-:Y:S01]  /*157e0*/  IMAD R137, R137, 0x4, R42 ;  /* 0x0000000489897824 */ /* 0x000fe200078e022a */
[C---:B------:R-:W-:Y:S02]  /*157f0*/  LOP3.LUT P3, RZ, R9.reuse, 0x40, RZ, 0xc0, !PT ;  /* 0x0000004009ff7812 */ /* 0x040fe4000786c0ff */
[----:B------:R-:W-:Y:S01]  /*15800*/  LOP3.LUT P5, RZ, R9, 0x80, RZ, 0xc0, !PT ;  /* 0x0000008009ff7812 */ /* 0x000fe200078ac0ff */
[----:B------:R-:W-:Y:S01]  /*15810*/  @!P0 IMAD.IADD R157, R26, 0x1, R161 ;  /* 0x000000011a9d8824 */ /* 0x000fe200078e02a1 */
[----:B------:R-:W-:Y:S01]  /*15820*/  P2R R156, PR, RZ, 0x8 ;  /* 0x00000008ff9c7803 */ /* 0x000fe20000000000 */
[----:B------:R-:W5:Y:S01]  /*15830*/  LDS R50, [R50+0x7500] ;  /* 0x0075000032327984 */ /* 0x000f620000000800 */
[----:B------:R-:W-:-:S02]  /*15840*/  P2R R151, PR, RZ, 0x20 ;  /* 0x00000020ff977803 */ /* 0x000fc40000000000 */
[C---:B------:R-:W-:Y:S01]  /*15850*/  LOP3.LUT P3, RZ, R9.reuse, 0x1000, RZ, 0xc0, !PT ;  /* 0x0000100009ff7812 */ /* 0x040fe2000786c0ff */
[----:B------:R0:W5:Y:S01]  /*15860*/  LDS R159, [R137+0x7500] ;  /* 0x00750000899f7984 */ /* 0x0001620000000800 */
[----:B------:R-:W-:Y:S01]  /*15870*/  LOP3.LUT P5, RZ, R9, 0x800, RZ, 0xc0, !PT ;  /* 0x0000080009ff7812 */ /* 0x000fe200078ac0ff */
[----:B---3--:R-:W-:Y:S01]  /*15880*/  @!P0 IMAD.WIDE.U32 R244, R157, 0x4, R244 ;  /* 0x000000049df48825 */ /* 0x008fe200078e00f4 */
[----:B------:R-:W-:Y:S02]  /*15890*/  SHF.R.U32.HI R185, RZ, UR5, R185 ;  /* 0x00000005ffb97c19 */ /* 0x000fe400080116b9 */
[----:B------:R-:W-:Y:S02]  /*158a0*/  @!P0 LOP3.LUT R163, R163, R162, RZ, 0x3c, !PT ;  /* 0x000000a2a3a38212 */ /* 0x000fe400078e3cff */
[----:B------:R-:W-:Y:S01]  /*158b0*/  SHF.R.U32.HI R188, RZ, UR5, R188 ;  /* 0x00000005ffbc7c19 */ /* 0x000fe200080116bc */
[----:B0-----:R-:W0:Y:S01]  /*158c0*/  @!P6 LDC.64 R136, c[0x0][0x388] ;  /* 0x0000e200ff88eb82 */ /* 0x001e220000000a00 */
[----:B------:R-:W-:Y:S01]  /*158d0*/  LOP3.LUT R185, R185, UR4, RZ, 0xc0, !PT ;  /* 0x00000004b9b97c12 */ /* 0x000fe2000f8ec0ff */
[----:B------:R3:W-:Y:S01]  /*158e0*/  @!P0 STG.E desc[UR10][R244.64], R163 ;  /* 0x000000a3f4008986 */ /* 0x0007e2000c10190a */
[----:B------:R-:W-:-:S02]  /*158f0*/  ISETP.NE.AND P6, PT, R140, RZ, PT ;  /* 0x000000ff8c00720c */ /* 0x000fc40003fc5270 */
[----:B------:R-:W-:Y:S01]  /*15900*/  LOP3.LUT R139, R188, UR4, RZ, 0xc0, !PT ;  /* 0x00000004bc8b7c12 */ /* 0x000fe2000f8ec0ff */
[--C-:B------:R-:W-:Y:S01]  /*15910*/  IMAD R148, R185, 0x4, R42.reuse ;  /* 0x00000004b9947824 */ /* 0x100fe200078e022a */
[----:B------:R-:W-:Y:S01]  /*15920*/  @!P1 LOP3.LUT R157, R166, R165, RZ, 0x3c, !PT ;  /* 0x000000a5a69d9212 */ /* 0x000fe200078e3cff */
[----:B------:R-:W5:Y:S02]  /*15930*/  @!P3 LDC.64 R134, c[0x0][0x388] ;  /* 0x0000e200ff86bb82 */ /* 0x000f640000000a00 */
[----:B------:R-:W-:Y:S02]  /*15940*/  IMAD R165, R139, 0x4, R42 ;  /* 0x000000048ba57824 */ /* 0x000fe400078e022a */
[----:B------:R-:W0:Y:S01]  /*15950*/  LDS R148, [R148+0x7500] ;  /* 0x0075000094947984 */ /* 0x000e220000000800 */
[----:B---3--:R-:W-:-:S03]  /*15960*/  @!P2 IMAD.IADD R163, R24, 0x1, R147 ;  /* 0x0000000118a3a824 */ /* 0x008fc600078e0293 */
[----:B------:R-:W3:Y:S01]  /*15970*/  @!P5 LDC.64 R138, c[0x0][0x388] ;  /* 0x0000e200ff8adb82 */ /* 0x000ee20000000a00 */
[----:B------:R-:W-:Y:S01]  /*15980*/  @!P1 STG.E desc[UR10][R128.64], R157 ;  /* 0x0000009d80009986 */ /* 0x000fe2000c10190a */
[----:B-1----:R-:W-:Y:S01]  /*15990*/  @!P2 IMAD.WIDE.U32 R130, R163, 0x4, R130 ;  /* 0x00000004a382a825 */ /* 0x002fe200078e0082 */
[----:B------:R-:W-:Y:S02]  /*159a0*/  @!P2 LOP3.LUT R173, R169, R168, RZ, 0x3c, !PT ;  /* 0x000000a8a9ada212 */ /* 0x000fe400078e3cff */
[----:B------:R-:W-:Y:S01]  /*159b0*/  SHF.R.U32.HI R191, RZ, UR5, R191 ;  /* 0x00000005ffbf7c19 */ /* 0x000fe200080116bf */
[----:B--2---:R-:W-:Y:S01]  /*159c0*/  @!P5 IMAD.IADD R163, R22, 0x1, R153 ;  /* 0x0000000116a3d824 */ /* 0x004fe200078e0299 */
[----:B------:R-:W-:Y:S01]  /*159d0*/  ISETP.NE.AND P5, PT, R151, RZ, PT ;  /* 0x000000ff9700720c */ /* 0x000fe20003fa5270 */
[----:B------:R-:W1:Y:S01]  /*159e0*/  @!P6 LDC.64 R144, c[0x0][0x388] ;  /* 0x0000e200ff90eb82 */ /* 0x000e620000000a00 */
[----:B------:R-:W-:Y:S01]  /*159f0*/  SHF.R.U32.HI R194, RZ, UR5, R194 ;  /* 0x00000005ffc27c19 */ /* 0x000fe200080116c2 */
[----:B------:R-:W2:Y:S01]  /*15a00*/  LDS R165, [R165+0x7500] ;  /* 0x00750000a5a57984 */ /* 0x000ea20000000800 */
[----:B------:R-:W-:-:S02]  /*15a10*/  LOP3.LUT P1, RZ, R9, 0x8, RZ, 0xc0, !PT ;  /* 0x0000000809ff7812 */ /* 0x000fc4000782c0ff */
[----:B------:R-:W-:Y:S02]  /*15a20*/  SHF.R.U32.HI R197, RZ, UR5, R197 ;  /* 0x00000005ffc57c19 */ /* 0x000fe400080116c5 */
[----:B------:R-:W-:Y:S01]  /*15a30*/  LOP3.LUT P4, RZ, R9, 0x100, RZ, 0xc0, !PT ;  /* 0x0000010009ff7812 */ /* 0x000fe2000788c0ff */
[----:B------:R4:W-:Y:S01]  /*15a40*/  @!P2 STG.E desc[UR10][R130.64], R173 ;  /* 0x000000ad8200a986 */ /* 0x0009e2000c10190a */
[----:B------:R-:W-:Y:S02]  /*15a50*/  LOP3.LUT R191, R191, UR4, RZ, 0xc0, !PT ;  /* 0x00000004bfbf7c12 */ /* 0x000fe4000f8ec0ff */
[----:B------:R-:W-:Y:S02]  /*15a60*/  LOP3.LUT R141, R194, UR4, RZ, 0xc0, !PT ;  /* 0x00000004c28d7c12 */ /* 0x000fe4000f8ec0ff */
[----:B------:R-:W-:Y:S02]  /*15a70*/  P2R R164, PR, RZ, 0x2 ;  /* 0x00000002ffa47803 */ /* 0x000fe40000000000 */
[----:B------:R-:W-:-:S02]  /*15a80*/  LOP3.LUT P1, RZ, R9, 0x400, RZ, 0xc0, !PT ;  /* 0x0000040009ff7812 */ /* 0x000fc4000782c0ff */
[----:B------:R-:W-:Y:S02]  /*15a90*/  LOP3.LUT R197, R197, UR4, RZ, 0xc0, !PT ;  /* 0x00000004c5c57c12 */ /* 0x000fe4000f8ec0ff */
[----:B------:R-:W-:Y:S02]  /*15aa0*/  SHF.R.U32.HI R200, RZ, UR5, R200 ;  /* 0x00000005ffc87c19 */ /* 0x000fe400080116c8 */
[----:B------:R-:W-:Y:S02]  /*15ab0*/  ISETP.NE.AND P2, PT, R150, RZ, PT ;  /* 0x000000ff9600720c */ /* 0x000fe40003f45270 */
[----:B------:R-:W2:Y:S01]  /*15ac0*/  @!P5 LDC.64 R150, c[0x0][0x388] ;  /* 0x0000e200ff96db82 */ /* 0x000ea20000000a00 */
[----:B----4-:R-:W-:Y:S01]  /*15ad0*/  P2R R130, PR, RZ, 0x20 ;  /* 0x00000020ff827803 */ /* 0x010fe20000000000 */
[--C-:B------:R-:W-:Y:S01]  /*15ae0*/  IMAD R154, R191, 0x4, R42.reuse ;  /* 0x00000004bf9a7824 */ /* 0x100fe200078e022a */
[----:B------:R-:W-:Y:S01]  /*15af0*/  LOP3.LUT P5, RZ, R9, 0x800, RZ, 0xc0, !PT ;  /* 0x0000080009ff7812 */ /* 0x000fe200078ac0ff */
[--C-:B------:R-:W-:Y:S01]  /*15b00*/  IMAD R167, R141, 0x4, R42.reuse ;  /* 0x000000048da77824 */ /* 0x100fe200078e022a */
[----:B------:R-:W-:Y:S01]  /*15b10*/  LOP3.LUT R179, R200, UR4, RZ, 0xc0, !PT ;  /* 0x00000004c8b37c12 */ /* 0x000fe2000f8ec0ff */
[----:B------:R-:W-:-:S02]  /*15b20*/  IMAD R160, R197, 0x4, R42 ;  /* 0x00000004c5a07824 */ /* 0x000fc400078e022a */
[----:B------:R-:W-:Y:S01]  /*15b30*/  @!P3 IMAD.IADD R169, R23, 0x1, R44 ;  /* 0x0000000117a9b824 */ /* 0x000fe200078e022c */
[----:B------:R-:W4:Y:S01]  /*15b40*/  LDS R154, [R154+0x7500] ;  /* 0x007500009a9a7984 */ /* 0x000f220000000800 */
[----:B------:R-:W-:Y:S01]  /*15b50*/  IMAD R166, R179, 0x4, R42 ;  /* 0x00000004b3a67824 */ /* 0x000fe200078e022a */
[----:B------:R-:W2:Y:S01]  /*15b60*/  @!P4 LDC.64 R140, c[0x0][0x388] ;  /* 0x0000e200ff8ccb82 */ /* 0x000ea20000000a00 */
[----:B------:R-:W-:Y:S01]  /*15b70*/  @!P3 LOP3.LUT R171, R172, R171, RZ, 0x3c, !PT ;  /* 0x000000abacabb212 */ /* 0x000fe200078e3cff */
[----:B------:R-:W4:Y:S01]  /*15b80*/  LDS R167, [R167+0x7500] ;  /* 0x00750000a7a77984 */ /* 0x000f220000000800 */
[----:B-----5:R-:W-:-:S03]  /*15b90*/  @!P3 IMAD.WIDE.U32 R134, R169, 0x4, R134 ;  /* 0x00000004a986b825 */ /* 0x020fc600078e0086 */
[----:B------:R-:W5:Y:S01]  /*15ba0*/  LDS R160, [R160+0x7500] ;  /* 0x00750000a0a07984 */ /* 0x000f620000000800 */
[----:B------:R-:W-:Y:S02]  /*15bb0*/  @!P1 IMAD.IADD R179, R21, 0x1, R50 ;  /* 0x0000000115b39824 */ /* 0x000fe400078e0232 */
[----:B------:R-:W-:Y:S01]  /*15bc0*/  @!P6 IMAD.IADD R131, R20, 0x1, R159 ;  /* 0x000000011483e824 */ /* 0x000fe200078e029f */
[----:B------:R-:W5:Y:S01]  /*15bd0*/  LDS R169, [R166+0x7500] ;  /* 0x00750000a6a97984 */ /* 0x000f620000000800 */
[----:B------:R-:W-:Y:S01]  /*15be0*/  @!P5 LOP3.LUT R175, R175, R174, RZ, 0x3c, !PT ;  /* 0x000000aeafafd212 */ /* 0x000fe200078e3cff */
[----:B---3--:R-:W-:Y:S01]  /*15bf0*/  @!P5 IMAD.WIDE.U32 R162, R163, 0x4, R138 ;  /* 0x00000004a3a2d825 */ /* 0x008fe200078e008a */
[----:B------:R-:W-:Y:S01]  /*15c00*/  @!P1 LOP3.LUT R177, R178, R177, RZ, 0x3c, !PT ;  /* 0x000000b1b2b19212 */ /* 0x000fe200078e3cff */
[----:B------:R3:W-:Y:S01]  /*15c10*/  @!P3 STG.E desc[UR10][R134.64], R171 ;  /* 0x000000ab8600b986 */ /* 0x0007e2000c10190a */
[----:B------:R-:W-:Y:S01]  /*15c20*/  ISETP.NE.AND P3, PT, R156, RZ, PT ;  /* 0x000000ff9c00720c */ /* 0x000fe20003f65270 */
[----:B0-----:R-:W-:Y:S01]  /*15c30*/  @!P1 IMAD.WIDE.U32 R136, R179, 0x4, R136 ;  /* 0x00000004b3889825 */ /* 0x001fe200078e0088 */
[----:B------:R-:W-:-:S02]  /*15c40*/  @!P6 LOP3.LUT R181, R181, R180, RZ, 0x3c, !PT ;  /* 0x000000b4b5b5e212 */ /* 0x000fc400078e3cff */
[----:B------:R-:W-:Y:S01]  /*15c50*/  LOP3.LUT P0, RZ, R9, 0x10, RZ, 0xc0, !PT ;  /* 0x0000001009ff7812 */ /* 0x000fe2000780c0ff */
[----:B-1----:R-:W-:Y:S01]  /*15c60*/  @!P6 IMAD.WIDE.U32 R144, R131, 0x4, R144 ;  /* 0x000000048390e825 */ /* 0x002fe200078e0090 */
[----:B------:R-:W-:Y:S01]  /*15c70*/  @!P5 STG.E desc[UR10][R162.64], R175 ;  /* 0x000000afa200d986 */ /* 0x000fe2000c10190a */
[----:B------:R-:W-:Y:S01]  /*15c80*/  ISETP.NE.AND P5, PT, R130, RZ, PT ;  /* 0x000000ff8200720c */ /* 0x000fe20003fa5270 */
[----:B------:R-:W0:Y:S02]  /*15c90*/  @!P2 LDC.64 R138, c[0x0][0x388] ;  /* 0x0000e200ff8aab82 */ /* 0x000e240000000a00 */
[----:B------:R1:W-:Y:S01]  /*15ca0*/  @!P1 STG.E desc[UR10][R136.64], R177 ;  /* 0x000000b188009986 */ /* 0x0003e2000c10190a */
[----:B------:R-:W-:-:S03]  /*15cb0*/  ISETP.NE.AND P1, PT, R164, RZ, PT ;  /* 0x000000ffa400720c */ /* 0x000fc60003f25270 */
[----:B------:R-:W-:Y:S01]  /*15cc0*/  @!P6 STG.E desc[UR10][R144.64], R181 ;  /* 0x000000b59000e986 */ /* 0x000fe2000c10190a */
[C---:B------:R-:W-:Y:S01]  /*15cd0*/  LOP3.LUT P6, RZ, R9.reuse, 0x4, RZ, 0xc0, !PT ;  /* 0x0000000409ff7812 */ /* 0x040fe200078cc0ff */
[----:B------:R-:W0:Y:S01]  /*15ce0*/  @!P3 LDC.64 R156, c[0x0][0x388] ;  /* 0x0000e200ff9cbb82 */ /* 0x000e220000000a00 */
[----:B------:R-:W-:Y:S02]  /*15cf0*/  SHF.R.U32.HI R203, RZ, UR5, R203 ;  /* 0x00000005ffcb7c19 */ /* 0x000fe400080116cb */
[----:B------:R-:W-:Y:S02]  /*15d00*/  SHF.R.U32.HI R206, RZ, UR5, R206 ;  /* 0x00000005ffce7c19 */ /* 0x000fe400080116ce */
[----:B---3--:R-:W-:Y:S02]  /*15d10*/  P2R R134, PR, RZ, 0x40 ;  /* 0x00000040ff867803 */ /* 0x008fe40000000000 */
[----:B------:R-:W-:Y:S01]  /*15d20*/  LOP3.LUT P6, RZ, R9, 0x80, RZ, 0xc0, !PT ;  /* 0x0000008009ff7812 */ /* 0x000fe200078cc0ff */
[----:B------:R-:W-:Y:S01]  /*15d30*/  @!P4 IMAD.IADD R173, R19, 0x1, R148 ;  /* 0x0000000113adc824 */ /* 0x000fe200078e0294 */
[----:B------:R-:W-:Y:S01]  /*15d40*/  LOP3.LUT R203, R203, UR4, RZ, 0xc0, !PT ;  /* 0x00000004cbcb7c12 */ /* 0x000fe2000f8ec0ff */
[----:B------:R-:W3:Y:S01]  /*15d50*/  @!P0 LDC.64 R128, c[0x0][0x388] ;  /* 0x0000e200ff808b82 */ /* 0x000ee20000000a00 */
[----:B------:R-:W-:-:S02]  /*15d60*/  SHF.R.U32.HI R209, RZ, UR5, R209 ;  /* 0x00000005ffd17c19 */ /* 0x000fc400080116d1 */
[----:B-1----:R-:W-:Y:S01]  /*15d70*/  LOP3.LUT R137, R206, UR4, RZ, 0xc0, !PT ;  /* 0x00000004ce897c12 */ /* 0x002fe2000f8ec0ff */
[----:B--2---:R-:W-:Y:S01]  /*15d80*/  @!P4 IMAD.WIDE.U32 R140, R173, 0x4, R140 ;  /* 0x00000004ad8cc825 */ /* 0x004fe200078e008c */
[----:B------:R-:W-:-:S03]  /*15d90*/  LOP3.LUT R209, R209, UR4, RZ, 0xc0, !PT ;  /* 0x00000004d1d17c12 */ /* 0x000fc6000f8ec0ff */
[--C-:B------:R-:W-:Y:S01]  /*15da0*/  IMAD R166, R203, 0x4, R42.reuse ;  /* 0x00000004cba67824 */ /* 0x100fe200078e022a */
[----:B------:R-:W1:Y:S01]  /*15db0*/  @!P1 LDC.64 R130, c[0x0][0x388] ;  /* 0x0000e200ff829b82 */ /* 0x000e620000000a00 */
[--C-:B------:R-:W-:Y:S02]  /*15dc0*/  IMAD R173, R137, 0x4, R42.reuse ;  /* 0x0000000489ad7824 */ /* 0x100fe400078e022a */
[----:B------:R-:W-:Y:S01]  /*15dd0*/  @!P5 IMAD.IADD R135, R18, 0x1, R165 ;  /* 0x000000011287d824 */ /* 0x000fe200078e02a5 */
[----:B------:R-:W-:Y:S01]  /*15de0*/  @!P4 LOP3.LUT R183, R184, R183, RZ, 0x3c, !PT ;  /* 0x000000b7b8b7c212 */ /* 0x000fe200078e3cff */
[----:B------:R-:W-:Y:S01]  /*15df0*/  IMAD R164, R209, 0x4, R42 ;  /* 0x00000004d1a47824 */ /* 0x000fe200078e022a */
[----:B------:R-:W2:Y:S01]  /*15e00*/  LDS R166, [R166+0x7500] ;  /* 0x00750000a6a67984 */ /* 0x000ea20000000800 */
[----:B------:R-:W-:Y:S01]  /*15e10*/  @!P6 LOP3.LUT R187, R187, R186, RZ, 0x3c, !PT ;  /* 0x000000babbbbe212 */ /* 0x000fe200078e3cff */
[----:B------:R-:W-:Y:S02]  /*15e20*/  @!P6 IMAD.WIDE.U32 R150, R135, 0x4, R150 ;  /* 0x000000048796e825 */ /* 0x000fe400078e0096 */
[----:B------:R-:W2:Y:S01]  /*15e30*/  LDS R173, [R173+0x7500] ;  /* 0x00750000adad7984 */ /* 0x000ea20000000800 */
[----:B------:R-:W-:-:S03]  /*15e40*/  SHF.R.U32.HI R213, RZ, UR5, R213 ;  /* 0x00000005ffd57c19 */ /* 0x000fc600080116d5 */
[----:B------:R-:W-:Y:S01]  /*15e50*/  @!P4 STG.E desc[UR10][R140.64], R183 ;  /* 0x000000b78c00c986 */ /* 0x000fe2000c10190a */
[----:B------:R-:W-:-:S03]  /*15e60*/  LOP3.LUT P4, RZ, R9, 0x2, RZ, 0xc0, !PT ;  /* 0x0000000209ff7812 */ /* 0x000fc6000788c0ff */
[----:B------:R-:W2:Y:S01]  /*15e70*/  LDS R164, [R164+0x7500] ;  /* 0x00750000a4a47984 */ /* 0x000ea20000000800 */
[----:B----4-:R-:W-:-:S03]  /*15e80*/  @!P3 IMAD.IADD R171, R17, 0x1, R154 ;  /* 0x0000000111abb824 */ /* 0x010fc600078e029a */
[----:B------:R-:W-:Y:S01]  /*15e90*/  @!P6 STG.E desc[UR10][R150.64], R187 ;  /* 0x000000bb9600e986 */ /* 0x000fe2000c10190a */
[----:B------:R-:W-:Y:S01]  /*15ea0*/  ISETP.NE.AND P6, PT, R134, RZ, PT ;  /* 0x000000ff8600720c */ /* 0x000fe20003fc5270 */
[----:B------:R-:W-:Y:S01]  /*15eb0*/  @!P2 IMAD.IADD R135, R16, 0x1, R167 ;  /* 0x000000011087a824 */ /* 0x000fe200078e02a7 */
[----:B------:R-:W-:Y:S01]  /*15ec0*/  LOP3.LUT R213, R213, UR4, RZ, 0xc0, !PT ;  /* 0x00000004d5d57c12 */ /* 0x000fe2000f8ec0ff */
[----:B-----5:R-:W-:Y:S01]  /*15ed0*/  @!P0 IMAD.IADD R163, R15, 0x1, R160 ;  /* 0x000000010fa38824 */ /* 0x020fe200078e02a0 */
[----:B------:R-:W-:Y:S01]  /*15ee0*/  LOP3.LUT P5, RZ, R9, 0x1, RZ, 0xc0, !PT ;  /* 0x0000000109ff7812 */ /* 0x000fe200078ac0ff */
[----:B0-----:R-:W-:Y:S01]  /*15ef0*/  @!P3 IMAD.WIDE.U32 R156, R171, 0x4, R156 ;  /* 0x00000004ab9cb825 */ /* 0x001fe200078e009c */
[----:B------:R-:W-:Y:S02]  /*15f00*/  @!P3 LOP3.LUT R189, R190, R189, RZ, 0x3c, !PT ;  /* 0x000000bdbebdb212 */ /* 0x000fe400078e3cff */
[----:B------:R-:W-:Y:S01]  /*15f10*/  @!P2 LOP3.LUT R193, R193, R192, RZ, 0x3c, !PT ;  /* 0x000000c0c1c1a212 */ /* 0x000fe200078e3cff */
[----:B------:R-:W-:Y:S01]  /*15f20*/  @!P2 IMAD.WIDE.U32 R138, R135, 0x4, R138 ;  /* 0x00000004878aa825 */ /* 0x000fe200078e008a */
[----:B------:R-:W-:-:S03]  /*15f30*/  @!P0 LOP3.LUT R195, R196, R195, RZ, 0x3c, !PT ;  /* 0x000000c3c4c38212 */ /* 0x000fc600078e3cff */
[----:B------:R-:W-:Y:S02]  /*15f40*/  @!P1 IMAD.IADD R135, R14, 0x1, R169 ;  /* 0x000000010e879824 */ /* 0x000fe400078e02a9 */
[----:B------:R-:W-:Y:S02]  /*15f50*/  IMAD R175, R213, 0x4, R42 ;  /* 0x00000004d5af7824 */ /* 0x000fe400078e022a */
[----:B---3--:R-:W-:Y:S01]  /*15f60*/  @!P0 IMAD.WIDE.U32 R128, R163, 0x4, R128 ;  /* 0x00000004a3808825 */ /* 0x008fe200078e0080 */
[----:B------:R-:W-:Y:S01]  /*15f70*/  @!P3 STG.E desc[UR10][R156.64], R189 ;  /* 0x000000bd9c00b986 */ /* 0x000fe2000c10190a */
[----:B------:R-:W-:Y:S01]  /*15f80*/  SHF.R.U32.HI R234, RZ, UR5, R234 ;  /* 0x00000005ffea7c19 */ /* 0x000fe200080116ea */
[----:B------:R-:W0:Y:S01]  /*15f90*/  @!P5 LDC.64 R136, c[0x0][0x388] ;  /* 0x0000e200ff88db82 */ /* 0x000e220000000a00 */
[----:B-1----:R-:W-:Y:S01]  /*15fa0*/  @!P1 IMAD.WIDE.U32 R130, R135, 0x4, R130 ;  /* 0x0000000487829825 */ /* 0x002fe200078e0082 */
[----:B------:R-:W-:Y:S04]  /*15fb0*/  @!P2 STG.E desc[UR10][R138.64], R193 ;  /* 0x000000c18a00a986 */ /* 0x000fe8000c10190a */
[----:B------:R1:W-:Y:S02]  /*15fc0*/  @!P0 STG.E desc[UR10][R128.64], R195 ;  /* 0x000000c380008986 */ /* 0x0003e4000c10190a */
[----:B------:R-:W3:Y:S02]  /*15fd0*/  @!P6 LDC.64 R134, c[0x0][0x388] ;  /* 0x0000e200ff86eb82 */ /* 0x000ee40000000a00 */
[----:B------:R-:W4:Y:S01]  /*15fe0*/  LDS R175, [R175+0x7500] ;  /* 0x00750000afaf7984 */ /* 0x000f220000000800 */
[----:B------:R-:W-:-:S05]  /*15ff0*/  SHF.R.U32.HI R235, RZ, UR5, R235 ;  /* 0x00000005ffeb7c19 */ /* 0x000fca00080116eb */
[----:B-1----:R-:W1:Y:S01]  /*16000*/  @!P4 LDC.64 R128, c[0x0][0x388] ;  /* 0x0000e200ff80cb82 */ /* 0x002e620000000a00 */
[----:B------:R-:W-:Y:S02]  /*16010*/  ISETP.NE.AND P0, PT, R212, RZ, PT ;  /* 0x000000ffd400720c */ /* 0x000fe40003f05270 */
[----:B------:R-:W-:Y:S02]  /*16020*/  LOP3.LUT R139, R234, UR4, RZ, 0xc0, !PT ;  /* 0x00000004ea8b7c12 */ /* 0x000fe4000f8ec0ff */
[----:B------:R-:W-:Y:S02]  /*16030*/  LOP3.LUT R235, R235, UR4, RZ, 0xc0, !PT ;  /* 0x00000004ebeb7c12 */ /* 0x000fe4000f8ec0ff */
[----:B------:R-:W-:Y:S02]  /*16040*/  SHF.R.U32.HI R237, RZ, UR5, R237 ;  /* 0x00000005ffed7c19 */ /* 0x000fe400080116ed */
[----:B------:R-:W-:Y:S01]  /*16050*/  SHF.R.U32.HI R236, RZ, UR5, R236 ;  /* 0x00000005ffec7c19 */ /* 0x000fe200080116ec */
[--C-:B------:R-:W-:Y:S01]  /*16060*/  IMAD R172, R139, 0x4, R42.reuse ;  /* 0x000000048bac7824 */ /* 0x100fe200078e022a */
[----:B------:R-:W-:Y:S01]  /*16070*/  LOP3.LUT R237, R237, UR4, RZ, 0xc0, !PT ;  /* 0x00000004eded7c12 */ /* 0x000fe2000f8ec0ff */
[----:B------:R-:W-:Y:S01]  /*16080*/  IMAD R168, R235, 0x4, R42 ;  /* 0x00000004eba87824 */ /* 0x000fe200078e022a */
[----:B------:R-:W-:-:S02]  /*16090*/  LOP3.LUT R139, R236, UR4, RZ, 0xc0, !PT ;  /* 0x00000004ec8b7c12 */ /* 0x000fc4000f8ec0ff */
[----:B------:R-:W-:Y:S02]  /*160a0*/  SHF.R.U32.HI R238, RZ, UR5, R238 ;  /* 0x00000005ffee7c19 */ /* 0x000fe400080116ee */
[----:B------:R-:W-:Y:S02]  /*160b0*/  SHF.R.U32.HI R239, RZ, UR5, R239 ;  /* 0x00000005ffef7c19 */ /* 0x000fe400080116ef */
[----:B------:R-:W-:Y:S01]  /*160c0*/  SHF.R.U32.HI R240, RZ, UR5, R240 ;  /* 0x00000005fff07c19 */ /* 0x000fe200080116f0 */
[--C-:B------:R-:W-:Y:S01]  /*160d0*/  IMAD R177, R237, 0x4, R42.reuse ;  /* 0x00000004edb17824 */ /* 0x100fe200078e022a */
[----:B------:R-:W-:Y:S01]  /*160e0*/  ISETP.NE.AND P2, PT, R219, RZ, PT ;  /* 0x000000ffdb00720c */ /* 0x000fe20003f45270 */
[----:B------:R-:W-:Y:S01]  /*160f0*/  IMAD R179, R139, 0x4, R42 ;  /* 0x000000048bb37824 */ /* 0x000fe200078e022a */
[----:B------:R-:W-:Y:S01]  /*16100*/  LOP3.LUT R141, R238, UR4, RZ, 0xc0, !PT ;  /* 0x00000004ee8d7c12 */ /* 0x000fe2000f8ec0ff */
[----:B------:R-:W5:Y:S01]  /*16110*/  LDS R168, [R168+0x7500] ;  /* 0x00750000a8a87984 */ /* 0x000f620000000800 */
[----:B------:R-:W-:Y:S01]  /*16120*/  LOP3.LUT R239, R239, UR4, RZ, 0xc0, !PT ;  /* 0x00000004efef7c12 */ /* 0x000fe2000f8ec0ff */
[----:B------:R-:W5:Y:S01]  /*16130*/  @!P0 LDC.64 R138, c[0x0][0x388] ;  /* 0x0000e200ff8a8b82 */ /* 0x000f620000000a00 */
[----:B------:R-:W-:Y:S01]  /*16140*/  LOP3.LUT R145, R240, UR4, RZ, 0xc0, !PT ;  /* 0x00000004f0917c12 */ /* 0x000fe2000f8ec0ff */
[----:B--2---:R-:W-:Y:S01]  /*16150*/  @!P6 IMAD.IADD R151, R13, 0x1, R166 ;  /* 0x000000010d97e824 */ /* 0x004fe200078e02a6 */
[----:B------:R-:W-:Y:S01]  /*16160*/  @!P1 LOP3.LUT R199, R199, R198, RZ, 0x3c, !PT ;  /* 0x000000c6c7c79212 */ /* 0x000fe200078e3cff */
[----:B------:R-:W-:Y:S01]  /*16170*/  @!P4 IMAD.IADD R157, R12, 0x1, R173 ;  /* 0x000000010c9dc824 */ /* 0x000fe200078e02ad */
[----:B------:R-:W2:Y:S01]  /*16180*/  LDS R172, [R172+0x7500] ;  /* 0x00750000acac7984 */ /* 0x000ea20000000800 */
[--C-:B------:R-:W-:Y:S01]  /*16190*/  IMAD R150, R141, 0x4, R42.reuse ;  /* 0x000000048d967824 */ /* 0x100fe200078e022a */
[----:B------:R-:W-:Y:S01]  /*161a0*/  @!P6 LOP3.LUT R201, R202, R201, RZ, 0x3c, !PT ;  /* 0x000000c9cac9e212 */ /* 0x000fe200078e3cff */
[--C-:B------:R-:W-:Y:S01]  /*161b0*/  IMAD R183, R239, 0x4, R42.reuse ;  /* 0x00000004efb77824 */ /* 0x100fe200078e022a */
[----:B------:R-:W2:Y:S01]  /*161c0*/  LDS R177, [R177+0x7500] ;  /* 0x00750000b1b17984 */ /* 0x000ea20000000800 */
[----:B------:R-:W-:Y:S01]  /*161d0*/  IMAD R181, R145, 0x4, R42 ;  /* 0x0000000491b57824 */ /* 0x000fe200078e022a */
[----:B------:R-:W-:Y:S01]  /*161e0*/  @!P4 LOP3.LUT R205, R205, R204, RZ, 0x3c, !PT ;  /* 0x000000cccdcdc212 */ /* 0x000fe200078e3cff */
[----:B---3--:R-:W-:Y:S01]  /*161f0*/  @!P6 IMAD.WIDE.U32 R134, R151, 0x4, R134 ;  /* 0x000000049786e825 */ /* 0x008fe200078e0086 */
[----:B------:R-:W3:Y:S01]  /*16200*/  LDS R179, [R179+0x7500] ;  /* 0x00750000b3b37984 */ /* 0x000ee20000000800 */
[----:B------:R-:W-:Y:S01]  /*16210*/  @!P5 LOP3.LUT R207, R208, R207, RZ, 0x3c, !PT ;  /* 0x000000cfd0cfd212 */ /* 0x000fe200078e3cff */
[----:B------:R-:W3:Y:S01]  /*16220*/  @!P2 LDC.64 R140, c[0x0][0x388] ;  /* 0x0000e200ff8cab82 */ /* 0x000ee20000000a00 */
[----:B------:R-:W-:Y:S01]  /*16230*/  @!P5 IMAD.IADD R151, R11, 0x1, R164 ;  /* 0x000000010b97d824 */ /* 0x000fe200078e02a4 */
[----:B------:R-:W-:Y:S01]  /*16240*/  @!P1 STG.E desc[UR10][R130.64], R199 ;  /* 0x000000c782009986 */ /* 0x000fe2000c10190a */
[----:B-1----:R-:W-:-:S03]  /*16250*/  @!P4 IMAD.WIDE.U32 R128, R157, 0x4, R128 ;  /* 0x000000049d80c825 */ /* 0x002fc600078e0080 */
[----:B------:R1:W3:Y:S01]  /*16260*/  LDS R42, [R150+0x7500] ;  /* 0x00750000962a7984 */ /* 0x0002e20000000800 */
[----:B0-----:R-:W-:Y:S01]  /*16270*/  @!P5 IMAD.WIDE.U32 R136, R151, 0x4, R136 ;  /* 0x000000049788d825 */ /* 0x001fe200078e0088 */
[----:B------:R-:W-:Y:S02]  /*16280*/  ISETP.NE.AND P1, PT, R216, RZ, PT ;  /* 0x000000ffd800720c */ /* 0x000fe40003f25270 */
[----:B------:R-:W0:Y:S01]  /*16290*/  LDS R183, [R183+0x7500] ;  /* 0x00750000b7b77984 */ /* 0x000e220000000800 */
[----:B------:R-:W-:-:S03]  /*162a0*/  P2R R174, PR, RZ, 0x4 ;  /* 0x00000004ffae7803 */ /* 0x000fc60000000000 */
[----:B------:R-:W-:Y:S01]  /*162b0*/  @!P6 STG.E desc[UR10][R134.64], R201 ;  /* 0x000000c98600e986 */ /* 0x000fe2000c10190a */
[----:B------:R-:W-:-:S03]  /*162c0*/  LOP3.LUT P2, RZ, R9, 0x80000000, RZ, 0xc0, !PT ;  /* 0x8000000009ff7812 */ /* 0x000fc6000784c0ff */
[----:B------:R-:W0:Y:S01]  /*162d0*/  LDS R181, [R181+0x7500] ;  /* 0x00750000b5b57984 */ /* 0x000e220000000800 */
[----:B------:R-:W-:Y:S01]  /*162e0*/  ISETP.NE.AND P3, PT, R222, RZ, PT ;  /* 0x000000ffde00720c */ /* 0x000fe20003f65270 */
[----:B----4-:R-:W-:Y:S01]  /*162f0*/  @!P0 IMAD.IADD R171, R10, 0x1, R175 ;  /* 0x000000010aab8824 */ /* 0x010fe200078e02af */
[----:B------:R-:W4:Y:S01]  /*16300*/  @!P1 LDC.64 R144, c[0x0][0x388] ;  /* 0x0000e200ff909b82 */ /* 0x000f220000000a00 */
[----:B------:R2:W-:Y:S01]  /*16310*/  @!P4 STG.E desc[UR10][R128.64], R205 ;  /* 0x000000cd8000c986 */ /* 0x0005e2000c10190a */
[----:B------:R-:W-:-:S03]  /*16320*/  ISETP.NE.AND P4, PT, R225, RZ, PT ;  /* 0x000000ffe100720c */ /* 0x000fc60003f85270 */
[----:B------:R4:W-:Y:S01]  /*16330*/  @!P5 STG.E desc[UR10][R136.64], R207 ;  /* 0x000000cf8800d986 */ /* 0x0009e2000c10190a */
[----:B------:R-:W-:Y:S02]  /*16340*/  ISETP.NE.AND P5, PT, R228, RZ, PT ;  /* 0x000000ffe400720c */ /* 0x000fe40003fa5270 */
[----:B------:R-:W-:Y:S01]  /*16350*/  ISETP.NE.AND P6, PT, R231, RZ, PT ;  /* 0x000000ffe700720c */ /* 0x000fe20003fc5270 */
[----:B-----5:R-:W-:Y:S02]  /*16360*/  @!P0 IMAD.WIDE.U32 R170, R171, 0x4, R138 ;  /* 0x00000004abaa8825 */ /* 0x020fe400078e008a */
[----:B------:R-:W5:Y:S01]  /*16370*/  @!P2 LDC.64 R138, c[0x0][0x388] ;  /* 0x0000e200ff8aab82 */ /* 0x000f620000000a00 */
[----:B------:R-:W-:-:S07]  /*16380*/  ISETP.NE.AND P2, PT, R174, RZ, PT ;  /* 0x000000ffae00720c */ /* 0x000fce0003f45270 */
[----:B-1----:R-:W1:Y:S01]  /*16390*/  @!P4 LDC.64 R150, c[0x0][0x388] ;  /* 0x0000e200ff96cb82 */ /* 0x002e620000000a00 */
[----:B------:R-:W-:-:S07]  /*163a0*/  @!P0 LOP3.LUT R211, R211, R210, RZ, 0x3c, !PT ;  /* 0x000000d2d3d38212 */ /* 0x000fce00078e3cff */
[----:B------:R-:W5:Y:S08]  /*163b0*/  @!P3 LDC.64 R130, c[0x0][0x388] ;  /* 0x0000e200ff82bb82 */ /* 0x000f700000000a00 */
[----:B------:R-:W5:Y:S01]  /*163c0*/  @!P5 LDC.64 R162, c[0x0][0x388] ;  /* 0x0000e200ffa2db82 */ /* 0x000f620000000a00 */
[----:B------:R-:W-:Y:S07]  /*163d0*/  @!P0 STG.E desc[UR10][R170.64], R211 ;  /* 0x000000d3aa008986 */ /* 0x000fee000c10190a */
[----:B------:R-:W5:Y:S01]  /*163e0*/  @!P6 LDC.64 R156, c[0x0][0x388] ;  /* 0x0000e200ff9ceb82 */ /* 0x000f620000000a00 */
[----:B--2---:R-:W-:-:S02]  /*163f0*/  P2R R128, PR, RZ, 0x1 ;  /* 0x00000001ff807803 */ /* 0x004fc40000000000 */
[----:B------:R-:W-:Y:S01]  /*16400*/  LOP3.LUT P0, RZ, R9, 0x80000000, RZ, 0xc0, !PT ;  /* 0x8000000009ff7812 */ /* 0x000fe2000780c0ff */
[----:B------:R-:W-:Y:S02]  /*16410*/  @!P2 IMAD.IADD R135, R7, 0x1, R168 ;  /* 0x000000010787a824 */ /* 0x000fe400078e02a8 */
[----:B------:R-:W-:Y:S02]  /*16420*/  @!P1 IMAD.IADD R185, R5, 0x1, R172 ;  /* 0x0000000105b99824 */ /* 0x000fe400078e02ac */
[----:B---3--:R-:W-:Y:S01]  /*16430*/  @!P2 IMAD.WIDE.U32 R140, R135, 0x4, R140 ;  /* 0x00000004878ca825 */ /* 0x008fe200078e008c */
[----:B------:R-:W2:Y:S03]  /*16440*/  SHFL.IDX PT, R187, R43, RZ, 0x1f ;  /* 0x00001fff2bbb7589 */ /* 0x000ea600000e0000 */
[----:B------:R-:W-:Y:S02]  /*16450*/  @!P4 IMAD.IADD R135, R8, 0x1, R177 ;  /* 0x000000010887c824 */ /* 0x000fe400078e02b1 */
[----:B------:R-:W-:Y:S01]  /*16460*/  @!P3 IMAD.IADD R129, R6, 0x1, R179 ;  /* 0x000000010681b824 */ /* 0x000fe200078e02b3 */
[----:B------:R-:W-:Y:S01]  /*16470*/  @!P1 LOP3.LUT R215, R215, R214, RZ, 0x3c, !PT ;  /* 0x000000d6d7d79212 */ /* 0x000fe200078e3cff */
[----:B----4-:R-:W-:Y:S01]  /*16480*/  @!P1 IMAD.WIDE.U32 R144, R185, 0x4, R144 ;  /* 0x00000004b9909825 */ /* 0x010fe200078e0090 */
[----:B------:R-:W-:-:S03]  /*16490*/  @!P2 LOP3.LUT R217, R218, R217, RZ, 0x3c, !PT ;  /* 0x000000d9dad9a212 */ /* 0x000fc600078e3cff */
[----:B------:R-:W-:Y:S02]  /*164a0*/  @!P5 IMAD.IADD R137, R3, 0x1, R42 ;  /* 0x000000010389d824 */ /* 0x000fe400078e022a */
[----:B-1----:R-:W-:Y:S01]  /*164b0*/  @!P4 IMAD.WIDE.U32 R150, R135, 0x4, R150 ;  /* 0x000000048796c825 */ /* 0x002fe200078e0096 */
[----:B------:R-:W-:-:S03]  /*164c0*/  @!P3 LOP3.LUT R221, R221, R220, RZ, 0x3c, !PT ;  /* 0x000000dcddddb212 */ /* 0x000fc600078e3cff */
[----:B0-----:R-:W-:Y:S01]  /*164d0*/  @!P6 IMAD.IADD R135, R4, 0x1, R183 ;  /* 0x000000010487e824 */ /* 0x001fe200078e02b7 */
[----:B------:R-:W-:Y:S01]  /*164e0*/  @!P4 LOP3.LUT R223, R224, R223, RZ, 0x3c, !PT ;  /* 0x000000dfe0dfc212 */ /* 0x000fe200078e3cff */
[----:B-----5:R-:W-:Y:S01]  /*164f0*/  @!P3 IMAD.WIDE.U32 R130, R129, 0x4, R130 ;  /* 0x000000048182b825 */ /* 0x020fe200078e0082 */
[----:B------:R-:W-:-:S03]  /*16500*/  @!P5 LOP3.LUT R227, R227, R226, RZ, 0x3c, !PT ;  /* 0x000000e2e3e3d212 */ /* 0x000fc600078e3cff */
[----:B------:R-:W-:Y:S01]  /*16510*/  @!P0 IMAD.IADD R185, R2, 0x1, R181 ;  /* 0x0000000102b98824 */ /* 0x000fe200078e02b5 */
[----:B------:R-:W-:Y:S01]  /*16520*/  @!P1 STG.E desc[UR10][R144.64], R215 ;  /* 0x000000d790009986 */ /* 0x000fe2000c10190a */
[----:B------:R-:W-:Y:S01]  /*16530*/  @!P5 IMAD.WIDE.U32 R162, R137, 0x4, R162 ;  /* 0x0000000489a2d825 */ /* 0x000fe200078e00a2 */
[----:B------:R-:W-:Y:S02]  /*16540*/  @!P6 LOP3.LUT R229, R230, R229, RZ, 0x3c, !PT ;  /* 0x000000e5e6e5e212 */ /* 0x000fe400078e3cff */
[----:B------:R-:W-:Y:S01]  /*16550*/  @!P2 STG.E desc[UR10][R140.64], R217 ;  /* 0x000000d98c00a986 */ /* 0x000fe2000c10190a */
[----:B------:R-:W-:Y:S01]  /*16560*/  @!P6 IMAD.WIDE.U32 R156, R135, 0x4, R156 ;  /* 0x00000004879ce825 */ /* 0x000fe200078e009c */
[----:B------:R-:W-:Y:S02]  /*16570*/  @!P0 LOP3.LUT R233, R233, R232, RZ, 0x3c, !PT ;  /* 0x000000e8e9e98212 */ /* 0x000fe400078e3cff */
[----:B------:R-:W-:Y:S01]  /*16580*/  @!P3 STG.E desc[UR10][R130.64], R221 ;  /* 0x000000dd8200b986 */ /* 0x000fe2000c10190a */
[----:B------:R-:W-:-:S03]  /*16590*/  @!P0 IMAD.WIDE.U32 R138, R185, 0x4, R138 ;  /* 0x00000004b98a8825 */ /* 0x000fc600078e008a */
[----:B------:R-:W-:Y:S04]  /*165a0*/  @!P4 STG.E desc[UR10][R150.64], R223 ;  /* 0x000000df9600c986 */ /* 0x000fe8000c10190a */
[----:B------:R-:W-:Y:S04]  /*165b0*/  @!P5 STG.E desc[UR10][R162.64], R227 ;  /* 0x000000e3a200d986 */ /* 0x000fe8000c10190a */
[----:B------:R-:W-:Y:S04]  /*165c0*/  @!P6 STG.E desc[UR10][R156.64], R229 ;  /* 0x000000e59c00e986 */ /* 0x000fe8000c10190a */
[----:B------:R-:W-:Y:S01]  /*165d0*/  @!P0 STG.E desc[UR10][R138.64], R233 ;  /* 0x000000e98a008986 */ /* 0x000fe2000c10190a */
[----:B------:R-:W-:Y:S01]  /*165e0*/  BAR.SYNC.DEFER_BLOCKING 0x0 ;  /* 0x0000000000007b1d */ /* 0x000fe20000010000 */
[----:B--2---:R-:W-:-:S13]  /*165f0*/  ISETP.GE.AND P0, PT, R125, R187, PT ;  /* 0x000000bb7d00720c */ /* 0x004fda0003f06270 */
        /* <DEDUP_REMOVED lines=76> */
[----:B------:R-:W5:Y:S04]  /*16ac0*/  @!P0 LDG.E R43, desc[UR10][R126.64+0x7200] ;  /* 0x0072000a7e2b8981 */ /* 0x000f68000c1e1900 */
        /* <DEDUP_REMOVED lines=40> */
[----:B------:R-:W-:Y:S04]  /*16d50*/  LDS R121, [R41+0x98] ;  /* 0x0000980029797984 */ /* 0x000fe80000000800 */
        /* <DEDUP_REMOVED lines=38> */
[----:B------:R-:W-:Y:S01]  /*16fc0*/  P2R R135, PR, RZ, 0x20 ;  /* 0x00000020ff877803 */ /* 0x000fe20000000000 */
[----:B------:R-:W-:Y:S08]  /*16fd0*/  BAR.SYNC.DEFER_BLOCKING 0x0 ;  /* 0x0000000000007b1d */ /* 0x000ff00000010000 */
[----:B------:R-:W-:Y:S06]  /*16fe0*/  BAR.SYNC.DEFER_BLOCKING 0x0 ;  /* 0x0000000000007b1d */ /* 0x000fec0000010000 */
[----:B0-----:R-:W-:Y:S04]  /*16ff0*/  STS [R56], R59 ;  /* 0x0000003b38007388 */ /* 0x001fe80000000800 */
[----:B-1----:R-:W-:Y:S04]  /*17000*/  STS [R66], R57 ;  /* 0x0000003942007388 */ /* 0x002fe80000000800 */
[----:B--2---:R-:W-:Y:S04]  /*17010*/  STS [R74], R55 ;  /* 0x000000374a007388 */ /* 0x004fe80000000800 */
[----:B---3--:R-:W-:Y:S04]  /*17020*/  STS [R82], R53 ;  /* 0x0000003552007388 */ /* 0x008fe80000000800 */
[----:B----4-:R-:W-:Y:S04]  /*17030*/  STS [R90], R51 ;  /* 0x000000335a007388 */ /* 0x010fe80000000800 */
[----:B-----5:R-:W-:Y:S04]  /*17040*/  STS [R98], R49 ;  /* 0x0000003162007388 */ /* 0x020fe80000000800 */
[----:B------:R-:W-:Y:S04]  /*17050*/  STS [R106], R47 ;  /* 0x0000002f6a007388 */ /* 0x000fe80000000800 */
[----:B------:R-:W-:Y:S04]  /*17060*/  STS [R114], R45 ;  /* 0x0000002d72007388 */ /* 0x000fe80000000800 */
[----:B------:R-:W-:Y:S04]  /*17070*/  STS [R122], R43 ;  /* 0x0000002b7a007388 */ /* 0x000fe80000000800 */
[----:B------:R0:W-:Y:S04]  /*17080*/  STS [R52], R61 ;  /* 0x0000003d34007388 */ /* 0x0001e80000000800 */
        /* <DEDUP_REMOVED lines=28> */
[----:B------:R1:W-:Y:S01]  /*17250*/  STS [R54], R121 ;  /* 0x0000007936007388 */ /* 0x0003e20000000800 */
[----:B------:R-:W-:Y:S01]  /*17260*/  BAR.SYNC.DEFER_BLOCKING 0x0 ;  /* 0x0000000000007b1d */ /* 0x000fe20000010000 */
[----:B------:R-:W-:-:S02]  /*17270*/  LOP3.LUT P5, RZ, R9, 0x40000000, RZ, 0xc0, !PT ;  /* 0x4000000009ff7812 */ /* 0x000fc400078ac0ff */
[----:B------:R-:W-:-:S11]  /*17280*/  P2R R131, PR, RZ, 0x10 ;  /* 0x00000010ff837803 */ /* 0x000fd60000000000 */
[----:B0-----:R-:W0:Y:S01]  /*17290*/  @!P5 LDC.64 R52, c[0x0][0x398] ;  /* 0x0000e600ff34db82 */ /* 0x001e220000000a00 */
[----:B------:R-:W2:Y:S01]  /*172a0*/  @!P5 LDS R43, [R0] ;  /* 0x00000000002bd984 */ /* 0x000ea20000000800 */
[----:B------:R-:W-:Y:S02]  /*172b0*/  P2R R130, PR, RZ, 0x8 ;  /* 0x00000008ff827803 */ /* 0x000fe40000000000 */
[C---:B------:R-:W-:Y:S02]  /*172c0*/  LOP3.LUT P4, RZ, R9.reuse, 0x20000000, RZ, 0xc0, !PT ;  /* 0x2000000009ff7812 */ /* 0x040fe4000788c0ff */
[C---:B------:R-:W-:Y:S02]  /*172d0*/  LOP3.LUT P3, RZ, R9.reuse, 0x10000000, RZ, 0xc0, !PT ;  /* 0x1000000009ff7812 */ /* 0x040fe4000786c0ff */
[----:B------:R-:W-:Y:S02]  /*172e0*/  P2R R134, PR, RZ, 0x4 ;  /* 0x00000004ff867803 */ /* 0x000fe40000000000 */
[----:B------:R-:W-:Y:S01]  /*172f0*/  LOP3.LUT P2, RZ, R9, 0x8000000, RZ, 0xc0, !PT ;  /* 0x0800000009ff7812 */ /* 0x000fe2000784c0ff */
[----:B------:R-:W-:-:S04]  /*17300*/  @!P5 IMAD.IADD R125, R241, 0x1, R125 ;  /* 0x00000001f17dd824 */ /* 0x000fc800078e027d */
[----:B0-----:R-:W-:Y:S02]  /*17310*/  @!P5 IMAD.WIDE.U32 R52, R125, 0x4, R52 ;  /* 0x000000047d34d825 */ /* 0x001fe400078e0034 */
[----:B------:R-:W0:Y:S01]  /*17320*/  @!P4 LDS R45, [R0+0x300] ;  /* 0x00030000002dc984 */ /* 0x000e220000000800 */
[----:B------:R-:W3:Y:S03]  /*17330*/  @!P4 LDC.64 R56, c[0x0][0x398] ;  /* 0x0000e600ff38cb82 */ /* 0x000ee60000000a00 */
[----:B------:R-:W4:Y:S05]  /*17340*/  @!P3 LDS R47, [R0+0x600] ;  /* 0x00060000002fb984 */ /* 0x000f2a0000000800 */
[----:B-1----:R-:W1:Y:S01]  /*17350*/  @!P3 LDC.64 R54, c[0x0][0x398] ;  /* 0x0000e600ff36bb82 */ /* 0x002e620000000a00 */
[----:B--2---:R2:W-:Y:S04]  /*17360*/  @!P5 STG.E desc[UR10][R52.64], R43 ;  /* 0x0000002b3400d986 */ /* 0x0045e8000c10190a */
[----:B------:R-:W5:Y:S03]  /*17370*/  @!P2 LDS R43, [R0+0x900] ;  /* 0x00090000002ba984 */ /* 0x000f660000000800 */
[----:B--2---:R-:W2:Y:S01]  /*17380*/  @!P2 LDC.64 R52, c[0x0][0x398] ;  /* 0x0000e600ff34ab82 */ /* 0x004ea20000000a00 */
[----:B------:R-:W-:-:S02]  /*17390*/  P2R R129, PR, RZ, 0x2 ;  /* 0x00000002ff817803 */ /* 0x000fc40000000000 */
[C---:B------:R-:W-:Y:S02]  /*173a0*/  LOP3.LUT P1, RZ, R9.reuse, 0x4000000, RZ, 0xc0, !PT ;  /* 0x0400000009ff7812 */ /* 0x040fe4000782c0ff */
[----:B------:R-:W-:Y:S01]  /*173b0*/  LOP3.LUT P0, RZ, R9, 0x2000000, RZ, 0xc0, !PT ;  /* 0x0200000009ff7812 */ /* 0x000fe2000780c0ff */
[----:B------:R-:W-:Y:S02]  /*173c0*/  @!P4 IMAD.IADD R41, R40, 0x1, R243 ;  /* 0x000000012829c824 */ /* 0x000fe400078e02f3 */
[----:B------:R-:W-:Y:S01]  /*173d0*/  @!P3 IMAD.IADD R39, R39, 0x1, R246 ;  /* 0x000000012727b824 */ /* 0x000fe200078e02f6 */
[----:B------:R-:W-:Y:S01]  /*173e0*/  LOP3.LUT P5, RZ, R9, 0x1000000, RZ, 0xc0, !PT ;  /* 0x0100000009ff7812 */ /* 0x000fe200078ac0ff */
[----:B---3--:R-:W-:-:S04]  /*173f0*/  @!P4 IMAD.WIDE.U32 R40, R41, 0x4, R56 ;  /* 0x000000042928c825 */ /* 0x008fc800078e0038 */
[----:B-1----:R-:W-:Y:S01]  /*17400*/  @!P3 IMAD.WIDE.U32 R54, R39, 0x4, R54 ;  /* 0x000000042736b825 */ /* 0x002fe200078e0036 */
[----:B0-----:R0:W-:Y:S03]  /*17410*/  @!P4 STG.E desc[UR10][R40.64], R45 ;  /* 0x0000002d2800c986 */ /* 0x0011e6000c10190a */
[----:B------:R-:W-:Y:S01]  /*17420*/  @!P2 IMAD.IADD R39, R38, 0x1, R247 ;  /* 0x000000012627a824 */ /* 0x000fe200078e02f7 */
[----:B----4-:R-:W-:Y:S04]  /*17430*/  @!P3 STG.E desc[UR10][R54.64], R47 ;  /* 0x0000002f3600b986 */ /* 0x010fe8000c10190a */
[----:B------:R-:W1:Y:S01]  /*17440*/  @!P1 LDS R45, [R0+0xc00] ;  /* 0x000c0000002d9984 */ /* 0x000e620000000800 */
[----:B--2---:R-:W-:-:S02]  /*17450*/  @!P2 IMAD.WIDE.U32 R38, R39, 0x4, R52 ;  /* 0x000000042726a825 */ /* 0x004fc400078e0034 */
[----:B------:R-:W2:Y:S01]  /*17460*/  @!P0 LDC.64 R52, c[0x0][0x398] ;  /* 0x0000e600ff348b82 */ /* 0x000ea20000000a00 */
[----:B------:R-:W3:Y:S04]  /*17470*/  @!P0 LDS R47, [R0+0xf00] ;  /* 0x000f0000002f8984 */ /* 0x000ee80000000800 */
[----:B-----5:R4:W-:Y:S03]  /*17480*/  @!P2 STG.E desc[UR10][R38.64], R43 ;  /* 0x0000002b2600a986 */ /* 0x0209e6000c10190a */
[----:B0-----:R-:W0:Y:S01]  /*17490*/  @!P1 LDC.64 R40, c[0x0][0x398] ;  /* 0x0000e600ff289b82 */ /* 0x001e220000000a00 */
[----:B------:R-:W5:Y:S07]  /*174a0*/  @!P5 LDS R43, [R0+0x1200] ;  /* 0x00120000002bd984 */ /* 0x000f6e0000000800 */
[----:B----4-:R-:W4:Y:S01]  /*174b0*/  @!P5 LDC.64 R38, c[0x0][0x398] ;  /* 0x0000e600ff26db82 */ /* 0x010f220000000a00 */
[----:B------:R-:W-:Y:S01]  /*174c0*/  @!P1 IMAD.IADD R37, R37, 0x1, R242 ;  /* 0x0000000125259824 */ /* 0x000fe200078e02f2 */
[----:B------:R-:W-:-:S02]  /*174d0*/  LOP3.LUT P4, RZ, R9, 0x800000, RZ, 0xc0, !PT ;  /* 0x0080000009ff7812 */ /* 0x000fc4000788c0ff */
[C---:B------:R-:W-:Y:S02]  /*174e0*/  LOP3.LUT P3, RZ, R9.reuse, 0x400000, RZ, 0xc0, !PT ;  /* 0x0040000009ff7812 */ /* 0x040fe4000786c0ff */
[----:B------:R-:W-:Y:S01]  /*174f0*/  LOP3.LUT P2, RZ, R9, 0x200000, RZ, 0xc0, !PT ;  /* 0x0020000009ff7812 */ /* 0x000fe2000784c0ff */
[----:B------:R-:W-:Y:S02]  /*17500*/  @!P5 IMAD.IADD R35, R35, 0x1, R46 ;  /* 0x000000012323d824 */ /* 0x000fe400078e022e */
[----:B0-----:R-:W-:-:S04]  /*17510*/  @!P1 IMAD.WIDE.U32 R40, R37, 0x4, R40 ;  /* 0x0000000425289825 */ /* 0x001fc800078e0028 */
[----:B------:R-:W-:-:S04]  /*17520*/  @!P0 IMAD.IADD R37, R36, 0x1, R87 ;  /* 0x0000000124258824 */ /* 0x000fc800078e0257 */
[----:B--2---:R-:W-:Y:S01]  /*17530*/  @!P0 IMAD.WIDE.U32 R36, R37, 0x4, R52 ;  /* 0x0000000425248825 */ /* 0x004fe200078e0034 */
[----:B-1----:R0:W-:Y:S03]  /*17540*/  @!P1 STG.E desc[UR10][R40.64], R45 ;  /* 0x0000002d28009986 */ /* 0x0021e6000c10190a */
[----:B----4-:R-:W-:Y:S01]  /*17550*/  @!P5 IMAD.WIDE.U32 R38, R35, 0x4, R38 ;  /* 0x000000042326d825 */ /* 0x010fe200078e0026 */
[----:B---3--:R1:W-:Y:S04]  /*17560*/  @!P0 STG.E desc[UR10][R36.64], R47 ;  /* 0x0000002f24008986 */ /* 0x0083e8000c10190a */
[----:B------:R-:W2:Y:S01]  /*17570*/  @!P4 LDS R45, [R0+0x1500] ;  /* 0x00150000002dc984 */ /* 0x000ea20000000800 */
[----:B0-----:R-:W0:Y:S03]  /*17580*/  @!P4 LDC.64 R40, c[0x0][0x398] ;  /* 0x0000e600ff28cb82 */ /* 0x001e260000000a00 */
[----:B-----5:R3:W-:Y:S01]  /*17590*/  @!P5 STG.E desc[UR10][R38.64], R43 ;  /* 0x0000002b2600d986 */ /* 0x0207e2000c10190a */
[----:B------:R-:W-:Y:S01]  /*175a0*/  LOP3.LUT P1, RZ, R9, 0x100000, RZ, 0xc0, !PT ;  /* 0x0010000009ff7812 */ /* 0x000fe2000782c0ff */
[----:B------:R-:W-:-:S02]  /*175b0*/  @!P4 IMAD.IADD R35, R34, 0x1, R85 ;  /* 0x000000012223c824 */ /* 0x000fc400078e0255 */
[----:B------:R-:W-:Y:S01]  /*175c0*/  @!P3 IMAD.IADD R33, R33, 0x1, R48 ;  /* 0x000000012121b824 */ /* 0x000fe200078e0230 */
[----:B------:R-:W-:Y:S01]  /*175d0*/  @!P2 LDS R43, [R0+0x1b00] ;  /* 0x001b0000002ba984 */ /* 0x000fe20000000800 */
[----:B-1----:R-:W1:Y:S08]  /*175e0*/  @!P3 LDC.64 R36, c[0x0][0x398] ;  /* 0x0000e600ff24bb82 */ /* 0x002e700000000a00 */
[----:B---3--:R-:W3:Y:S01]  /*175f0*/  @!P2 LDC.64 R38, c[0x0][0x398] ;  /* 0x0000e600ff26ab82 */ /* 0x008ee20000000a00 */
[----:B0-----:R-:W-:-:S02]  /*17600*/  @!P4 IMAD.WIDE.U32 R34, R35, 0x4, R40 ;  /* 0x000000042322c825 */ /* 0x001fc400078e0028 */
[----:B------:R-:W0:Y:S02]  /*17610*/  @!P3 LDS R41, [R0+0x1800] ;  /* 0x001800000029b984 */ /* 0x000e240000000800 */
[----:B-1----:R-:W-:-:S04]  /*17620*/  @!P3 IMAD.WIDE.U32 R36, R33, 0x4, R36 ;  /* 0x000000042124b825 */ /* 0x002fc800078e0024 */
[----:B------:R-:W-:-:S04]  /*17630*/  @!P2 IMAD.IADD R33, R32, 0x1, R143 ;  /* 0x000000012021a824 */ /* 0x000fc800078e028f */
[----:B---3--:R-:W-:Y:S02]  /*17640*/  @!P2 IMAD.WIDE.U32 R32, R33, 0x4, R38 ;  /* 0x000000042120a825 */ /* 0x008fe400078e0026 */
[----:B------:R-:W1:Y:S04]  /*17650*/  @!P1 LDS R39, [R0+0x1e00] ;  /* 0x001e000000279984 */ /* 0x000e680000000800 */
[----:B--2---:R2:W-:Y:S01]  /*17660*/  @!P4 STG.E desc[UR10][R34.64], R45 ;  /* 0x0000002d2200c986 */ /* 0x0045e2000c10190a */
[C---:B------:R-:W-:Y:S01]  /*17670*/  LOP3.LUT P0, RZ, R9.reuse, 0x80000, RZ, 0xc0, !PT ;  /* 0x0008000009ff7812 */ /* 0x040fe2000780c0ff */
[----:B--2---:R-:W2:Y:S01]  /*17680*/  @!P1 LDC.64 R34, c[0x0][0x398] ;  /* 0x0000e600ff229b82 */ /* 0x004ea20000000a00 */
[C---:B------:R-:W-:Y:S02]  /*17690*/  LOP3.LUT P5, RZ, R9.reuse, 0x40000, RZ, 0xc0, !PT ;  /* 0x0004000009ff7812 */ /* 0x040fe400078ac0ff */
[----:B------:R-:W-:Y:S01]  /*176a0*/  LOP3.LUT P4, RZ, R9, 0x20000, RZ, 0xc0, !PT ;  /* 0x0002000009ff7812 */ /* 0x000fe2000788c0ff */
[----:B------:R-:W-:Y:S01]  /*176b0*/  @!P1 IMAD.IADD R31, R31, 0x1, R146 ;  /* 0x000000011f1f9824 */ /* 0x000fe200078e0292 */
[----:B0-----:R0:W-:Y:S04]  /*176c0*/  @!P3 STG.E desc[UR10][R36.64], R41 ;  /* 0x000000292400b986 */ /* 0x0011e8000c10190a */
[----:B------:R3:W-:Y:S04]  /*176d0*/  @!P2 STG.E desc[UR10][R32.64], R43 ;  /* 0x0000002b2000a986 */ /* 0x0007e8000c10190a */
[----:B------:R-:W4:Y:S01]  /*176e0*/  @!P0 LDS R41, [R0+0x2100] ;  /* 0x0021000000298984 */ /* 0x000f220000000800 */
[----:B0-----:R-:W0:Y:S01]  /*176f0*/  @!P0 LDC.64 R36, c[0x0][0x398] ;  /* 0x0000e600ff248b82 */ /* 0x001e220000000a00 */
[----:B--2---:R-:W-:-:S07]  /*17700*/  @!P1 IMAD.WIDE.U32 R34, R31, 0x4, R34 ;  /* 0x000000041f229825 */ /* 0x004fce00078e0022 */
[----:B---3--:R-:W2:Y:S01]  /*17710*/  @!P5 LDC.64 R32, c[0x0][0x398] ;  /* 0x0000e600ff20db82 */ /* 0x008ea20000000a00 */
[----:B-1----:R1:W-:Y:S01]  /*17720*/  @!P1 STG.E desc[UR10][R34.64], R39 ;  /* 0x0000002722009986 */ /* 0x0023e2000c10190a */
[----:B------:R-:W-:Y:S01]  /*17730*/  LOP3.LUT P3, RZ, R9, 0x10000, RZ, 0xc0, !PT ;  /* 0x0001000009ff7812 */ /* 0x000fe2000786c0ff */
[----:B------:R-:W-:Y:S02]  /*17740*/  @!P0 IMAD.IADD R31, R30, 0x1, R149 ;  /* 0x000000011e1f8824 */ /* 0x000fe400078e0295 */
[----:B------:R-:W-:Y:S01]  /*17750*/  @!P5 IMAD.IADD R29, R29, 0x1, R152 ;  /* 0x000000011d1dd824 */ /* 0x000fe200078e0298 */
[----:B------:R-:W-:Y:S02]  /*17760*/  @!P4 LDS R39, [R0+0x2700] ;  /* 0x002700000027c984 */ /* 0x000fe40000000800 */
[----:B-1----:R-:W1:Y:S01]  /*17770*/  @!P4 LDC.64 R34, c[0x0][0x398] ;  /* 0x0000e600ff22cb82 */ /* 0x002e620000000a00 */
[----:B0-----:R-:W-:Y:S02]  /*17780*/  @!P0 IMAD.WIDE.U32 R30, R31, 0x4, R36 ;  /* 0x000000041f1e8825 */ /* 0x001fe400078e0024 */
[----:B------:R-:W0:Y:S02]  /*17790*/  @!P5 LDS R37, [R0+0x2400] ;  /* 0x002400000025d984 */ /* 0x000e240000000800 */
[----:B--2---:R-:W-:-:S04]  /*177a0*/  @!P5 IMAD.WIDE.U32 R32, R29, 0x4, R32 ;  /* 0x000000041d20d825 */ /* 0x004fc800078e0020 */
[----:B------:R-:W-:-:S04]  /*177b0*/  @!P4 IMAD.IADD R29, R28, 0x1, R155 ;  /* 0x000000011c1dc824 */ /* 0x000fc800078e029b */
[----:B-1----:R-:W-:Y:S02]  /*177c0*/  @!P4 IMAD.WIDE.U32 R28, R29, 0x4, R34 ;  /* 0x000000041d1cc825 */ /* 0x002fe400078e0022 */
[----:B------:R-:W1:Y:S04]  /*177d0*/  @!P3 LDS R35, [R0+0x2a00] ;  /* 0x002a00000023b984 */ /* 0x000e680000000800 */
[----:B----4-:R2:W-:Y:S01]  /*177e0*/  @!P0 STG.E desc[UR10][R30.64], R41 ;  /* 0x000000291e008986 */ /* 0x0105e2000c10190a */
        /* <DEDUP_REMOVED lines=20> */
[----:B------:R-:W-:Y:S01]  /*17930*/  @!P0 IMAD.IADD R25, R24, 0x1, R147 ;  /* 0x0000000118198824 */ /* 0x000fe200078e0293 */
[----:B----4-:R2:W-:Y:S03]  /*17940*/  @!P2 STG.E desc[UR10][R26.64], R37 ;  /* 0x000000251a00a986 */ /* 0x0105e6000c10190a */
[----:B-1----:R-:W-:Y:S01]  /*17950*/  @!P0 IMAD.WIDE.U32 R24, R25, 0x4, R30 ;  /* 0x0000000419188825 */ /* 0x002fe200078e001e */
[----:B--2---:R-:W1:Y:S01]  /*17960*/  @!P5 LDC.64 R26, c[0x0][0x398] ;  /* 0x0000e600ff1adb82 */ /* 0x004e620000000a00 */
[----:B------:R-:W2:Y:S01]  /*17970*/  @!P5 LDS R31, [R0+0x3600] ;  /* 0x00360000001fd984 */ /* 0x000ea20000000800 */
[C---:B------:R-:W-:Y:S02]  /*17980*/  LOP3.LUT P4, RZ, R9.reuse, 0x800, RZ, 0xc0, !PT ;  /* 0x0000080009ff7812 */ /* 0x040fe4000788c0ff */
[C---:B------:R-:W-:Y:S02]  /*17990*/  LOP3.LUT P3, RZ, R9.reuse, 0x400, RZ, 0xc0, !PT ;  /* 0x0000040009ff7812 */ /* 0x040fe4000786c0ff */
[----:B------:R-:W-:Y:S01]  /*179a0*/  LOP3.LUT P2, RZ, R9, 0x200, RZ, 0xc0, !PT ;  /* 0x0000020009ff7812 */ /* 0x000fe2000784c0ff */
[----:B------:R-:W-:Y:S01]  /*179b0*/  @!P5 IMAD.IADD R23, R23, 0x1, R44 ;  /* 0x000000011717d824 */ /* 0x000fe200078e022c */
[----:B0-----:R0:W-:Y:S04]  /*179c0*/  @!P1 STG.E desc[UR10][R28.64], R33 ;  /* 0x000000211c009986 */ /* 0x0011e8000c10190a */
[----:B------:R3:W-:Y:S01]  /*179d0*/  @!P0 STG.E desc[UR10][R24.64], R35 ;  /* 0x0000002318008986 */ /* 0x0007e2000c10190a */
[----:B-1----:R-:W-:-:S03]  /*179e0*/  @!P5 IMAD.WIDE.U32 R26, R23, 0x4, R26 ;  /* 0x00000004171ad825 */ /* 0x002fc600078e001a */
[----:B------:R-:W1:Y:S01]  /*179f0*/  @!P4 LDS R33, [R0+0x3900] ;  /* 0x003900000021c984 */ /* 0x000e620000000800 */
[----:B0-----:R-:W0:Y:S08]  /*17a00*/  @!P4 LDC.64 R28, c[0x0][0x398] ;  /* 0x0000e600ff1ccb82 */ /* 0x001e300000000a00 */
[----:B---3--:R-:W3:Y:S01]  /*17a10*/  @!P3 LDC.64 R24, c[0x0][0x398] ;  /* 0x0000e600ff18bb82 */ /* 0x008ee20000000a00 */
[----:B--2---:R2:W-:Y:S01]  /*17a20*/  @!P5 STG.E desc[UR10][R26.64], R31 ;  /* 0x0000001f1a00d986 */ /* 0x0045e2000c10190a */
[----:B------:R-:W-:Y:S01]  /*17a30*/  LOP3.LUT P1, RZ, R9, 0x100, RZ, 0xc0, !PT ;  /* 0x0000010009ff7812 */ /* 0x000fe2000782c0ff */
[----:B------:R-:W-:-:S02]  /*17a40*/  @!P4 IMAD.IADD R23, R22, 0x1, R153 ;  /* 0x000000011617c824 */ /* 0x000fc400078e0299 */
[----:B------:R-:W-:Y:S01]  /*17a50*/  @!P3 IMAD.IADD R21, R21, 0x1, R50 ;  /* 0x000000011515b824 */ /* 0x000fe200078e0232 */
[----:B------:R-:W-:Y:S02]  /*17a60*/  @!P2 LDS R31, [R0+0x3f00] ;  /* 0x003f0000001fa984 */ /* 0x000fe40000000800 */
[----:B--2---:R-:W2:Y:S01]  /*17a70*/  @!P2 LDC.64 R26, c[0x0][0x398] ;  /* 0x0000e600ff1aab82 */ /* 0x004ea20000000a00 */
[----:B0-----:R-:W-:Y:S02]  /*17a80*/  @!P4 IMAD.WIDE.U32 R22, R23, 0x4, R28 ;  /* 0x000000041716c825 */ /* 0x001fe400078e001c */
[----:B------:R-:W0:Y:S02]  /*17a90*/  @!P3 LDS R29, [R0+0x3c00] ;  /* 0x003c0000001db984 */ /* 0x000e240000000800 */
[----:B---3--:R-:W-:-:S04]  /*17aa0*/  @!P3 IMAD.WIDE.U32 R24, R21, 0x4, R24 ;  /* 0x000000041518b825 */ /* 0x008fc800078e0018 */
[----:B------:R-:W-:-:S04]  /*17ab0*/  @!P2 IMAD.IADD R21, R20, 0x1, R159 ;  /* 0x000000011415a824 */ /* 0x000fc800078e029f */
[----:B--2---:R-:W-:Y:S02]  /*17ac0*/  @!P2 IMAD.WIDE.U32 R20, R21, 0x4, R26 ;  /* 0x000000041514a825 */ /* 0x004fe400078e001a */
[----:B------:R-:W2:Y:S04]  /*17ad0*/  @!P1 LDS R27, [R0+0x4200] ;  /* 0x00420000001b9984 */ /* 0x000ea80000000800 */
[----:B-1----:R1:W-:Y:S01]  /*17ae0*/  @!P4 STG.E desc[UR10][R22.64], R33 ;  /* 0x000000211600c986 */ /* 0x0023e2000c10190a */
[----:B------:R-:W-:Y:S01]  /*17af0*/  P2R R136, PR, RZ, 0x40 ;  /* 0x00000040ff887803 */ /* 0x000fe20000000000 */
[----:B-1----:R-:W1:Y:S01]  /*17b00*/  @!P1 LDC.64 R22, c[0x0][0x398] ;  /* 0x0000e600ff169b82 */ /* 0x002e620000000a00 */
[C---:B------:R-:W-:Y:S02]  /*17b10*/  LOP3.LUT P0, RZ, R9.reuse, 0x80, RZ, 0xc0, !PT ;  /* 0x0000008009ff7812 */ /* 0x040fe4000780c0ff */
[----:B------:R-:W-:-:S02]  /*17b20*/  LOP3.LUT P6, RZ, R9, 0x40, RZ, 0xc0, !PT ;  /* 0x0000004009ff7812 */ /* 0x000fc400078cc0ff */
[----:B------:R-:W-:Y:S01]  /*17b30*/  LOP3.LUT P5, RZ, R9, 0x20, RZ, 0xc0, !PT ;  /* 0x0000002009ff7812 */ /* 0x000fe200078ac0ff */
[----:B------:R-:W-:Y:S01]  /*17b40*/  @!P1 IMAD.IADD R19, R19, 0x1, R148 ;  /* 0x0000000113139824 */ /* 0x000fe200078e0294 */
[----:B0-----:R0:W-:Y:S04]  /*17b50*/  @!P3 STG.E desc[UR10][R24.64], R29 ;  /* 0x0000001d1800b986 */ /* 0x0011e8000c10190a */
[----:B------:R3:W-:Y:S04]  /*17b60*/  @!P2 STG.E desc[UR10][R20.64], R31 ;  /* 0x0000001f1400a986 */ /* 0x0007e8000c10190a */
[----:B------:R-:W4:Y:S01]  /*17b70*/  @!P0 LDS R29, [R0+0x4500] ;  /* 0x00450000001d8984 */ /* 0x000f220000000800 */
[----:B0-----:R-:W0:Y:S01]  /*17b80*/  @!P0 LDC.64 R24, c[0x0][0x398] ;  /* 0x0000e600ff188b82 */ /* 0x001e220000000a00 */
[----:B-1----:R-:W-:-:S07]  /*17b90*/  @!P1 IMAD.WIDE.U32 R22, R19, 0x4, R22 ;  /* 0x0000000413169825 */ /* 0x002fce00078e0016 */
[----:B---3--:R-:W1:Y:S01]  /*17ba0*/  @!P6 LDC.64 R20, c[0x0][0x398] ;  /* 0x0000e600ff14eb82 */ /* 0x008e620000000a00 */
[----:B--2---:R2:W-:Y:S01]  /*17bb0*/  @!P1 STG.E desc[UR10][R22.64], R27 ;  /* 0x0000001b16009986 */ /* 0x0045e2000c10190a */
[----:B------:R-:W-:Y:S01]  /*17bc0*/  LOP3.LUT P4, RZ, R9, 0x10, RZ, 0xc0, !PT ;  /* 0x0000001009ff7812 */ /* 0x000fe2000788c0ff */
[----:B------:R-:W-:Y:S02]  /*17bd0*/  @!P0 IMAD.IADD R19, R18, 0x1, R165 ;  /* 0x0000000112138824 */ /* 0x000fe400078e02a5 */
[----:B------:R-:W-:Y:S01]  /*17be0*/  @!P6 IMAD.IADD R17, R17, 0x1, R154 ;  /* 0x000000011111e824 */ /* 0x000fe200078e029a */
[----:B------:R-:W-:Y:S02]  /*17bf0*/  @!P5 LDS R27, [R0+0x4b00] ;  /* 0x004b0000001bd984 */ /* 0x000fe40000000800 */
[----:B--2---:R-:W2:Y:S01]  /*17c00*/  @!P5 LDC.64 R22, c[0x0][0x398] ;  /* 0x0000e600ff16db82 */ /* 0x004ea20000000a00 */
[----:B0-----:R-:W-:Y:S02]  /*17c10*/  @!P0 IMAD.WIDE.U32 R18, R19, 0x4, R24 ;  /* 0x0000000413128825 */ /* 0x001fe400078e0018 */
[----:B------:R-:W0:Y:S02]  /*17c20*/  @!P6 LDS R25, [R0+0x4800] ;  /* 0x004800000019e984 */ /* 0x000e240000000800 */
[----:B-1----:R-:W-:-:S04]  /*17c30*/  @!P6 IMAD.WIDE.U32 R20, R17, 0x4, R20 ;  /* 0x000000041114e825 */ /* 0x002fc800078e0014 */
[----:B------:R-:W-:-:S04]  /*17c40*/  @!P5 IMAD.IADD R17, R16, 0x1, R167 ;  /* 0x000000011011d824 */ /* 0x000fc800078e02a7 */
[----:B--2---:R-:W-:Y:S02]  /*17c50*/  @!P5 IMAD.WIDE.U32 R16, R17, 0x4, R22 ;  /* 0x000000041110d825 */ /* 0x004fe400078e0016 */
[----:B------:R-:W1:Y:S04]  /*17c60*/  @!P4 LDS R23, [R0+0x4e00] ;  /* 0x004e00000017c984 */ /* 0x000e680000000800 */
[----:B----4-:R2:W-:Y:S02]  /*17c70*/  @!P0 STG.E desc[UR10][R18.64], R29 ;  /* 0x0000001d12008986 */ /* 0x0105e4000c10190a */
[----:B--2---:R-:W2:Y:S01]  /*17c80*/  @!P4 LDC.64 R18, c[0x0][0x398] ;  /* 0x0000e600ff12cb82 */ /* 0x004ea20000000a00 */
        /* <DEDUP_REMOVED lines=22> */
[----:B----4-:R2:W-:Y:S02]  /*17df0*/  @!P3 STG.E desc[UR10][R14.64], R25 ;  /* 0x000000190e00b986 */ /* 0x0105e4000c10190a */
[----:B--2---:R-:W2:Y:S01]  /*17e00*/  @!P0 LDC.64 R14, c[0x0][0x398] ;  /* 0x0000e600ff0e8b82 */ /* 0x004ea20000000a00 */
[----:B------:R-:W-:Y:S01]  /*17e10*/  @!P0 IMAD.IADD R11, R11, 0x1, R164 ;  /* 0x000000010b0b8824 */ /* 0x000fe200078e02a4 */
[----:B0-----:R0:W-:Y:S04]  /*17e20*/  @!P2 STG.E desc[UR10][R16.64], R21 ;  /* 0x000000151000a986 */ /* 0x0011e8000c10190a */
[----:B------:R3:W-:Y:S01]  /*17e30*/  @!P1 STG.E desc[UR10][R12.64], R23 ;  /* 0x000000170c009986 */ /* 0x0007e2000c10190a */
[----:B--2---:R-:W-:-:S05]  /*17e40*/  @!P0 IMAD.WIDE.U32 R14, R11, 0x4, R14 ;  /* 0x000000040b0e8825 */ /* 0x004fca00078e000e */
[----:B-1----:R1:W-:Y:S01]  /*17e50*/  @!P0 STG.E desc[UR10][R14.64], R19 ;  /* 0x000000130e008986 */ /* 0x0023e2000c10190a */
[----:B------:R-:W-:-:S13]  /*17e60*/  ISETP.NE.AND P0, PT, R128, RZ, PT ;  /* 0x000000ff8000720c */ /* 0x000fda0003f05270 */
[----:B------:R-:W2:Y:S01]  /*17e70*/  @!P0 LDS R21, [R0+0x5d00] ;  /* 0x005d000000158984 */ /* 0x000ea20000000800 */
[----:B0-----:R-:W0:Y:S01]  /*17e80*/  @!P0 LDC.64 R16, c[0x0][0x398] ;  /* 0x0000e600ff108b82 */ /* 0x001e220000000a00 */
[----:B------:R-:W-:Y:S02]  /*17e90*/  ISETP.NE.AND P1, PT, R129, RZ, PT ;  /* 0x000000ff8100720c */ /* 0x000fe40003f25270 */
[----:B------:R-:W-:Y:S02]  /*17ea0*/  ISETP.NE.AND P2, PT, R134, RZ, PT ;  /* 0x000000ff8600720c */ /* 0x000fe40003f45270 */
[----:B------:R-:W-:Y:S02]  /*17eb0*/  ISETP.NE.AND P3, PT, R130, RZ, PT ;  /* 0x000000ff8200720c */ /* 0x000fe40003f65270 */
[----:B------:R-:W-:Y:S02]  /*17ec0*/  ISETP.NE.AND P4, PT, R131, RZ, PT ;  /* 0x000000ff8300720c */ /* 0x000fe40003f85270 */
[----:B------:R-:W-:-:S02]  /*17ed0*/  ISETP.NE.AND P5, PT, R135, RZ, PT ;  /* 0x000000ff8700720c */ /* 0x000fc40003fa5270 */
[----:B------:R-:W-:-:S03]  /*17ee0*/  ISETP.NE.AND P6, PT, R136, RZ, PT ;  /* 0x000000ff8800720c */ /* 0x000fc60003fc5270 */
[----:B------:R-:W4:Y:S01]  /*17ef0*/  @!P1 LDS R25, [R0+0x6000] ;  /* 0x0060000000199984 */ /* 0x000f220000000800 */
[----:B------:R-:W-:Y:S01]  /*17f00*/  @!P0 IMAD.IADD R11, R10, 0x1, R175 ;  /* 0x000000010a0b8824 */ /* 0x000fe200078e02af */
[----:B---3--:R-:W3:Y:S02]  /*17f10*/  @!P1 LDC.64 R12, c[0x0][0x398] ;  /* 0x0000e600ff0c9b82 */ /* 0x008ee40000000a00 */
[----:B------:R-:W5:Y:S04]  /*17f20*/  @!P2 LDS R27, [R0+0x6300] ;  /* 0x00630000001ba984 */ /* 0x000f680000000800 */
[----:B------:R-:W5:Y:S02]  /*17f30*/  @!P3 LDS R29, [R0+0x6600] ;  /* 0x00660000001db984 */ /* 0x000f640000000800 */
[----:B-1----:R-:W1:Y:S02]  /*17f40*/  @!P2 LDC.64 R14, c[0x0][0x398] ;  /* 0x0000e600ff0eab82 */ /* 0x002e640000000a00 */
[----:B------:R-:W5:Y:S04]  /*17f50*/  @!P4 LDS R31, [R0+0x6900] ;  /* 0x00690000001fc984 */ /* 0x000f680000000800 */
[----:B------:R-:W5:Y:S02]  /*17f60*/  @!P5 LDS R33, [R0+0x6c00] ;  /* 0x006c00000021d984 */ /* 0x000f640000000800 */
[----:B------:R-:W5:Y:S02]  /*17f70*/  @!P4 LDC.64 R18, c[0x0][0x398] ;  /* 0x0000e600ff12cb82 */ /* 0x000f640000000a00 */
[----:B------:R-:W5:Y:S01]  /*17f80*/  @!P6 LDS R35, [R0+0x6f00] ;  /* 0x006f00000023e984 */ /* 0x000f620000000800 */
[----:B0-----:R-:W-:-:S05]  /*17f90*/  @!P0 IMAD.WIDE.U32 R10, R11, 0x4, R16 ;  /* 0x000000040b0a8825 */ /* 0x001fca00078e0010 */
[----:B------:R-:W0:Y:S01]  /*17fa0*/  @!P3 LDC.64 R16, c[0x0][0x398] ;  /* 0x0000e600ff10bb82 */ /* 0x000e220000000a00 */
[----:B--2---:R2:W-:Y:S07]  /*17fb0*/  @!P0 STG.E desc[UR10][R10.64], R21 ;  /* 0x000000150a008986 */ /* 0x0045ee000c10190a */
[----:B------:R-:W5:Y:S08]  /*17fc0*/  @!P6 LDC.64 R22, c[0x0][0x398] ;  /* 0x0000e600ff16eb82 */ /* 0x000f700000000a00 */
[----:B--2---:R-:W2:Y:S01]  /*17fd0*/  @!P5 LDC.64 R20, c[0x0][0x398] ;  /* 0x0000e600ff14db82 */ /* 0x004ea20000000a00 */
[----:B------:R-:W-:Y:S01]  /*17fe0*/  @!P1 IMAD.IADD R11, R5, 0x1, R172 ;  /* 0x00000001050b9824 */ /* 0x000fe200078e02ac */
[----:B------:R-:W-:Y:S01]  /*17ff0*/  LOP3.LUT P0, RZ, R9, 0x80000000, RZ, 0xc0, !PT ;  /* 0x8000000009ff7812 */ /* 0x000fe2000780c0ff */
[----:B------:R-:W-:-:S02]  /*18000*/  @!P2 IMAD.IADD R5, R7, 0x1, R168 ;  /* 0x000000010705a824 */ /* 0x000fc400078e02a8 */
[----:B------:R-:W-:Y:S02]  /*18010*/  @!P3 IMAD.IADD R7, R6, 0x1, R179 ;  /* 0x000000010607b824 */ /* 0x000fe400078e02b3 */
[----:B---3--:R-:W-:-:S04]  /*18020*/  @!P1 IMAD.WIDE.U32 R10, R11, 0x4, R12 ;  /* 0x000000040b0a9825 */ /* 0x008fc800078e000c */
[----:B------:R-:W-:Y:S02]  /*18030*/  @!P4 IMAD.IADD R9, R8, 0x1, R177 ;  /* 0x000000010809c824 */ /* 0x000fe400078e02b1 */
[----:B------:R-:W-:Y:S02]  /*18040*/  @!P5 IMAD.IADD R13, R3, 0x1, R42 ;  /* 0x00000001030dd824 */ /* 0x000fe400078e022a */
[----:B------:R-:W-:Y:S02]  /*18050*/  @!P6 IMAD.IADD R183, R4, 0x1, R183 ;  /* 0x0000000104b7e824 */ /* 0x000fe400078e02b7 */
[----:B-1----:R-:W-:Y:S01]  /*18060*/  @!P2 IMAD.WIDE.U32 R4, R5, 0x4, R14 ;  /* 0x000000040504a825 */ /* 0x002fe200078e000e */
[----:B----4-:R1:W-:Y:S03]  /*18070*/  @!P1 STG.E desc[UR10][R10.64], R25 ;  /* 0x000000190a009986 */ /* 0x0103e6000c10190a */
[----:B0-----:R-:W-:Y:S01]  /*18080*/  @!P3 IMAD.WIDE.U32 R6, R7, 0x4, R16 ;  /* 0x000000040706b825 */ /* 0x001fe200078e0010 */
[----:B-----5:R1:W-:Y:S03]  /*18090*/  @!P2 STG.E desc[UR10][R4.64], R27 ;  /* 0x0000001b0400a986 */ /* 0x0203e6000c10190a */
[----:B------:R-:W-:Y:S01]  /*180a0*/  @!P4 IMAD.WIDE.U32 R8, R9, 0x4, R18 ;  /* 0x000000040908c825 */ /* 0x000fe200078e0012 */
[----:B------:R1:W-:Y:S03]  /*180b0*/  @!P3 STG.E desc[UR10][R6.64], R29 ;  /* 0x0000001d0600b986 */ /* 0x0003e6000c10190a */
[----:B--2---:R-:W-:Y:S01]  /*180c0*/  @!P5 IMAD.WIDE.U32 R12, R13, 0x4, R20 ;  /* 0x000000040d0cd825 */ /* 0x004fe200078e0014 */
[----:B------:R1:W-:Y:S03]  /*180d0*/  @!P4 STG.E desc[UR10][R8.64], R31 ;  /* 0x0000001f0800c986 */ /* 0x0003e6000c10190a */
[----:B------:R-:W-:Y:S01]  /*180e0*/  @!P6 IMAD.WIDE.U32 R14, R183, 0x4, R22 ;  /* 0x00000004b70ee825 */ /* 0x000fe200078e0016 */
[----:B------:R1:W-:Y:S04]  /*180f0*/  @!P5 STG.E desc[UR10][R12.64], R33 ;  /* 0x000000210c00d986 */ /* 0x0003e8000c10190a */
[----:B------:R1:W-:Y:S01]  /*18100*/  @!P6 STG.E desc[UR10][R14.64], R35 ;  /* 0x000000230e00e986 */ /* 0x0003e2000c10190a */
[----:B------:R-:W-:Y:S05]  /*18110*/  @P0 EXIT ;  /* 0x000000000000094d */ /* 0x000fea0003800000 */
[----:B-1----:R-:W0:Y:S01]  /*18120*/  LDS R7, [R0+0x7200] ;  /* 0x0072000000077984 */ /* 0x002e220000000800 */
[----:B------:R-:W1:Y:S01]  /*18130*/  LDC.64 R4, c[0x0][0x398] ;  /* 0x0000e600ff047b82 */ /* 0x000e620000000a00 */
[----:B------:R-:W-:-:S04]  /*18140*/  IMAD.IADD R3, R2, 0x1, R181 ;  /* 0x0000000102037824 */ /* 0x000fc800078e02b5 */
[----:B-1----:R-:W-:-:S05]  /*18150*/  IMAD.WIDE.U32 R2, R3, 0x4, R4 ;  /* 0x0000000403027825 */ /* 0x002fca00078e0004 */
[----:B0-----:R-:W-:Y:S01]  /*18160*/  STG.E desc[UR10][R2.64], R7 ;  /* 0x0000000702007986 */ /* 0x001fe2000c10190a */
[----:B------:R-:W-:Y:S05]  /*18170*/  EXIT ;  /* 0x000000000000794d */ /* 0x000fea0003800000 */
.L_x_61:
[----:B------:R-:W-:Y:S01]  /*18180*/  ISETP.GE.AND P0, PT, R43, 0x1d40, PT ;  /* 0x00001d402b00780c */ /* 0x000fe20003f06270 */
[----:B------:R-:W-:Y:S02]  /*18190*/  IMAD.MOV.U32 R9, RZ, RZ, R3 ;  /* 0x000000ffff097224 */ /* 0x000fe400078e0003 */
[----:B--2---:R-:W-:-:S10]  /*181a0*/  IMAD.MOV.U32 R11, RZ, RZ, R43 ;  /* 0x000000ffff0b7224 */ /* 0x004fd400078e002b */
[----:B------:R-:W-:Y:S05]  /*181b0*/  @!P0 BRA `(.L_x_64) ;  /* 0x0000000400808947 */ /* 0x000fea0003800000 */
[----:B------:R-:W-:Y:S02]  /*181c0*/  IMAD.MOV.U32 R11, RZ, RZ, R43 ;  /* 0x000000ffff0b7224 */ /* 0x000fe400078e002b */
[----:B------:R-:W-:-:S07]  /*181d0*/  IMAD.MOV.U32 R9, RZ, RZ, R3 ;  /* 0x000000ffff097224 */ /* 0x000fce00078e0003 */
.L_x_65:
[----:B0-----:R-:W0:Y:S01]  /*181e0*/  LDC.64 R12, c[0x0][0x380] ;  /* 0x0000e000ff0c7b82 */ /* 0x001e220000000a00 */
[----:B-1----:R-:W-:-:S04]  /*181f0*/  IADD3 R0, P0, PT, R125, R9, RZ ;  /* 0x000000097d007210 */ /* 0x002fc80007f1e0ff */
[----:B------:R-:W-:Y:S01]  /*18200*/  LEA.HI.X.SX32 R5, R9, RZ, 0x1, P0 ;  /* 0x000000ff09057211 */ /* 0x000fe200000f0eff */
[C---:B------:R-:W-:Y:S02]  /*18210*/  IMAD.SHL.U32 R7, R0.reuse, 0x4, RZ ;  /* 0x0000000400077824 */ /* 0x040fe400078e00ff */
[----:B------:R-:W1:Y:S01]  /*18220*/  LDC.64 R92, c[0x0][0x388] ;  /* 0x0000e200ff5c7b82 */ /* 0x000e620000000a00 */
[----:B------:R-:W-:Y:S02]  /*18230*/  SHF.L.U64.HI R0, R0, 0x2, R5 ;  /* 0x0000000200007819 */ /* 0x000fe40000010205 */
[----:B0-----:R-:W-:-:S04]  /*18240*/  IADD3 R4, P0, P1, R7, 0x3900, R12 ;  /* 0x0000390007047810 */ /* 0x001fc8000791e00c */
[----:B------:R-:W-:-:S05]  /*18250*/  IADD3.X R5, PT, PT, R0, R13, RZ, P0, P1 ;  /* 0x0000000d00057210 */ /* 0x000fca00007e24ff */
[----:B------:R-:W2:Y:S04]  /*18260*/  LDG.E R13, desc[UR10][R4.64+-0x3900] ;  /* 0xffc7000a040d7981 */ /* 0x000ea8000c1e1900 */
[----:B------:R-:W4:Y:S04]  /*18270*/  LDG.E R15, desc[UR10][R4.64+-0x3600] ;  /* 0xffca000a040f7981 */ /* 0x000f28000c1e1900 */
[----:B------:R-:W5:Y:S04]  /*18280*/  LDG.E R17, desc[UR10][R4.64+-0x3300] ;  /* 0xffcd000a04117981 */ /* 0x000f68000c1e1900 */
[----:B------:R-:W5:Y:S04]  /*18290*/  LDG.E R19, desc[UR10][R4.64+-0x3000] ;  /* 0xffd0000a04137981 */ /* 0x000f68000c1e1900 */
[----:B------:R-:W5:Y:S04]  /*182a0*/  LDG.E R21, desc[UR10][R4.64+-0x2d00] ;  /* 0xffd3000a04157981 */ /* 0x000f68000c1e1900 */
[----:B---3--:R-:W3:Y:S04]  /*182b0*/  LDG.E R23, desc[UR10][R4.64+-0x2a00] ;  /* 0xffd6000a04177981 */ /* 0x008ee8000c1e1900 */
[----:B------:R-:W3:Y:S04]  /*182c0*/  LDG.E R25, desc[UR10][R4.64+-0x2700] ;  /* 0xffd9000a04197981 */ /* 0x000ee8000c1e1900 */
        /* <DEDUP_REMOVED lines=31> */
[----:B------:R-:W3:Y:S01]  /*184c0*/  LDG.E R91, desc[UR10][R4.64+0x3900] ;  /* 0x0039000a045b7981 */ /* 0x000ee2000c1e1900 */
        /* <DEDUP_REMOVED lines=8> */
[----:B----4-:R0:W-:Y:S04]  /*18550*/  STG.E desc[UR10][R6.64+-0x3600], R15 ;  /* 0xffca000f06007986 */ /* 0x0101e8000c10190a */
[----:B-----5:R0:W-:Y:S04]  /*18560*/  STG.E desc[UR10][R6.64+-0x3300], R17 ;  /* 0xffcd001106007986 */ /* 0x0201e8000c10190a */
[----:B------:R0:W-:Y:S04]  /*18570*/  STG.E desc[UR10][R6.64+-0x3000], R19 ;  /* 0xffd0001306007986 */ /* 0x0001e8000c10190a */
[----:B------:R0:W-:Y:S04]  /*18580*/  STG.E desc[UR10][R6.64+-0x2d00], R21 ;  /* 0xffd3001506007986 */ /* 0x0001e8000c10190a */
[----:B---3--:R0:W-:Y:S04]  /*18590*/  STG.E desc[UR10][R6.64+-0x2a00], R23 ;  /* 0xffd6001706007986 */ /* 0x0081e8000c10190a */
        /* <DEDUP_REMOVED lines=34> */
.L_x_64:
[----:B------:R-:W-:-:S13]  /*187c0*/  ISETP.GE.AND P0, PT, R9, R2, PT ;  /* 0x000000020900720c */ /* 0x000fda0003f06270 */
[----:B------:R-:W-:Y:S05]  /*187d0*/  @P0 BRA `(.L_x_66) ;  /* 0x0000001000940947 */ /* 0x000fea0003800000 */
[----:B------:R-:W0:Y:S01]  /*187e0*/  LDCU.64 UR4, c[0x0][0x380] ;  /* 0x00007000ff0477ac */ /* 0x000e220008000a00 */
[C---:B-1----:R-:W-:Y:S01]  /*187f0*/  IADD3 R0, P0, PT, R125.reuse, R9, RZ ;  /* 0x000000097d007210 */ /* 0x042fe20007f1e0ff */
[C---:B------:R-:W-:Y:S01]  /*18800*/  VIADD R8, R125.reuse, 0x180 ;  /* 0x000001807d087836 */ /* 0x040fe20000000000 */
[C---:B------:R-:W-:Y:S01]  /*18810*/  LOP3.LUT R24, R125.reuse, 0xc00, RZ, 0xfc, !PT ;  /* 0x00000c007d187812 */ /* 0x040fe200078efcff */
[----:B------:R-:W-:Y:S01]  /*18820*/  VIADD R10, R125, 0x240 ;  /* 0x000002407d0a7836 */ /* 0x000fe20000000000 */
[----:B------:R-:W-:Y:S01]  /*18830*/  LEA.HI.X.SX32 R5, R9, RZ, 0x1, P0 ;  /* 0x000000ff09057211 */ /* 0x000fe200000f0eff */
[----:B------:R-:W-:Y:S01]  /*18840*/  IMAD.SHL.U32 R4, R0, 0x4, RZ ;  /* 0x0000000400047824 */ /* 0x000fe200078e00ff */
        /* <DEDUP_REMOVED lines=8> */
[-C--:B------:R-:W-:Y:S01]  /*188d0*/  ISETP.GE.AND P6, PT, R0, R11.reuse, PT ;  /* 0x0000000b0000720c */ /* 0x080fe20003fc6270 */
[C---:B------:R-:W-:Y:S01]  /*188e0*/  VIADD R0, R125.reuse, 0x300 ;  /* 0x000003007d007836 */ /* 0x040fe20000000000 */
[-C--:B------:R-:W-:Y:S01]  /*188f0*/  ISETP.GE.AND P1, PT, R10, R11.reuse, PT ;  /* 0x0000000b0a00720c */ /* 0x080fe20003f26270 */
[C---:B------:R-:W-:Y:S01]  /*18900*/  VIADD R10, R125.reuse, 0x6c0 ;  /* 0x000006c07d0a7836 */ /* 0x040fe20000000000 */
[----:B0-----:R-:W-:Y:S01]  /*18910*/  IADD3 R6, P0, PT, R4, UR4, RZ ;  /* 0x0000000404067c10 */ /* 0x001fe2000ff1e0ff */
[C---:B------:R-:W-:Y:S01]  /*18920*/  VIADD R12, R125.reuse, 0x780 ;  /* 0x000007807d0c7836 */ /* 0x040fe20000000000 */
[-C--:B------:R-:W-:Y:S01]  /*18930*/  ISETP.GE.AND P3, PT, R0, R11.reuse, PT ;  /* 0x0000000b0000720c */ /* 0x080fe20003f66270 */
[----:B------:R-:W-:Y:S01]  /*18940*/  VIADD R0, R125, 0x540 ;  /* 0x000005407d007836 */ /* 0x000fe20000000000 */
[----:B------:R-:W-:Y:S01]  /*18950*/  IADD3.X R7, PT, PT, R5, UR5, RZ, P0, !PT ;  /* 0x0000000505077c10 */ /* 0x000fe200087fe4ff */
[----:B------:R-:W-:Y:S05]  /*18960*/  WARPSYNC.ALL ;  /* 0x0000000000007948 */ /* 0x000fea0003800000 */
[----:B------:R-:W0:Y:S01]  /*18970*/  LDCU.64 UR4, c[0x0][0x388] ;  /* 0x00007100ff0477ac */ /* 0x000e220008000a00 */
[C---:B------:R-:W-:Y:S01]  /*18980*/  VIADD R14, R125.reuse, 0x840 ;  /* 0x000008407d0e7836 */ /* 0x040fe20000000000 */
[----:B------:R-:W2:Y:S01]  /*18990*/  @!P6 LDG.E R13, desc[UR10][R6.64+0x300] ;  /* 0x0003000a060de981 */ /* 0x000ea2000c1e1900 */
[C---:B------:R-:W-:Y:S01]  /*189a0*/  VIADD R16, R125.reuse, 0x900 ;  /* 0x000009007d107836 */ /* 0x040fe20000000000 */
[----:B------:R-:W-:Y:S01]  /*189b0*/  P2R R74, PR, RZ, 0x40 ;  /* 0x00000040ff4a7803 */ /* 0x000fe20000000000 */
[C---:B------:R-:W-:Y:S01]  /*189c0*/  VIADD R18, R125.reuse, 0x9c0 ;  /* 0x000009c07d127836 */ /* 0x040fe20000000000 */
[----:B------:R-:W4:Y:S01]  /*189d0*/  @!P5 LDG.E R15, desc[UR10][R6.64+0x600] ;  /* 0x0006000a060fd981 */ /* 0x000f22000c1e1900 */
[C---:B---3--:R-:W-:Y:S01]  /*189e0*/  VIADD R20, R125.reuse, 0xa80 ;  /* 0x00000a807d147836 */ /* 0x048fe20000000000 */
[C---:B------:R-:W-:Y:S01]  /*189f0*/  LOP3.LUT R56, R125.reuse, 0x1800, RZ, 0xfc, !PT ;  /* 0x000018007d387812 */ /* 0x040fe200078efcff */
[C---:B------:R-:W-:Y:S01]  /*18a00*/  VIADD R22, R125.reuse, 0xb40 ;  /* 0x00000b407d167836 */ /* 0x040fe20000000000 */
[----:B------:R-:W3:Y:S01]  /*18a10*/  @!P4 LDG.E R17, desc[UR10][R6.64+0x900] ;  /* 0x0009000a0611c981 */ /* 0x000ee2000c1e1900 */
[C---:B------:R-:W-:Y:S01]  /*18a20*/  VIADD R26, R125.reuse, 0xcc0 ;  /* 0x00000cc07d1a7836 */ /* 0x040fe20000000000 */
[----:B------:R-:W-:Y:S01]  /*18a30*/  P2R R76, PR, RZ, 0x20 ;  /* 0x00000020ff4c7803 */ /* 0x000fe20000000000 */
[C---:B------:R-:W-:Y:S01]  /*18a40*/  VIADD R28, R125.reuse, 0xd80 ;  /* 0x00000d807d1c7836 */ /* 0x040fe20000000000 */
[----:B------:R-:W5:Y:S01]  /*18a50*/  @!P3 LDG.E R19, desc[UR10][R6.64+0xc00] ;  /* 0x000c000a0613b981 */ /* 0x000f62000c1e1900 */
[C---:B------:R-:W-:Y:S01]  /*18a60*/  VIADD R30, R125.reuse, 0xe40 ;  /* 0x00000e407d1e7836 */ /* 0x040fe20000000000 */
[----:B------:R-:W-:Y:S01]  /*18a70*/  P2R R78, PR, RZ, 0x10 ;  /* 0x00000010ff4e7803 */ /* 0x000fe20000000000 */
[C---:B------:R-:W-:Y:S01]  /*18a80*/  VIADD R32, R125.reuse, 0xf00 ;  /* 0x00000f007d207836 */ /* 0x040fe20000000000 */
[----:B0-----:R-:W-:Y:S01]  /*18a90*/  IADD3 R4, P0, PT, R4, UR4, RZ ;  /* 0x0000000404047c10 */ /* 0x001fe2000ff1e0ff */
[C---:B------:R-:W-:Y:S01]  /*18aa0*/  VIADD R34, R125.reuse, 0xfc0 ;  /* 0x00000fc07d227836 */ /* 0x040fe20000000000 */
[----:B------:R-:W5:Y:S01]  /*18ab0*/  @!P2 LDG.E R21, desc[UR10][R6.64+0xf00] ;  /* 0x000f000a0615a981 */ /* 0x000f62000c1e1900 */
[----:B------:R-:W-:Y:S01]  /*18ac0*/  VIADD R36, R125, 0x1080 ;  /* 0x000010807d247836 */ /* 0x000fe20000000000 */
[----:B------:R-:W-:Y:S01]  /*18ad0*/  IADD3.X R5, PT, PT, R5, UR5, RZ, P0, !PT ;  /* 0x0000000505057c10 */ /* 0x000fe200087fe4ff */
[C---:B------:R-:W-:Y:S01]  /*18ae0*/  VIADD R38, R125.reuse, 0x1140 ;  /* 0x000011407d267836 */ /* 0x040fe20000000000 */
[C---:B------:R-:W-:Y:S01]  /*18af0*/  ISETP.GE.AND P0, PT, R125.reuse, R11, PT ;  /* 0x0000000b7d00720c */ /* 0x040fe20003f06270 */
[C---:B------:R-:W-:Y:S01]  /*18b00*/  VIADD R40, R125.reuse, 0x1200 ;  /* 0x000012007d287836 */ /* 0x040fe20000000000 */
[----:B------:R-:W5:Y:S01]  /*18b10*/  @!P1 LDG.E R23, desc[UR10][R6.64+0x1200] ;  /* 0x0012000a06179981 */ /* 0x000f62000c1e1900 */
[C---:B------:R-:W-:Y:S01]  /*18b20*/  VIADD R42, R125.reuse, 0x12c0 ;  /* 0x000012c07d2a7836 */ /* 0x040fe20000000000 */
[----:B------:R-:W-:Y:S01]  /*18b30*/  P2R R72, PR, RZ, 0x1 ;  /* 0x00000001ff487803 */ /* 0x000fe20000000000 */
[C---:B------:R-:W-:Y:S01]  /*18b40*/  VIADD R44, R125.reuse, 0x1380 ;  /* 0x000013807d2c7836 */ /* 0x040fe20000000000 */
[----:B------:R-:W-:Y:S01]  /*18b50*/  P2R R80, PR, RZ, 0x8 ;  /* 0x00000008ff507803 */ /* 0x000fe20000000000 */
[C---:B------:R-:W-:Y:S01]  /*18b60*/  VIADD R46, R125.reuse, 0x1440 ;  /* 0x000014407d2e7836 */ /* 0x040fe20000000000 */
[----:B------:R-:W-:Y:S01]  /*18b70*/  P2R R82, PR, RZ, 0x4 ;  /* 0x00000004ff527803 */ /* 0x000fe20000000000 */
[C---:B------:R-:W-:Y:S01]  /*18b80*/  VIADD R48, R125.reuse, 0x1500 ;  /* 0x000015007d307836 */ /* 0x040fe20000000000 */
[----:B------:R-:W-:Y:S01]  /*18b90*/  P2R R84, PR, RZ, 0x2 ;  /* 0x00000002ff547803 */ /* 0x000fe20000000000 */
[----:B------:R-:W-:-:S02]  /*18ba0*/  VIADD R50, R125, 0x15c0 ;  /* 0x000015c07d327836 */ /* 0x000fc40000000000 */
[----:B------:R-:W2:Y:S01]  /*18bb0*/  @!P0 LDG.E R9, desc[UR10][R6.64] ;  /* 0x0000000a06098981 */ /* 0x000ea2000c1e1900 */
[----:B------:R-:W-:Y:S01]  /*18bc0*/  ISETP.GE.AND P0, PT, R0, R11, PT ;  /* 0x0000000b0000720c */ /* 0x000fe20003f06270 */
[C---:B------:R-:W-:Y:S02]  /*18bd0*/  VIADD R52, R125.reuse, 0x1680 ;  /* 0x000016807d347836 */ /* 0x040fe40000000000 */
[C---:B------:R-:W-:Y:S01]  /*18be0*/  VIADD R54, R125.reuse, 0x1740 ;  /* 0x000017407d367836 */ /* 0x040fe20000000000 */
[----:B------:R-:W-:Y:S01]  /*18bf0*/  P2R R0, PR, RZ, 0x1 ;  /* 0x00000001ff007803 */ /* 0x000fe20000000000 */
[C---:B------:R-:W-:Y:S02]  /*18c00*/  VIADD R68, R125.reuse, 0x1c80 ;  /* 0x00001c807d447836 */ /* 0x040fe40000000000 */
[C---:B------:R-:W-:Y:S02]  /*18c10*/  VIADD R58, R125.reuse, 0x18c0 ;  /* 0x000018c07d3a7836 */ /* 0x040fe40000000000 */
[----:B------:R-:W-:-:S02]  /*18c20*/  VIADD R60, R125, 0x1980 ;  /* 0x000019807d3c7836 */ /* 0x000fc40000000000 */
[C---:B------:R-:W-:Y:S02]  /*18c30*/  VIADD R62, R125.reuse, 0x1a40 ;  /* 0x00001a407d3e7836 */ /* 0x040fe40000000000 */
[----:B------:R-:W5:Y:S01]  /*18c40*/  @!P0 LDG.E R25, desc[UR10][R6.64+0x1500] ;  /* 0x0015000a06198981 */ /* 0x000f62000c1e1900 */
[----:B------:R-:W-:Y:S01]  /*18c50*/  ISETP.GE.AND P0, PT, R8, R11, PT ;  /* 0x0000000b0800720c */ /* 0x000fe20003f06270 */
[C---:B------:R-:W-:Y:S02]  /*18c60*/  VIADD R64, R125.reuse, 0x1b00 ;  /* 0x00001b007d407836 */ /* 0x040fe40000000000 */
[----:B------:R-:W-:Y:S01]  /*18c70*/  VIADD R66, R125, 0x1bc0 ;  /* 0x00001bc07d427836 */ /* 0x000fe20000000000 */
[----:B------:R-:W-:-:S09]  /*18c80*/  P2R R8, PR, RZ, 0x1 ;  /* 0x00000001ff087803 */ /* 0x000fd20000000000 */
[----:B------:R-:W5:Y:S01]  /*18c90*/  @!P0 LDG.E R27, desc[UR10][R6.64+0x1800] ;  /* 0x0018000a061b8981 */ /* 0x000f62000c1e1900 */
[----:B------:R-:W-:-:S04]  /*18ca0*/  ISETP.GE.AND P0, PT, R10, R11, PT ;  /* 0x0000000b0a00720c */ /* 0x000fc80003f06270 */
        /* <DEDUP_REMOVED lines=63> */
[----:B------:R-:W-:Y:S02]  /*190a0*/  P2R R91, PR, RZ, 0x1 ;  /* 0x00000001ff5b7803 */ /* 0x000fe40000000000 */
[----:B------:R-:W-:-:S07]  /*190b0*/  ISETP.GE.AND P6, PT, R68, R11, PT ;  /* 0x0000000b4400720c */ /* 0x000fce0003fc6270 */
[----:B------:R-:W5:Y:S01]  /*190c0*/  @!P0 LDG.E R73, desc[UR10][R6.64+0x5a00] ;  /* 0x005a000a06498981 */ /* 0x000f62000c1e1900 */
[-C--:B------:R-:W-:Y:S02]  /*190d0*/  ISETP.GE.AND P0, PT, R54, R11.reuse, PT ;  /* 0x0000000b3600720c */ /* 0x080fe40003f06270 */
[-C--:B------:R-:W-:Y:S02]  /*190e0*/  ISETP.GE.AND P1, PT, R58, R11.reuse, PT ;  /* 0x0000000b3a00720c */ /* 0x080fe40003f26270 */
[----:B------:R-:W-:Y:S02]  /*190f0*/  P2R R92, PR, RZ, 0x1 ;  /* 0x00000001ff5c7803 */ /* 0x000fe40000000000 */
[-C--:B------:R-:W-:Y:S02]  /*19100*/  ISETP.GE.AND P2, PT, R60, R11.reuse, PT ;  /* 0x0000000b3c00720c */ /* 0x080fe40003f46270 */
[-C--:B------:R-:W-:Y:S02]  /*19110*/  ISETP.GE.AND P3, PT, R62, R11.reuse, PT ;  /* 0x0000000b3e00720c */ /* 0x080fe40003f66270 */
[----:B------:R-:W-:-:S02]  /*19120*/  ISETP.GE.AND P4, PT, R64, R11, PT ;  /* 0x0000000b4000720c */ /* 0x000fc40003f86270 */
[-C--:B------:R-:W-:Y:S01]  /*19130*/  ISETP.GE.AND P5, PT, R66, R11.reuse, PT ;  /* 0x0000000b4200720c */ /* 0x080fe20003fa6270 */
[----:B------:R-:W5:Y:S01]  /*19140*/  @!P0 LDG.E R75, desc[UR10][R6.64+0x5d00] ;  /* 0x005d000a064b8981 */ /* 0x000f62000c1e1900 */
[----:B------:R-:W-:Y:S02]  /*19150*/  ISETP.GE.AND P0, PT, R56, R11, PT ;  /* 0x0000000b3800720c */ /* 0x000fe40003f06270 */
[----:B------:R-:W-:Y:S01]  /*19160*/  P2R R48, PR, RZ, 0x40 ;  /* 0x00000040ff307803 */ /* 0x000fe20000000000 */
[----:B------:R-:W5:Y:S01]  /*19170*/  @!P6 LDG.E R11, desc[UR10][R6.64+0x7200] ;  /* 0x0072000a060be981 */ /* 0x000f62000c1e1900 */
[----:B------:R-:W-:-:S03]  /*19180*/  ISETP.NE.AND P6, PT, R42, RZ, PT ;  /* 0x000000ff2a00720c */ /* 0x000fc60003fc5270 */
[----:B------:R-:W5:Y:S01]  /*19190*/  @!P1 LDG.E R79, desc[UR10][R6.64+0x6300] ;  /* 0x0063000a064f9981 */ /* 0x000f62000c1e1900 */
[----:B------:R-:W-:Y:S02]  /*191a0*/  P2R R46, PR, RZ, 0x40 ;  /* 0x00000040ff2e7803 */ /* 0x000fe40000000000 */
[----:B------:R-:W-:Y:S01]  /*191b0*/  ISETP.NE.AND P6, PT, R40, RZ, PT ;  /* 0x000000ff2800720c */ /* 0x000fe20003fc5270 */
[----:B------:R-:W5:Y:S03]  /*191c0*/  @!P2 LDG.E R81, desc[UR10][R6.64+0x6600] ;  /* 0x0066000a0651a981 */ /* 0x000f66000c1e1900 */
        /* <DEDUP_REMOVED lines=8> */
[----:B------:R0:W5:Y:S01]  /*19250*/  @!P5 LDG.E R87, desc[UR10][R6.64+0x6f00] ;  /* 0x006f000a0657d981 */ /* 0x000162000c1e1900 */
[----:B------:R-:W-:Y:S01]  /*19260*/  BAR.SYNC.DEFER_BLOCKING 0x0 ;  /* 0x0000000000007b1d */ /* 0x000fe20000010000 */
[----:B------:R-:W-:-:S04]  /*19270*/  ISETP.NE.AND P6, PT, R34, RZ, PT ;  /* 0x000000ff2200720c */ /* 0x000fc80003fc5270 */
[----:B------:R-:W-:Y:S02]  /*19280*/  P2R R38, PR, RZ, 0x40 ;  /* 0x00000040ff267803 */ /* 0x000fe40000000000 */
        /* <DEDUP_REMOVED lines=22> */
[----:B------:R-:W-:Y:S02]  /*193f0*/  ISETP.NE.AND P6, PT, R10, RZ, PT ;  /* 0x000000ff0a00720c */ /* 0x000fe40003fc5270 */
[----:B------:R-:W-:Y:S02]  /*19400*/  P2R R70, PR, RZ, 0x1 ;  /* 0x00000001ff467803 */ /* 0x000fe40000000000 */
[----:B------:R-:W-:Y:S02]  /*19410*/  P2R R14, PR, RZ, 0x40 ;  /* 0x00000040ff0e7803 */ /* 0x000fe40000000000 */
[----:B------:R-:W-:Y:S02]  /*19420*/  ISETP.NE.AND P0, PT, R72, RZ, PT ;  /* 0x000000ff4800720c */ /* 0x000fe40003f05270 */
[----:B------:R-:W-:-:S04]  /*19430*/  ISETP.NE.AND P6, PT, R8, RZ, PT ;  /* 0x000000ff0800720c */ /* 0x000fc80003fc5270 */
[----:B------:R-:W-:Y:S02]  /*19440*/  P2R R12, PR, RZ, 0x40 ;  /* 0x00000040ff0c7803 */ /* 0x000fe40000000000 */
[----:B------:R-:W-:-:S04]  /*19450*/  ISETP.NE.AND P6, PT, R0, RZ, PT ;  /* 0x000000ff0000720c */ /* 0x000fc80003fc5270 */
[----:B------:R-:W-:Y:S02]  /*19460*/  P2R R10, PR, RZ, 0x40 ;  /* 0x00000040ff0a7803 */ /* 0x000fe40000000000 */
[----:B------:R-:W-:Y:S01]  /*19470*/  ISETP.NE.AND P6, PT, R84, RZ, PT ;  /* 0x000000ff5400720c */ /* 0x000fe20003fc5270 */
[----:B--2---:R1:W-:Y:S03]  /*19480*/  @!P0 STG.E desc[UR10][R4.64], R9 ;  /* 0x0000000904008986 */ /* 0x0043e6000c10190a */
[----:B-1----:R-:W-:Y:S02]  /*19490*/  P2R R9, PR, RZ, 0x40 ;  /* 0x00000040ff097803 */ /* 0x002fe40000000000 */
[----:B------:R-:W-:-:S04]  /*194a0*/  ISETP.NE.AND P6, PT, R82, RZ, PT ;  /* 0x000000ff5200720c */ /* 0x000fc80003fc5270 */
[----:B------:R-:W-:Y:S02]  /*194b0*/  P2R R8, PR, RZ, 0x40 ;  /* 0x00000040ff087803 */ /* 0x000fe40000000000 */
[----:B------:R-:W-:-:S04]  /*194c0*/  ISETP.NE.AND P6, PT, R80, RZ, PT ;  /* 0x000000ff5000720c */ /* 0x000fc80003fc5270 */
[----:B0-----:R-:W-:Y:S02]  /*194d0*/  P2R R7, PR, RZ, 0x40 ;  /* 0x00000040ff077803 */ /* 0x001fe40000000000 */
[----:B------:R-:W-:-:S04]  /*194e0*/  ISETP.NE.AND P6, PT, R78, RZ, PT ;  /* 0x000000ff4e00720c */ /* 0x000fc80003fc5270 */
[----:B------:R-:W-:Y:S02]  /*194f0*/  P2R R6, PR, RZ, 0x40 ;  /* 0x00000040ff067803 */ /* 0x000fe40000000000 */
[----:B------:R-:W-:-:S04]  /*19500*/  ISETP.NE.AND P6, PT, R76, RZ, PT ;  /* 0x000000ff4c00720c */ /* 0x000fc80003fc5270 */
[----:B------:R-:W-:Y:S02]  /*19510*/  P2R R0, PR, RZ, 0x40 ;  /* 0x00000040ff007803 */ /* 0x000fe40000000000 */
[----:B------:R-:W-:-:S13]  /*19520*/  ISETP.NE.AND P6, PT, R74, RZ, PT ;  /* 0x000000ff4a00720c */ /* 0x000fda0003fc5270 */
[----:B------:R2:W-:Y:S01]  /*19530*/  @!P6 STG.E desc[UR10][R4.64+0x300], R13 ;  /* 0x0003000d0400e986 */ /* 0x0005e2000c10190a */
[----:B------:R-:W-:-:S13]  /*19540*/  ISETP.NE.AND P6, PT, R0, RZ, PT ;  /* 0x000000ff0000720c */ /* 0x000fda0003fc5270 */
[----:B----4-:R2:W-:Y:S01]  /*19550*/  @!P6 STG.E desc[UR10][R4.64+0x600], R15 ;  /* 0x0006000f0400e986 */ /* 0x0105e2000c10190a */
[----:B------:R-:W-:-:S13]  /*19560*/  ISETP.NE.AND P6, PT, R6, RZ, PT ;  /* 0x000000ff0600720c */ /* 0x000fda0003fc5270 */
[----:B---3--:R2:W-:Y:S01]  /*19570*/  @!P6 STG.E desc[UR10][R4.64+0x900], R17 ;  /* 0x000900110400e986 */ /* 0x0085e2000c10190a */
[----:B------:R-:W-:-:S13]  /*19580*/  ISETP.NE.AND P6, PT, R7, RZ, PT ;  /* 0x000000ff0700720c */ /* 0x000fda0003fc5270 */
[----:B-----5:R2:W-:Y:S01]  /*19590*/  @!P6 STG.E desc[UR10][R4.64+0xc00], R19 ;  /* 0x000c00130400e986 */ /* 0x0205e2000c10190a */
[----:B------:R-:W-:-:S13]  /*195a0*/  ISETP.NE.AND P6, PT, R8, RZ, PT ;  /* 0x000000ff0800720c */ /* 0x000fda0003fc5270 */
[----:B------:R2:W-:Y:S01]  /*195b0*/  @!P6 STG.E desc[UR10][R4.64+0xf00], R21 ;  /* 0x000f00150400e986 */ /* 0x0005e2000c10190a */
        /* <DEDUP_REMOVED lines=36> */
[----:B------:R-:W-:Y:S02]  /*19800*/  ISETP.NE.AND P6, PT, R44, RZ, PT ;  /* 0x000000ff2c00720c */ /* 0x000fe40003fc5270 */
[----:B------:R-:W-:Y:S02]  /*19810*/  P2R R58, PR, RZ, 0x2 ;  /* 0x00000002ff3a7803 */ /* 0x000fe40000000000 */
[----:B------:R-:W-:Y:S02]  /*19820*/  P2R R56, PR, RZ, 0x4 ;  /* 0x00000004ff387803 */ /* 0x000fe40000000000 */
[----:B------:R-:W-:Y:S02]  /*19830*/  P2R R54, PR, RZ, 0x8 ;  /* 0x00000008ff367803 */ /* 0x000fe40000000000 */
[----:B------:R-:W-:Y:S02]  /*19840*/  P2R R52, PR, RZ, 0x10 ;  /* 0x00000010ff347803 */ /* 0x000fe40000000000 */
[----:B------:R-:W-:-:S02]  /*19850*/  P2R R50, PR, RZ, 0x20 ;  /* 0x00000020ff327803 */ /* 0x000fc40000000000 */
[----:B------:R-:W-:Y:S01]  /*19860*/  ISETP.NE.AND P5, PT, R86, RZ, PT ;  /* 0x000000ff5600720c */ /* 0x000fe20003fa5270 */
[----:B------:R2:W-:Y:S01]  /*19870*/  @!P6 STG.E desc[UR10][R4.64+0x4800], R61 ;  /* 0x0048003d0400e986 */ /* 0x0005e2000c10190a */
[----:B------:R-:W-:Y:S02]  /*19880*/  ISETP.NE.AND P4, PT, R88, RZ, PT ;  /* 0x000000ff5800720c */ /* 0x000fe40003f85270 */
[----:B------:R-:W-:Y:S02]  /*19890*/  ISETP.NE.AND P3, PT, R89, RZ, PT ;  /* 0x000000ff5900720c */ /* 0x000fe40003f65270 */
[----:B------:R-:W-:Y:S02]  /*198a0*/  ISETP.NE.AND P2, PT, R90, RZ, PT ;  /* 0x000000ff5a00720c */ /* 0x000fe40003f45270 */
[----:B------:R-:W-:Y:S02]  /*198b0*/  ISETP.NE.AND P1, PT, R91, RZ, PT ;  /* 0x000000ff5b00720c */ /* 0x000fe40003f25270 */
[----:B------:R-:W-:-:S02]  /*198c0*/  ISETP.NE.AND P0, PT, R92, RZ, PT ;  /* 0x000000ff5c00720c */ /* 0x000fc40003f05270 */
[----:B------:R-:W-:Y:S01]  /*198d0*/  ISETP.NE.AND P6, PT, R46, RZ, PT ;  /* 0x000000ff2e00720c */ /* 0x000fe20003fc5270 */
[----:B------:R2:W-:Y:S01]  /*198e0*/  @!P5 STG.E desc[UR10][R4.64+0x4e00], R65 ;  /* 0x004e00410400d986 */ /* 0x0005e2000c10190a */
[----:B------:R-:W-:-:S03]  /*198f0*/  ISETP.NE.AND P5, PT, R50, RZ, PT ;  /* 0x000000ff3200720c */ /* 0x000fc60003fa5270 */
        /* <DEDUP_REMOVED lines=19> */
.L_x_66:
[----:B------:R-:W-:-:S13]  /*19a30*/  ISETP.GE.AND P0, PT, R43, 0x1d40, PT ;  /* 0x00001d402b00780c */ /* 0x000fda0003f06270 */
[----:B------:R-:W-:Y:S05]  /*19a40*/  @!P0 BRA `(.L_x_67) ;  /* 0x0000000400788947 */ /* 0x000fea0003800000 */
.L_x_68:
[----:B0-----:R-:W4:Y:S01]  /*19a50*/  LDC.64 R8, c[0x0][0x390] ;  /* 0x0000e400ff087b82 */ /* 0x001f220000000a00 */
[----:B-1----:R-:W-:-:S04]  /*19a60*/  IADD3 R0, P0, PT, R125, R3, RZ ;  /* 0x000000037d007210 */ /* 0x002fc80007f1e0ff */
[----:B--2---:R-:W-:Y:S01]  /*19a70*/  LEA.HI.X.SX32 R5, R3, RZ, 0x1, P0 ;  /* 0x000000ff03057211 */ /* 0x004fe200000f0eff */
[C---:B0-----:R-:W-:Y:S02]  /*19a80*/  IMAD.SHL.U32 R7, R0.reuse, 0x4, RZ ;  /* 0x0000000400077824 */ /* 0x041fe400078e00ff */
[----:B------:R-:W0:Y:S01]  /*19a90*/  LDC.64 R88, c[0x0][0x398] ;  /* 0x0000e600ff587b82 */ /* 0x000e220000000a00 */
[----:B------:R-:W-:Y:S02]  /*19aa0*/  SHF.L.U64.HI R0, R0, 0x2, R5 ;  /* 0x0000000200007819 */ /* 0x000fe40000010205 */
[----:B----4-:R-:W-:-:S04]  /*19ab0*/  IADD3 R4, P0, P1, R7, 0x3900, R8 ;  /* 0x0000390007047810 */ /* 0x010fc8000791e008 */
[----:B------:R-:W-:-:S05]  /*19ac0*/  IADD3.X R5, PT, PT, R0, R9, RZ, P0, P1 ;  /* 0x0000000900057210 */ /* 0x000fca00007e24ff */
[----:B------:R-:W2:Y:S04]  /*19ad0*/  LDG.E R9, desc[UR10][R4.64+-0x3900] ;  /* 0xffc7000a04097981 */ /* 0x000ea8000c1e1900 */
[----:B------:R-:W4:Y:S04]  /*19ae0*/  LDG.E R11, desc[UR10][R4.64+-0x3600] ;  /* 0xffca000a040b7981 */ /* 0x000f28000c1e1900 */
[----:B------:R-:W5:Y:S04]  /*19af0*/  LDG.E R13, desc[UR10][R4.64+-0x3300] ;  /* 0xffcd000a040d7981 */ /* 0x000f68000c1e1900 */
[----:B------:R-:W5:Y:S04]  /*19b00*/  LDG.E R15, desc[UR10][R4.64+-0x3000] ;  /* 0xffd0000a040f7981 */ /* 0x000f68000c1e1900 */
        /* <DEDUP_REMOVED lines=37> */
[----:B0-----:R-:W-:Y:S01]  /*19d60*/  IADD3 R6, P0, P1, R7, 0x3900, R88 ;  /* 0x0000390007067810 */ /* 0x001fe2000791e058 */
        /* <DEDUP_REMOVED lines=44> */
.L_x_67:
[----:B------:R-:W-:-:S13]  /*1a030*/  ISETP.GE.AND P0, PT, R3, R2, PT ;  /* 0x000000020300720c */ /* 0x000fda0003f06270 */
[----:B------:R-:W-:Y:S05]  /*1a040*/  @P0 EXIT ;  /* 0x000000000000094d */ /* 0x000fea0003800000 */
[----:B------:R-:W2:Y:S01]  /*1a050*/  LDCU.64 UR4, c[0x0][0x390] ;  /* 0x00007200ff0477ac */ /* 0x000ea20008000a00 */
[C---:B-1----:R-:W-:Y:S01]  /*1a060*/  IADD3 R0, P0, PT, R125.reuse, R3, RZ ;  /* 0x000000037d007210 */ /* 0x042fe20007f1e0ff */
[C---:B0-----:R-:W-:Y:S01]  /*1a070*/  VIADD R6, R125.reuse, 0x180 ;  /* 0x000001807d067836 */ /* 0x041fe20000000000 */
        /* <DEDUP_REMOVED lines=16> */
[----:B--2---:R-:W-:Y:S01]  /*1a180*/  IADD3 R4, P0, PT, R2, UR4, RZ ;  /* 0x0000000402047c10 */ /* 0x004fe2000ff1e0ff */
        /* <DEDUP_REMOVED lines=12> */
[C---:B------:R-:W-:Y:S01]  /*1a250*/  VIADD R18, R125.reuse, 0xa80 ;  /* 0x00000a807d127836 */ /* 0x040fe20000000000 */
[C---:B------:R-:W-:Y:S01]  /*1a260*/  LOP3.LUT R54, R125.reuse, 0x1800, RZ, 0xfc, !PT ;  /* 0x000018007d367812 */ /* 0x040fe200078efcff */
[C---:B---3--:R-:W-:Y:S01]  /*1a270*/  VIADD R20, R125.reuse, 0xb40 ;  /* 0x00000b407d147836 */ /* 0x048fe20000000000 */
[----:B------:R-:W3:Y:S01]  /*1a280*/  @!P4 LDG.E R13, desc[UR10][R4.64+0x900] ;  /* 0x0009000a040dc981 */ /* 0x000ee2000c1e1900 */
[C---:B------:R-:W-:Y:S01]  /*1a290*/  VIADD R24, R125.reuse, 0xcc0 ;  /* 0x00000cc07d187836 */ /* 0x040fe20000000000 */
[----:B------:R-:W-:Y:S01]  /*1a2a0*/  P2R R72, PR, RZ, 0x20 ;  /* 0x00000020ff487803 */ /* 0x000fe20000000000 */
[C---:B------:R-:W-:Y:S01]  /*1a2b0*/  VIADD R26, R125.reuse, 0xd80 ;  /* 0x00000d807d1a7836 */ /* 0x040fe20000000000 */
[----:B------:R-:W3:Y:S01]  /*1a2c0*/  @!P3 LDG.E R15, desc[UR10][R4.64+0xc00] ;  /* 0x000c000a040fb981 */ /* 0x000ee2000c1e1900 */
[C---:B------:R-:W-:Y:S01]  /*1a2d0*/  VIADD R28, R125.reuse, 0xe40 ;  /* 0x00000e407d1c7836 */ /* 0x040fe20000000000 */
[----:B------:R-:W-:Y:S01]  /*1a2e0*/  P2R R74, PR, RZ, 0x10 ;  /* 0x00000010ff4a7803 */ /* 0x000fe20000000000 */
[C---:B------:R-:W-:Y:S01]  /*1a2f0*/  VIADD R30, R125.reuse, 0xf00 ;  /* 0x00000f007d1e7836 */ /* 0x040fe20000000000 */
[----:B0-----:R-:W-:Y:S01]  /*1a300*/  IADD3 R2, P0, PT, R2, UR4, RZ ;  /* 0x0000000402027c10 */ /* 0x001fe2000ff1e0ff */
[C---:B------:R-:W-:Y:S01]  /*1a310*/  VIADD R32, R125.reuse, 0xfc0 ;  /* 0x00000fc07d207836 */ /* 0x040fe20000000000 */
[----:B------:R-:W3:Y:S01]  /*1a320*/  @!P2 LDG.E R17, desc[UR10][R4.64+0xf00] ;  /* 0x000f000a0411a981 */ /* 0x000ee2000c1e1900 */
[----:B------:R-:W-:Y:S01]  /*1a330*/  VIADD R34, R125, 0x1080 ;  /* 0x000010807d227836 */ /* 0x000fe20000000000 */
[----:B------:R-:W-:Y:S01]  /*1a340*/  IADD3.X R3, PT, PT, R3, UR5, RZ, P0, !PT ;  /* 0x0000000503037c10 */ /* 0x000fe200087fe4ff */
[C---:B------:R-:W-:Y:S01]  /*1a350*/  VIADD R36, R125.reuse, 0x1140 ;  /* 0x000011407d247836 */ /* 0x040fe20000000000 */
[C---:B------:R-:W-:Y:S01]  /*1a360*/  ISETP.GE.AND P0, PT, R125.reuse, R43, PT ;  /* 0x0000002b7d00720c */ /* 0x040fe20003f06270 */
[C---:B------:R-:W-:Y:S01]  /*1a370*/  VIADD R38, R125.reuse, 0x1200 ;  /* 0x000012007d267836 */ /* 0x040fe20000000000 */
[----:B------:R-:W3:Y:S01]  /*1a380*/  @!P1 LDG.E R19, desc[UR10][R4.64+0x1200] ;  /* 0x0012000a04139981 */ /* 0x000ee2000c1e1900 */
        /* <DEDUP_REMOVED lines=18> */
[----:B------:R-:W3:Y:S01]  /*1a4b0*/  @!P0 LDG.E R21, desc[UR10][R4.64+0x1500] ;  /* 0x0015000a04158981 */ /* 0x000ee2000c1e1900 */
[----:B------:R-:W-:Y:S01]  /*1a4c0*/  ISETP.GE.AND P0, PT, R6, R43, PT ;  /* 0x0000002b0600720c */ /* 0x000fe20003f06270 */
[C---:B------:R-:W-:Y:S02]  /*1a4d0*/  VIADD R62, R125.reuse, 0x1b00 ;  /* 0x00001b007d3e7836 */ /* 0x040fe40000000000 */
[----:B------:R-:W-:Y:S01]  /*1a4e0*/  VIADD R124, R125, 0x1bc0 ;  /* 0x00001bc07d7c7836 */ /* 0x000fe20000000000 */
[----:B------:R-:W-:-:S09]  /*1a4f0*/  P2R R6, PR, RZ, 0x1 ;  /* 0x00000001ff067803 */ /* 0x000fd20000000000 */
[----:B------:R-:W3:Y:S01]  /*1a500*/  @!P0 LDG.E R23, desc[UR10][R4.64+0x1800] ;  /* 0x0018000a04178981 */ /* 0x000ee2000c1e1900 */
[----:B------:R-:W-:-:S04]  /*1a510*/  ISETP.GE.AND P0, PT, R8, R43, PT ;  /* 0x0000002b0800720c */ /* 0x000fc80003f06270 */
        /* <DEDUP_REMOVED lines=63> */
[----:B------:R-:W-:Y:S02]  /*1a910*/  P2R R87, PR, RZ, 0x1 ;  /* 0x00000001ff577803 */ /* 0x000fe40000000000 */
[----:B------:R-:W-:-:S07]  /*1a920*/  ISETP.GE.AND P6, PT, R64, R43, PT ;  /* 0x0000002b4000720c */ /* 0x000fce0003fc6270 */
[----:B------:R-:W3:Y:S01]  /*1a930*/  @!P0 LDG.E R69, desc[UR10][R4.64+0x5a00] ;  /* 0x005a000a04458981 */ /* 0x000ee2000c1e1900 */
[-C--:B------:R-:W-:Y:S02]  /*1a940*/  ISETP.GE.AND P0, PT, R52, R43.reuse, PT ;  /* 0x0000002b3400720c */ /* 0x080fe40003f06270 */
[-C--:B------:R-:W-:Y:S02]  /*1a950*/  ISETP.GE.AND P1, PT, R56, R43.reuse, PT ;  /* 0x0000002b3800720c */ /* 0x080fe40003f26270 */
[----:B------:R-:W-:Y:S02]  /*1a960*/  P2R R88, PR, RZ, 0x1 ;  /* 0x00000001ff587803 */ /* 0x000fe40000000000 */
[-C--:B------:R-:W-:Y:S02]  /*1a970*/  ISETP.GE.AND P2, PT, R58, R43.reuse, PT ;  /* 0x0000002b3a00720c */ /* 0x080fe40003f46270 */
[-C--:B------:R-:W-:Y:S02]  /*1a980*/  ISETP.GE.AND P3, PT, R60, R43.reuse, PT ;  /* 0x0000002b3c00720c */ /* 0x080fe40003f66270 */
[----:B------:R-:W-:-:S02]  /*1a990*/  ISETP.GE.AND P4, PT, R62, R43, PT ;  /* 0x0000002b3e00720c */ /* 0x000fc40003f86270 */
[-C--:B------:R-:W-:Y:S01]  /*1a9a0*/  ISETP.GE.AND P5, PT, R124, R43.reuse, PT ;  /* 0x0000002b7c00720c */ /* 0x080fe20003fa6270 */
[----:B------:R-:W3:Y:S01]  /*1a9b0*/  @!P0 LDG.E R71, desc[UR10][R4.64+0x5d00] ;  /* 0x005d000a04478981 */ /* 0x000ee2000c1e1900 */
[----:B------:R-:W-:Y:S02]  /*1a9c0*/  ISETP.GE.AND P0, PT, R54, R43, PT ;  /* 0x0000002b3600720c */ /* 0x000fe40003f06270 */
[----:B------:R-:W-:Y:S01]  /*1a9d0*/  P2R R46, PR, RZ, 0x40 ;  /* 0x00000040ff2e7803 */ /* 0x000fe20000000000 */
[----:B------:R-:W5:Y:S01]  /*1a9e0*/  @!P6 LDG.E R43, desc[UR10][R4.64+0x7200] ;  /* 0x0072000a042be981 */ /* 0x000f62000c1e1900 */
[----:B------:R-:W-:-:S03]  /*1a9f0*/  ISETP.NE.AND P6, PT, R40, RZ, PT ;  /* 0x000000ff2800720c */ /* 0x000fc60003fc5270 */
[----:B------:R-:W3:Y:S01]  /*1aa00*/  @!P1 LDG.E R75, desc[UR10][R4.64+0x6300] ;  /* 0x0063000a044b9981 */ /* 0x000ee2000c1e1900 */
[----:B------:R-:W-:Y:S02]  /*1aa10*/  P2R R44, PR, RZ, 0x40 ;  /* 0x00000040ff2c7803 */ /* 0x000fe40000000000 */
[----:B------:R-:W-:Y:S01]  /*1aa20*/  ISETP.NE.AND P6, PT, R38, RZ, PT ;  /* 0x000000ff2600720c */ /* 0x000fe20003fc5270 */
[----:B------:R-:W3:Y:S03]  /*1aa30*/  @!P2 LDG.E R77, desc[UR10][R4.64+0x6600] ;  /* 0x0066000a044da981 */ /* 0x000ee6000c1e1900 */
[----:B------:R-:W-:Y:S01]  /*1aa40*/  P2R R42, PR, RZ, 0x40 ;  /* 0x00000040ff2a7803 */ /* 0x000fe20000000000 */
[----:B------:R-:W3:Y:S01]  /*1aa50*/  @!P0 LDG.E R73, desc[UR10][R4.64+0x6000] ;  /* 0x0060000a04498981 */ /* 0x000ee2000c1e1900 */
[----:B------:R-:W-:-:S03]  /*1aa60*/  ISETP.NE.AND P6, PT, R36, RZ, PT ;  /* 0x000000ff2400720c */ /* 0x000fc60003fc5270 */
[----:B------:R-:W3:Y:S01]  /*1aa70*/  @!P3 LDG.E R79, desc[UR10][R4.64+0x6900] ;  /* 0x0069000a044fb981 */ /* 0x000ee2000c1e1900 */
[----:B------:R-:W-:Y:S02]  /*1aa80*/  P2R R40, PR, RZ, 0x40 ;  /* 0x00000040ff287803 */ /* 0x000fe40000000000 */
[----:B------:R-:W-:Y:S01]  /*1aa90*/  ISETP.NE.AND P6, PT, R34, RZ, PT ;  /* 0x000000ff2200720c */ /* 0x000fe20003fc5270 */
[----:B------:R-:W3:Y:S03]  /*1aaa0*/  @!P4 LDG.E R81, desc[UR10][R4.64+0x6c00] ;  /* 0x006c000a0451c981 */ /* 0x000ee6000c1e1900 */
[----:B------:R-:W-:Y:S01]  /*1aab0*/  P2R R38, PR, RZ, 0x40 ;  /* 0x00000040ff267803 */ /* 0x000fe20000000000 */
[----:B------:R0:W3:Y:S01]  /*1aac0*/  @!P5 LDG.E R83, desc[UR10][R4.64+0x6f00] ;  /* 0x006f000a0453d981 */ /* 0x0000e2000c1e1900 */
        /* <DEDUP_REMOVED lines=127> */
.L_x_60:
[----:B---3--:R-:W-:Y:S02]  /*1b2c0*/  IMAD.MOV.U32 R20, RZ, RZ, R13 ;  /* 0x000000ffff147224 */ /* 0x008fe400078e000d */
[----:B------:R-:W-:Y:S02]  /*1b2d0*/  IMAD.MOV.U32 R21, RZ, RZ, 0x1 ;  /* 0x00000001ff157424 */ /* 0x000fe400078e00ff */
[----:B------:R-:W-:Y:S02]  /*1b2e0*/  IMAD.MOV.U32 R22, RZ, RZ, RZ ;  /* 0x000000ffff167224 */ /* 0x000fe400078e00ff */
[----:B------:R-:W-:-:S07]  /*1b2f0*/  IMAD.MOV.U32 R19, RZ, RZ, -0x1 ;  /* 0xffffffffff137424 */ /* 0x000fce00078e00ff */
[----:B-1----:R-:W-:Y:S05]  /*1b300*/  WARPSYNC.COLLECTIVE R19, `(.L_x_69) ;  /* 0x0000000013087348 */ /* 0x002fea0003c00000 */
[----:B------:R0:W2:Y:S02]  /*1b310*/  SHFL.UP P0, R18, R20, R21, R22 ;  /* 0x0400001514127389 */ /* 0x0000a40000000016 */
[----:B012---:R-:W-:Y:S05]  /*1b320*/  ENDCOLLECTIVE ;  /* 0x000000000000791b */ /* 0x007fea0003800000 */
.L_x_69:
[----:B------:R-:W-:Y:S02]  /*1b330*/  IMAD.MOV.U32 R21, RZ, RZ, 0x2 ;  /* 0x00000002ff157424 */ /* 0x000fe400078e00ff */
[----:B------:R-:W-:-:S04]  /*1b340*/  IMAD.MOV.U32 R14, RZ, RZ, R18 ;  /* 0x000000ffff0e7224 */ /* 0x000fc800078e0012 */
[----:B------:R-:W-:-:S04]  /*1b350*/  @P0 IMAD.IADD R14, R13, 0x1, R14 ;  /* 0x000000010d0e0824 */ /* 0x000fc800078e020e */
[----:B------:R-:W-:-:S07]  /*1b360*/  IMAD.MOV.U32 R20, RZ, RZ, R14 ;  /* 0x000000ffff147224 */ /* 0x000fce00078e000e */
[----:B------:R-:W-:Y:S05]  /*1b370*/  WARPSYNC.COLLECTIVE R19, `(.L_x_70) ;  /* 0x0000000013087348 */ /* 0x000fea0003c00000 */
[----:B------:R0:W1:Y:S02]  /*1b380*/  SHFL.UP P0, R18, R20, R21, R22 ;  /* 0x0400001514127389 */ /* 0x0000640000000016 */
[----:B01----:R-:W-:Y:S05]  /*1b390*/  ENDCOLLECTIVE ;  /* 0x000000000000791b */ /* 0x003fea0003800000 */
.L_x_70:
[----:B------:R-:W-:Y:S02]  /*1b3a0*/  IMAD.MOV.U32 R21, RZ, RZ, 0x4 ;  /* 0x00000004ff157424 */ /* 0x000fe400078e00ff */
[----:B------:R-:W-:-:S04]  /*1b3b0*/  IMAD.MOV.U32 R15, RZ, RZ, R18 ;  /* 0x000000ffff0f7224 */ /* 0x000fc800078e0012 */
[----:B------:R-:W-:-:S04]  /*1b3c0*/  @P0 IMAD.IADD R15, R14, 0x1, R15 ;  /* 0x000000010e0f0824 */ /* 0x000fc800078e020f */
[----:B------:R-:W-:-:S07]  /*1b3d0*/  IMAD.MOV.U32 R20, RZ, RZ, R15 ;  /* 0x000000ffff147224 */ /* 0x000fce00078e000f */
[----:B------:R-:W-:Y:S05]  /*1b3e0*/  WARPSYNC.COLLECTIVE R19, `(.L_x_71) ;  /* 0x0000000013087348 */ /* 0x000fea0003c00000 */
[----:B------:R0:W1:Y:S02]  /*1b3f0*/  SHFL.UP P0, R18, R20, R21, R22 ;  /* 0x0400001514127389 */ /* 0x0000640000000016 */
[----:B01----:R-:W-:Y:S05]  /*1b400*/  ENDCOLLECTIVE ;  /* 0x000000000000791b */ /* 0x003fea0003800000 */
.L_x_71:
[----:B------:R-:W-:Y:S02]  /*1b410*/  IMAD.MOV.U32 R21, RZ, RZ, 0x8 ;  /* 0x00000008ff157424 */ /* 0x000fe400078e00ff */
[----:B------:R-:W-:-:S04]  /*1b420*/  IMAD.MOV.U32 R16, RZ, RZ, R18 ;  /* 0x000000ffff107224 */ /* 0x000fc800078e0012 */
[----:B------:R-:W-:-:S04]  /*1b430*/  @P0 IMAD.IADD R16, R15, 0x1, R16 ;  /* 0x000000010f100824 */ /* 0x000fc800078e0210 */
[----:B------:R-:W-:-:S07]  /*1b440*/  IMAD.MOV.U32 R20, RZ, RZ, R16 ;  /* 0x000000ffff147224 */ /* 0x000fce00078e0010 */
[----:B------:R-:W-:Y:S05]  /*1b450*/  WARPSYNC.COLLECTIVE R19, `(.L_x_72) ;  /* 0x0000000013087348 */ /* 0x000fea0003c00000 */
[----:B------:R0:W1:Y:S02]  /*1b460*/  SHFL.UP P0, R18, R20, R21, R22 ;  /* 0x0400001514127389 */ /* 0x0000640000000016 */
[----:B01----:R-:W-:Y:S05]  /*1b470*/  ENDCOLLECTIVE ;  /* 0x000000000000791b */ /* 0x003fea0003800000 */
.L_x_72:
[----:B------:R-:W-:Y:S02]  /*1b480*/  IMAD.MOV.U32 R21, RZ, RZ, 0x10 ;  /* 0x00000010ff157424 */ /* 0x000fe400078e00ff */
[----:B------:R-:W-:-:S04]  /*1b490*/  IMAD.MOV.U32 R17, RZ, RZ, R18 ;  /* 0x000000ffff117224 */ /* 0x000fc800078e0012 */
[----:B------:R-:W-:-:S04]  /*1b4a0*/  @P0 IMAD.IADD R17, R16, 0x1, R17 ;  /* 0x0000000110110824 */ /* 0x000fc800078e0211 */
[----:B------:R-:W-:-:S07]  /*1b4b0*/  IMAD.MOV.U32 R20, RZ, RZ, R17 ;  /* 0x000000ffff147224 */ /* 0x000fce00078e0011 */
[----:B------:R-:W-:Y:S05]  /*1b4c0*/  WARPSYNC.COLLECTIVE R19, `(.L_x_73) ;  /* 0x0000000013087348 */ /* 0x000fea0003c00000 */
[----:B------:R0:W1:Y:S02]  /*1b4d0*/  SHFL.UP P0, R18, R20, R21, R22 ;  /* 0x0400001514127389 */ /* 0x0000640000000016 */
[----:B01----:R-:W-:Y:S05]  /*1b4e0*/  ENDCOLLECTIVE ;  /* 0x000000000000791b */ /* 0x003fea0003800000 */
.L_x_73:
[----:B------:R-:W-:Y:S05]  /*1b4f0*/  BRA `(.L_x_74) ;  /* 0xfffffeb800b47947 */ /* 0x000fea000383ffff */
.L_x_75:
        /* <DEDUP_REMOVED lines=16> */
.L_x_79:


//--------------------- .text._ZN3cub18CUB_300001_SM_10006detail11EmptyKernelIvEEvv --------------------------
	.section	.text._ZN3cub18CUB_300001_SM_10006detail11EmptyKernelIvEEvv,"ax",@progbits
	.align	128
        .global         _ZN3cub18CUB_300001_SM_10006detail11EmptyKernelIvEEvv
        .type           _ZN3cub18CUB_300001_SM_10006detail11EmptyKernelIvEEvv,@function
        .size           _ZN3cub18CUB_300001_SM_10006detail11EmptyKernelIvEEvv,(.L_x_80 - _ZN3cub18CUB_300001_SM_10006detail11EmptyKernelIvEEvv)
        .other          _ZN3cub18CUB_300001_SM_10006detail11EmptyKernelIvEEvv,@"STO_CUDA_ENTRY STV_DEFAULT"
_ZN3cub18CUB_300001_SM_10006detail11EmptyKernelIvEEvv:
.text._ZN3cub18CUB_300001_SM_10006detail11EmptyKernelIvEEvv:
[----:B------:R-:W-:Y:S01]  /*0000*/  LDC R1, c[0x0][0x37c] ;  /* 0x0000df00ff017b82 */ /* 0x000fe20000000800 */
[----:B------:R-:W-:Y:S05]  /*0010*/  EXIT ;  /* 0x000000000000794d */ /* 0x000fea0003800000 */
.L_x_76:
        /* <DEDUP_REMOVED lines=14> */
.L_x_80:


//--------------------- .text._Z12init_indicesPii --------------------------
	.section	.text._Z12init_indicesPii,"ax",@progbits
	.align	128
        .global         _Z12init_indicesPii
        .type           _Z12init_indicesPii,@function
        .size           _Z12init_indicesPii,(.L_x_81 - _Z12init_indicesPii)
        .other          _Z12init_indicesPii,@"STO_CUDA_ENTRY STV_DEFAULT"
_Z12init_indicesPii:
.text._Z12init_indicesPii:
[----:B------:R-:W-:Y:S01]  /*0000*/  LDC R1, c[0x0][0x37c] ;  /* 0x0000df00ff017b82 */ /* 0x000fe20000000800 */
[----:B------:R-:W0:Y:S07]  /*0010*/  S2R R0, SR_TID.X ;  /* 0x0000000000007919 */ /* 0x000e2e0000002100 */
[----:B------:R-:W0:Y:S01]  /*0020*/  S2UR UR4, SR_CTAID.X ;  /* 0x00000000000479c3 */ /* 0x000e220000002500 */
[----:B------:R-:W1:Y:S07]  /*0030*/  LDCU UR5, c[0x0][0x388] ;  /* 0x00007100ff0577ac */ /* 0x000e6e0008000800 */
[----:B------:R-:W0:Y:S02]  /*0040*/  LDC R5, c[0x0][0x360] ;  /* 0x0000d800ff057b82 */ /* 0x000e240000000800 */
[----:B0-----:R-:W-:-:S05]  /*0050*/  IMAD R5, R5, UR4, R0 ;  /* 0x0000000405057c24 */ /* 0x001fca000f8e0200 */
[----:B-1----:R-:W-:-:S13]  /*0060*/  ISETP.GE.AND P0, PT, R5, UR5, PT ;  /* 0x0000000505007c0c */ /* 0x002fda000bf06270 */
[----:B------:R-:W-:Y:S05]  /*0070*/  @P0 EXIT ;  /* 0x000000000000094d */ /* 0x000fea0003800000 */
[----:B------:R-:W0:Y:S01]  /*0080*/  LDC.64 R2, c[0x0][0x380] ;  /* 0x0000e000ff027b82 */ /* 0x000e220000000a00 */
[----:B------:R-:W1:Y:S01]  /*0090*/  LDCU.64 UR4, c[0x0][0x358] ;  /* 0x00006b00ff0477ac */ /* 0x000e620008000a00 */
[----:B0-----:R-:W-:-:S05]  /*00a0*/  IMAD.WIDE R2, R5, 0x4, R2 ;  /* 0x0000000405027825 */ /* 0x001fca00078e0202 */
[----:B-1----:R-:W-:Y:S01]  /*00b0*/  STG.E desc[UR4][R2.64], R5 ;  /* 0x0000000502007986 */ /* 0x002fe2000c101904 */
[----:B------:R-:W-:Y:S05]  /*00c0*/  EXIT ;  /* 0x000000000000794d */ /* 0x000fea0003800000 */
.L_x_77:
        /* <DEDUP_REMOVED lines=11> */
.L_x_81:


//--------------------- .nv.shared._ZN3cub18CUB_300001_SM_10006detail10radix_sort30DeviceSegmentedRadixSortKernelINS1_5radix10policy_hubIfiiE10Policy1000ELb1ELNS0_9SortOrderE1EfiPiS9_iNS1_21identity_decomposer_tEEEvPKT2_PSB_PKT3_PSF_T4_T5_iiiT7_ --------------------------
	.section	.nv.shared._ZN3cub18CUB_300001_SM_10006detail10radix_sort30DeviceSegmentedRadixSortKernelINS1_5radix10policy_hubIfiiE10Policy1000ELb1ELNS0_9SortOrderE1EfiPiS9_iNS1_21identity_decomposer_tEEEvPKT2_PSB_PKT3_PSF_T4_T5_iiiT7_,"aw",@nobits
	.sectionflags	@""
	.align	16
.nv.shared._ZN3cub18CUB_300001_SM_10006detail10radix_sort30DeviceSegmentedRadixSortKernelINS1_5radix10policy_hubIfiiE10Policy1000ELb1ELNS0_9SortOrderE1EfiPiS9_iNS1_21identity_decomposer_tEEEvPKT2_PSB_PKT3_PSF_T4_T5_iiiT7_:
	.zero		27200


//--------------------- .nv.shared.reserved.0     --------------------------
	.section	.nv.shared.reserved.0,"aw",@nobits
	.weak		__nv_reservedSMEM_offset_0_alias
	.size		__nv_reservedSMEM_offset_0_alias, 0, 64
	.other		__nv_reservedSMEM_offset_0_alias,@"STO_CUDA_RESERVED_SHARED STV_DEFAULT"
__nv_reservedSMEM_offset_0_alias:
	.zero		0
	.zero		64


//--------------------- .nv.global                --------------------------
	.section	.nv.global,"aw",@nobits
.nv.global:
	.type		_ZN34_INTERNAL_1f0281e1_4_k_cu_06f5d5286thrust24THRUST_300001_SM_1000_NS12placeholders2_5E,@object
	.size		_ZN34_INTERNAL_1f0281e1_4_k_cu_06f5d5286thrust24THRUST_300001_SM_1000_NS12placeholders2_5E,(_ZN34_INTERNAL_1f0281e1_4_k_cu_06f5d5284cuda3std3__45__cpo6cbeginE - _ZN34_INTERNAL_1f0281e1_4_k_cu_06f5d5286thrust24THRUST_300001_SM_1000_NS12placeholders2_5E)
_ZN34_INTERNAL_1f0281e1_4_k_cu_06f5d5286thrust24THRUST_300001_SM_1000_NS12placeholders2_5E:
	.zero		1
	.type		_ZN34_INTERNAL_1f0281e1_4_k_cu_06f5d5284cuda3std3__45__cpo6cbeginE,@object
	.size		_ZN34_INTERNAL_1f0281e1_4_k_cu_06f5d5284cuda3std3__45__cpo6cbeginE,(_ZN34_INTERNAL_1f0281e1_4_k_cu_06f5d5284cuda3std6ranges3__45__cpo6cbeginE - _ZN34_INTERNAL_1f0281e1_4_k_cu_06f5d5284cuda3std3__45__cpo6cbeginE)
_ZN34_INTERNAL_1f0281e1_4_k_cu_06f5d5284cuda3std3__45__cpo6cbeginE:
	.zero		1
	.type		_ZN34_INTERNAL_1f0281e1_4_k_cu_06f5d5284cuda3std6ranges3__45__cpo6cbeginE,@object
	.size		_ZN34_INTERNAL_1f0281e1_4_k_cu_06f5d5284cuda3std6ranges3__45__cpo6cbeginE,(_ZN34_INTERNAL_1f0281e1_4_k_cu_06f5d5284cuda3std3__48in_placeE - _ZN34_INTERNAL_1f0281e1_4_k_cu_06f5d5284cuda3std6ranges3__45__cpo6cbeginE)
_ZN34_INTERNAL_1f0281e1_4_k_cu_06f5d5284cuda3std6ranges3__45__cpo6cbeginE:
	.zero		1
	.type		_ZN34_INTERNAL_1f0281e1_4_k_cu_06f5d5284cuda3std3__48in_placeE,@object
	.size		_ZN34_INTERNAL_1f0281e1_4_k_cu_06f5d5284cuda3std3__48in_placeE,(_ZN34_INTERNAL_1f0281e1_4_k_cu_06f5d5284cuda3std6ranges3__45__cpo4sizeE - _ZN34_INTERNAL_1f0281e1_4_k_cu_06f5d5284cuda3std3__48in_placeE)
_ZN34_INTERNAL_1f0281e1_4_k_cu_06f5d5284cuda3std3__48in_placeE:
	.zero		1
	.type		_ZN34_INTERNAL_1f0281e1_4_k_cu_06f5d5284cuda3std6ranges3__45__cpo4sizeE,@object
	.size		_ZN34_INTERNAL_1f0281e1_4_k_cu_06f5d5284cuda3std6ranges3__45__cpo4sizeE,(_ZN34_INTERNAL_1f0281e1_4_k_cu_06f5d5286thrust24THRUST_300001_SM_1000_NS12placeholders2_9E - _ZN34_INTERNAL_1f0281e1_4_k_cu_06f5d5284cuda3std6ranges3__45__cpo4sizeE)
_ZN34_INTERNAL_1f0281e1_4_k_cu_06f5d5284cuda3std6ranges3__45__cpo4sizeE:
	.zero		1
	.type		_ZN34_INTERNAL_1f0281e1_4_k_cu_06f5d5286thrust24THRUST_300001_SM_1000_NS12placeholders2_9E,@object
	.size		_ZN34_INTERNAL_1f0281e1_4_k_cu_06f5d5286thrust24THRUST_300001_SM_1000_NS12placeholders2_9E,(_ZN34_INTERNAL_1f0281e1_4_k_cu_06f5d5284cuda3std3__45__cpo7crbeginE - _ZN34_INTERNAL_1f0281e1_4_k_cu_06f5d5286thrust24THRUST_300001_SM_1000_NS12placeholders2_9E)
_ZN34_INTERNAL_1f0281e1_4_k_cu_06f5d5286thrust24THRUST_300001_SM_1000_NS12placeholders2_9E:
	.zero		1
	.type		_ZN34_INTERNAL_1f0281e1_4_k_cu_06f5d5284cuda3std3__45__cpo7crbeginE,@object
	.size		_ZN34_INTERNAL_1f0281e1_4_k_cu_06f5d5284cuda3std3__45__cpo7crbeginE,(_ZN34_INTERNAL_1f0281e1_4_k_cu_06f5d5284cuda3std6ranges3__45__cpo4nextE - _ZN34_INTERNAL_1f0281e1_4_k_cu_06f5d5284cuda3std3__45__cpo7crbeginE)
_ZN34_INTERNAL_1f0281e1_4_k_cu_06f5d5284cuda3std3__45__cpo7crbeginE:
	.zero		1
	.type		_ZN34_INTERNAL_1f0281e1_4_k_cu_06f5d5284cuda3std6ranges3__45__cpo4nextE,@object
	.size		_ZN34_INTERNAL_1f0281e1_4_k_cu_06f5d5284cuda3std6ranges3__45__cpo4nextE,(_ZN34_INTERNAL_1f0281e1_4_k_cu_06f5d5284cuda3std6ranges3__45__cpo4swapE - _ZN34_INTERNAL_1f0281e1_4_k_cu_06f5d5284cuda3std6ranges3__45__cpo4nextE)
_ZN34_INTERNAL_1f0281e1_4_k_cu_06f5d5284cuda3std6ranges3__45__cpo4nextE:
	.zero		1
	.type		_ZN34_INTERNAL_1f0281e1_4_k_cu_06f5d5284cuda3std6ranges3__45__cpo4swapE,@object
	.size		_ZN34_INTERNAL_1f0281e1_4_k_cu_06f5d5284cuda3std6ranges3__45__cpo4swapE,(_ZN34_INTERNAL_1f0281e1_4_k_cu_06f5d5286thrust24THRUST_300001_SM_1000_NS12placeholders2_1E - _ZN34_INTERNAL_1f0281e1_4_k_cu_06f5d5284cuda3std6ranges3__45__cpo4swapE)
_ZN34_INTERNAL_1f0281e1_4_k_cu_06f5d5284cuda3std6ranges3__45__cpo4swapE:
	.zero		1
	.type		_ZN34_INTERNAL_1f0281e1_4_k_cu_06f5d5286thrust24THRUST_300001_SM_1000_NS12placeholders2_1E,@object
	.size		_ZN34_INTERNAL_1f0281e1_4_k_cu_06f5d5286thrust24THRUST_300001_SM_1000_NS12placeholders2_1E,(_ZN34_INTERNAL_1f0281e1_4_k_cu_06f5d5286thrust24THRUST_300001_SM_1000_NS12placeholders2_3E - _ZN34_INTERNAL_1f0281e1_4_k_cu_06f5d5286thrust24THRUST_300001_SM_1000_NS12placeholders2_1E)
_ZN34_INTERNAL_1f0281e1_4_k_cu_06f5d5286thrust24THRUST_300001_SM_1000_NS12placeholders2_1E:
	.zero		1
	.type		_ZN34_INTERNAL_1f0281e1_4_k_cu_06f5d5286thrust24THRUST_300001_SM_1000_NS12placeholders2_3E,@object
	.size		_ZN34_INTERNAL_1f0281e1_4_k_cu_06f5d5286thrust24THRUST_300001_SM_1000_NS12placeholders2_3E,(_ZN34_INTERNAL_1f0281e1_4_k_cu_06f5d5284cuda3std3__45__cpo5beginE - _ZN34_INTERNAL_1f0281e1_4_k_cu_06f5d5286thrust24THRUST_300001_SM_1000_NS12placeholders2_3E)
_ZN34_INTERNAL_1f0281e1_4_k_cu_06f5d5286thrust24THRUST_300001_SM_1000_NS12placeholders2_3E:
	.zero		1
	.type		_ZN34_INTERNAL_1f0281e1_4_k_cu_06f5d5284cuda3std3__45__cpo5beginE,@object
	.size		_ZN34_INTERNAL_1f0281e1_4_k_cu_06f5d5284cuda3std3__45__cpo5beginE,(_ZN34_INTERNAL_1f0281e1_4_k_cu_06f5d5284cuda3std6ranges3__45__cpo5beginE - _ZN34_INTERNAL_1f0281e1_4_k_cu_06f5d5284cuda3std3__45__cpo5beginE)
_ZN34_INTERNAL_1f0281e1_4_k_cu_06f5d5284cuda3std3__45__cpo5beginE:
	.zero		1
	.type		_ZN34_INTERNAL_1f0281e1_4_k_cu_06f5d5284cuda3std6ranges3__45__cpo5beginE,@object
	.size		_ZN34_INTERNAL_1f0281e1_4_k_cu_06f5d5284cuda3std6ranges3__45__cpo5beginE,(_ZN34_INTERNAL_1f0281e1_4_k_cu_06f5d5284cuda3std3__436_GLOBAL__N__1f0281e1_4_k_cu_06f5d5286ignoreE - _ZN34_INTERNAL_1f0281e1_4_k_cu_06f5d5284cuda3std6ranges3__45__cpo5beginE)
_ZN34_INTERNAL_1f0281e1_4_k_cu_06f5d5284cuda3std6ranges3__45__cpo5beginE:
	.zero		1
	.type		_ZN34_INTERNAL_1f0281e1_4_k_cu_06f5d5284cuda3std3__436_GLOBAL__N__1f0281e1_4_k_cu_06f5d5286ignoreE,@object
	.size		_ZN34_INTERNAL_1f0281e1_4_k_cu_06f5d5284cuda3std3__436_GLOBAL__N__1f0281e1_4_k_cu_06f5d5286ignoreE,(_ZN34_INTERNAL_1f0281e1_4_k_cu_06f5d5284cuda3std6ranges3__45__cpo4dataE - _ZN34_INTERNAL_1f0281e1_4_k_cu_06f5d5284cuda3std3__436_GLOBAL__N__1f0281e1_4_k_cu_06f5d5286ignoreE)
_ZN34_INTERNAL_1f0281e1_4_k_cu_06f5d5284cuda3std3__436_GLOBAL__N__1f0281e1_4_k_cu_06f5d5286ignoreE:
	.zero		1
	.type		_ZN34_INTERNAL_1f0281e1_4_k_cu_06f5d5284cuda3std6ranges3__45__cpo4dataE,@object
	.size		_ZN34_INTERNAL_1f0281e1_4_k_cu_06f5d5284cuda3std6ranges3__45__cpo4dataE,(_ZN34_INTERNAL_1f0281e1_4_k_cu_06f5d5286thrust24THRUST_300001_SM_1000_NS12placeholders2_7E - _ZN34_INTERNAL_1f0281e1_4_k_cu_06f5d5284cuda3std6ranges3__45__cpo4dataE)
_ZN34_INTERNAL_1f0281e1_4_k_cu_06f5d5284cuda3std6ranges3__45__cpo4dataE:
	.zero		1
	.type		_ZN34_INTERNAL_1f0281e1_4_k_cu_06f5d5286thrust24THRUST_300001_SM_1000_NS12placeholders2_7E,@object
	.size		_ZN34_INTERNAL_1f0281e1_4_k_cu_06f5d5286thrust24THRUST_300001_SM_1000_NS12placeholders2_7E,(_ZN34_INTERNAL_1f0281e1_4_k_cu_06f5d5284cuda3std3__45__cpo6rbeginE - _ZN34_INTERNAL_1f0281e1_4_k_cu_06f5d5286thrust24THRUST_300001_SM_1000_NS12placeholders2_7E)
_ZN34_INTERNAL_1f0281e1_4_k_cu_06f5d5286thrust24THRUST_300001_SM_1000_NS12placeholders2_7E:
	.zero		1
	.type		_ZN34_INTERNAL_1f0281e1_4_k_cu_06f5d5284cuda3std3__45__cpo6rbeginE,@object
	.size		_ZN34_INTERNAL_1f0281e1_4_k_cu_06f5d5284cuda3std3__45__cpo6rbeginE,(_ZN34_INTERNAL_1f0281e1_4_k_cu_06f5d5284cuda3std6ranges3__45__cpo7advanceE - _ZN34_INTERNAL_1f0281e1_4_k_cu_06f5d5284cuda3std3__45__cpo6rbeginE)
_ZN34_INTERNAL_1f0281e1_4_k_cu_06f5d5284cuda3std3__45__cpo6rbeginE:
	.zero		1
	.type		_ZN34_INTERNAL_1f0281e1_4_k_cu_06f5d5284cuda3std6ranges3__45__cpo7advanceE,@object
	.size		_ZN34_INTERNAL_1f0281e1_4_k_cu_06f5d5284cuda3std6ranges3__45__cpo7advanceE,(_ZN34_INTERNAL_1f0281e1_4_k_cu_06f5d5284cuda3std3__47nulloptE - _ZN34_INTERNAL_1f0281e1_4_k_cu_06f5d5284cuda3std6ranges3__45__cpo7advanceE)
_ZN34_INTERNAL_1f0281e1_4_k_cu_06f5d5284cuda3std6ranges3__45__cpo7advanceE:
	.zero		1
	.type		_ZN34_INTERNAL_1f0281e1_4_k_cu_06f5d5284cuda3std3__47nulloptE,@object
	.size		_ZN34_INTERNAL_1f0281e1_4_k_cu_06f5d5284cuda3std3__47nulloptE,(_ZN34_INTERNAL_1f0281e1_4_k_cu_06f5d5284cuda3std6ranges3__45__cpo8distanceE - _ZN34_INTERNAL_1f0281e1_4_k_cu_06f5d5284cuda3std3__47nulloptE)
_ZN34_INTERNAL_1f0281e1_4_k_cu_06f5d5284cuda3std3__47nulloptE:
	.zero		1
	.type		_ZN34_INTERNAL_1f0281e1_4_k_cu_06f5d5284cuda3std6ranges3__45__cpo8distanceE,@object
	.size		_ZN34_INTERNAL_1f0281e1_4_k_cu_06f5d5284cuda3std6ranges3__45__cpo8distanceE,(_ZN34_INTERNAL_1f0281e1_4_k_cu_06f5d5286thrust24THRUST_300001_SM_1000_NS12placeholders2_6E - _ZN34_INTERNAL_1f0281e1_4_k_cu_06f5d5284cuda3std6ranges3__45__cpo8distanceE)
_ZN34_INTERNAL_1f0281e1_4_k_cu_06f5d5284cuda3std6ranges3__45__cpo8distanceE:
	.zero		1
	.type		_ZN34_INTERNAL_1f0281e1_4_k_cu_06f5d5286thrust24THRUST_300001_SM_1000_NS12placeholders2_6E,@object
	.size		_ZN34_INTERNAL_1f0281e1_4_k_cu_06f5d5286thrust24THRUST_300001_SM_1000_NS12placeholders2_6E,(_ZN34_INTERNAL_1f0281e1_4_k_cu_06f5d5284cuda3std3__45__cpo4cendE - _ZN34_INTERNAL_1f0281e1_4_k_cu_06f5d5286thrust24THRUST_300001_SM_1000_NS12placeholders2_6E)
_ZN34_INTERNAL_1f0281e1_4_k_cu_06f5d5286thrust24THRUST_300001_SM_1000_NS12placeholders2_6E:
	.zero		1
	.type		_ZN34_INTERNAL_1f0281e1_4_k_cu_06f5d5284cuda3std3__45__cpo4cendE,@object
	.size		_ZN34_INTERNAL_1f0281e1_4_k_cu_06f5d5284cuda3std3__45__cpo4cendE,(_ZN34_INTERNAL_1f0281e1_4_k_cu_06f5d5284cuda3std6ranges3__45__cpo4cendE - _ZN34_INTERNAL_1f0281e1_4_k_cu_06f5d5284cuda3std3__45__cpo4cendE)
_ZN34_INTERNAL_1f0281e1_4_k_cu_06f5d5284cuda3std3__45__cpo4cendE:
	.zero		1
	.type		_ZN34_INTERNAL_1f0281e1_4_k_cu_06f5d5284cuda3std6ranges3__45__cpo4cendE,@object
	.size		_ZN34_INTERNAL_1f0281e1_4_k_cu_06f5d5284cuda3std6ranges3__45__cpo4cendE,(_ZN34_INTERNAL_1f0281e1_4_k_cu_06f5d5284cuda3std3__420unreachable_sentinelE - _ZN34_INTERNAL_1f0281e1_4_k_cu_06f5d5284cuda3std6ranges3__45__cpo4cendE)
_ZN34_INTERNAL_1f0281e1_4_k_cu_06f5d5284cuda3std6ranges3__45__cpo4cendE:
	.zero		1
	.type		_ZN34_INTERNAL_1f0281e1_4_k_cu_06f5d5284cuda3std3__420unreachable_sentinelE,@object
	.size		_ZN34_INTERNAL_1f0281e1_4_k_cu_06f5d5284cuda3std3__420unreachable_sentinelE,(_ZN34_INTERNAL_1f0281e1_4_k_cu_06f5d5284cuda3std6ranges3__45__cpo5ssizeE - _ZN34_INTERNAL_1f0281e1_4_k_cu_06f5d5284cuda3std3__420unreachable_sentinelE)
_ZN34_INTERNAL_1f0281e1_4_k_cu_06f5d5284cuda3std3__420unreachable_sentinelE:
	.zero		1
	.type		_ZN34_INTERNAL_1f0281e1_4_k_cu_06f5d5284cuda3std6ranges3__45__cpo5ssizeE,@object
	.size		_ZN34_INTERNAL_1f0281e1_4_k_cu_06f5d5284cuda3std6ranges3__45__cpo5ssizeE,(_ZN34_INTERNAL_1f0281e1_4_k_cu_06f5d5286thrust24THRUST_300001_SM_1000_NS12placeholders3_10E - _ZN34_INTERNAL_1f0281e1_4_k_cu_06f5d5284cuda3std6ranges3__45__cpo5ssizeE)
_ZN34_INTERNAL_1f0281e1_4_k_cu_06f5d5284cuda3std6ranges3__45__cpo5ssizeE:
	.zero		1
	.type		_ZN34_INTERNAL_1f0281e1_4_k_cu_06f5d5286thrust24THRUST_300001_SM_1000_NS12placeholders3_10E,@object
	.size		_ZN34_INTERNAL_1f0281e1_4_k_cu_06f5d5286thrust24THRUST_300001_SM_1000_NS12placeholders3_10E,(_ZN34_INTERNAL_1f0281e1_4_k_cu_06f5d5284cuda3std3__45__cpo5crendE - _ZN34_INTERNAL_1f0281e1_4_k_cu_06f5d5286thrust24THRUST_300001_SM_1000_NS12placeholders3_10E)
_ZN34_INTERNAL_1f0281e1_4_k_cu_06f5d5286thrust24THRUST_300001_SM_1000_NS12placeholders3_10E:
	.zero		1
	.type		_ZN34_INTERNAL_1f0281e1_4_k_cu_06f5d5284cuda3std3__45__cpo5crendE,@object
	.size		_ZN34_INTERNAL_1f0281e1_4_k_cu_06f5d5284cuda3std3__45__cpo5crendE,(_ZN34_INTERNAL_1f0281e1_4_k_cu_06f5d5284cuda3std6ranges3__45__cpo4prevE - _ZN34_INTERNAL_1f0281e1_4_k_cu_06f5d5284cuda3std3__45__cpo5crendE)
_ZN34_INTERNAL_1f0281e1_4_k_cu_06f5d5284cuda3std3__45__cpo5crendE:
	.zero		1
	.type		_ZN34_INTERNAL_1f0281e1_4_k_cu_06f5d5284cuda3std6ranges3__45__cpo4prevE,@object
	.size		_ZN34_INTERNAL_1f0281e1_4_k_cu_06f5d5284cuda3std6ranges3__45__cpo4prevE,(_ZN34_INTERNAL_1f0281e1_4_k_cu_06f5d5284cuda3std6ranges3__45__cpo9iter_moveE - _ZN34_INTERNAL_1f0281e1_4_k_cu_06f5d5284cuda3std6ranges3__45__cpo4prevE)
_ZN34_INTERNAL_1f0281e1_4_k_cu_06f5d5284cuda3std6ranges3__45__cpo4prevE:
	.zero		1
	.type		_ZN34_INTERNAL_1f0281e1_4_k_cu_06f5d5284cuda3std6ranges3__45__cpo9iter_moveE,@object
	.size		_ZN34_INTERNAL_1f0281e1_4_k_cu_06f5d5284cuda3std6ranges3__45__cpo9iter_moveE,(_ZN34_INTERNAL_1f0281e1_4_k_cu_06f5d5286thrust24THRUST_300001_SM_1000_NS12placeholders2_2E - _ZN34_INTERNAL_1f0281e1_4_k_cu_06f5d5284cuda3std6ranges3__45__cpo9iter_moveE)
_ZN34_INTERNAL_1f0281e1_4_k_cu_06f5d5284cuda3std6ranges3__45__cpo9iter_moveE:
	.zero		1
	.type		_ZN34_INTERNAL_1f0281e1_4_k_cu_06f5d5286thrust24THRUST_300001_SM_1000_NS12placeholders2_2E,@object
	.size		_ZN34_INTERNAL_1f0281e1_4_k_cu_06f5d5286thrust24THRUST_300001_SM_1000_NS12placeholders2_2E,(_ZN34_INTERNAL_1f0281e1_4_k_cu_06f5d5286thrust24THRUST_300001_SM_1000_NS12placeholders2_4E - _ZN34_INTERNAL_1f0281e1_4_k_cu_06f5d5286thrust24THRUST_300001_SM_1000_NS12placeholders2_2E)
_ZN34_INTERNAL_1f0281e1_4_k_cu_06f5d5286thrust24THRUST_300001_SM_1000_NS12placeholders2_2E:
	.zero		1
	.type		_ZN34_INTERNAL_1f0281e1_4_k_cu_06f5d5286thrust24THRUST_300001_SM_1000_NS12placeholders2_4E,@object
	.size		_ZN34_INTERNAL_1f0281e1_4_k_cu_06f5d5286thrust24THRUST_300001_SM_1000_NS12placeholders2_4E,(_ZN34_INTERNAL_1f0281e1_4_k_cu_06f5d5284cuda3std3__45__cpo3endE - _ZN34_INTERNAL_1f0281e1_4_k_cu_06f5d5286thrust24THRUST_300001_SM_1000_NS12placeholders2_4E)
_ZN34_INTERNAL_1f0281e1_4_k_cu_06f5d5286thrust24THRUST_300001_SM_1000_NS12placeholders2_4E:
	.zero		1
	.type		_ZN34_INTERNAL_1f0281e1_4_k_cu_06f5d5284cuda3std3__45__cpo3endE,@object
	.size		_ZN34_INTERNAL_1f0281e1_4_k_cu_06f5d5284cuda3std3__45__cpo3endE,(_ZN34_INTERNAL_1f0281e1_4_k_cu_06f5d5284cuda3std6ranges3__45__cpo3endE - _ZN34_INTERNAL_1f0281e1_4_k_cu_06f5d5284cuda3std3__45__cpo3endE)
_ZN34_INTERNAL_1f0281e1_4_k_cu_06f5d5284cuda3std3__45__cpo3endE:
	.zero		1
	.type		_ZN34_INTERNAL_1f0281e1_4_k_cu_06f5d5284cuda3std6ranges3__45__cpo3endE,@object
	.size		_ZN34_INTERNAL_1f0281e1_4_k_cu_06f5d5284cuda3std6ranges3__45__cpo3endE,(_ZN34_INTERNAL_1f0281e1_4_k_cu_06f5d5284cuda3std3__419piecewise_constructE - _ZN34_INTERNAL_1f0281e1_4_k_cu_06f5d5284cuda3std6ranges3__45__cpo3endE)
_ZN34_INTERNAL_1f0281e1_4_k_cu_06f5d5284cuda3std6ranges3__45__cpo3endE:
	.zero		1
	.type		_ZN34_INTERNAL_1f0281e1_4_k_cu_06f5d5284cuda3std3__419piecewise_constructE,@object
	.size		_ZN34_INTERNAL_1f0281e1_4_k_cu_06f5d5284cuda3std3__419piecewise_constructE,(_ZN34_INTERNAL_1f0281e1_4_k_cu_06f5d5284cuda3std6ranges3__45__cpo5cdataE - _ZN34_INTERNAL_1f0281e1_4_k_cu_06f5d5284cuda3std3__419piecewise_constructE)
_ZN34_INTERNAL_1f0281e1_4_k_cu_06f5d5284cuda3std3__419piecewise_constructE:
	.zero		1
	.type		_ZN34_INTERNAL_1f0281e1_4_k_cu_06f5d5284cuda3std6ranges3__45__cpo5cdataE,@object
	.size		_ZN34_INTERNAL_1f0281e1_4_k_cu_06f5d5284cuda3std6ranges3__45__cpo5cdataE,(_ZN34_INTERNAL_1f0281e1_4_k_cu_06f5d5286thrust24THRUST_300001_SM_1000_NS12placeholders2_8E - _ZN34_INTERNAL_1f0281e1_4_k_cu_06f5d5284cuda3std6ranges3__45__cpo5cdataE)
_ZN34_INTERNAL_1f0281e1_4_k_cu_06f5d5284cuda3std6ranges3__45__cpo5cdataE:
	.zero		1
	.type		_ZN34_INTERNAL_1f0281e1_4_k_cu_06f5d5286thrust24THRUST_300001_SM_1000_NS12placeholders2_8E,@object
	.size		_ZN34_INTERNAL_1f0281e1_4_k_cu_06f5d5286thrust24THRUST_300001_SM_1000_NS12placeholders2_8E,(_ZN34_INTERNAL_1f0281e1_4_k_cu_06f5d5284cuda3std3__45__cpo4rendE - _ZN34_INTERNAL_1f0281e1_4_k_cu_06f5d5286thrust24THRUST_300001_SM_1000_NS12placeholders2_8E)
_ZN34_INTERNAL_1f0281e1_4_k_cu_06f5d5286thrust24THRUST_300001_SM_1000_NS12placeholders2_8E:
	.zero		1
	.type		_ZN34_INTERNAL_1f0281e1_4_k_cu_06f5d5284cuda3std3__45__cpo4rendE,@object
	.size		_ZN34_INTERNAL_1f0281e1_4_k_cu_06f5d5284cuda3std3__45__cpo4rendE,(_ZN34_INTERNAL_1f0281e1_4_k_cu_06f5d5284cuda3std6ranges3__45__cpo9iter_swapE - _ZN34_INTERNAL_1f0281e1_4_k_cu_06f5d5284cuda3std3__45__cpo4rendE)
_ZN34_INTERNAL_1f0281e1_4_k_cu_06f5d5284cuda3std3__45__cpo4rendE:
	.zero		1
	.type		_ZN34_INTERNAL_1f0281e1_4_k_cu_06f5d5284cuda3std6ranges3__45__cpo9iter_swapE,@object
	.size		_ZN34_INTERNAL_1f0281e1_4_k_cu_06f5d5284cuda3std6ranges3__45__cpo9iter_swapE,(_ZN34_INTERNAL_1f0281e1_4_k_cu_06f5d5284cuda3std3__48unexpectE - _ZN34_INTERNAL_1f0281e1_4_k_cu_06f5d5284cuda3std6ranges3__45__cpo9iter_swapE)
_ZN34_INTERNAL_1f0281e1_4_k_cu_06f5d5284cuda3std6ranges3__45__cpo9iter_swapE:
	.zero		1
	.type		_ZN34_INTERNAL_1f0281e1_4_k_cu_06f5d5284cuda3std3__48unexpectE,@object
	.size		_ZN34_INTERNAL_1f0281e1_4_k_cu_06f5d5284cuda3std3__48unexpectE,(_ZN34_INTERNAL_1f0281e1_4_k_cu_06f5d5286thrust24THRUST_300001_SM_1000_NS6system6detail10sequential3seqE - _ZN34_INTERNAL_1f0281e1_4_k_cu_06f5d5284cuda3std3__48unexpectE)
_ZN34_INTERNAL_1f0281e1_4_k_cu_06f5d5284cuda3std3__48unexpectE:
	.zero		1
	.type		_ZN34_INTERNAL_1f0281e1_4_k_cu_06f5d5286thrust24THRUST_300001_SM_1000_NS6system6detail10sequential3seqE,@object
	.size		_ZN34_INTERNAL_1f0281e1_4_k_cu_06f5d5286thrust24THRUST_300001_SM_1000_NS6system6detail10sequential3seqE,(.L_29 - _ZN34_INTERNAL_1f0281e1_4_k_cu_06f5d5286thrust24THRUST_300001_SM_1000_NS6system6detail10sequential3seqE)
_ZN34_INTERNAL_1f0281e1_4_k_cu_06f5d5286thrust24THRUST_300001_SM_1000_NS6system6detail10sequential3seqE:
	.zero		1
.L_29:


//--------------------- .nv.shared._ZN3cub18CUB_300001_SM_10006detail10radix_sort30DeviceSegmentedRadixSortKernelINS1_5radix10policy_hubIfiiE10Policy1000ELb0ELNS0_9SortOrderE1EfiPiS9_iNS1_21identity_decomposer_tEEEvPKT2_PSB_PKT3_PSF_T4_T5_iiiT7_ --------------------------
	.section	.nv.shared._ZN3cub18CUB_300001_SM_10006detail10radix_sort30DeviceSegmentedRadixSortKernelINS1_5radix10policy_hubIfiiE10Policy1000ELb0ELNS0_9SortOrderE1EfiPiS9_iNS1_21identity_decomposer_tEEEvPKT2_PSB_PKT3_PSF_T4_T5_iiiT7_,"aw",@nobits
	.sectionflags	@""
	.align	16
.nv.shared._ZN3cub18CUB_300001_SM_10006detail10radix_sort30DeviceSegmentedRadixSortKernelINS1_5radix10policy_hubIfiiE10Policy1000ELb0ELNS0_9SortOrderE1EfiPiS9_iNS1_21identity_decomposer_tEEEvPKT2_PSB_PKT3_PSF_T4_T5_iiiT7_:
	.zero		31232


//--------------------- .nv.constant0._ZN3cub18CUB_300001_SM_10006detail10radix_sort30DeviceSegmentedRadixSortKernelINS1_5radix10policy_hubIfiiE10Policy1000ELb1ELNS0_9SortOrderE1EfiPiS9_iNS1_21identity_decomposer_tEEEvPKT2_PSB_PKT3_PSF_T4_T5_iiiT7_ --------------------------
	.section	.nv.constant0._ZN3cub18CUB_300001_SM_10006detail10radix_sort30DeviceSegmentedRadixSortKernelINS1_5radix10policy_hubIfiiE10Policy1000ELb1ELNS0_9SortOrderE1EfiPiS9_iNS1_21identity_decomposer_tEEEvPKT2_PSB_PKT3_PSF_T4_T5_iiiT7_,"a",@progbits
	.sectionflags	@""
	.align	4
.nv.constant0._ZN3cub18CUB_300001_SM_10006detail10radix_sort30DeviceSegmentedRadixSortKernelINS1_5radix10policy_hubIfiiE10Policy1000ELb1ELNS0_9SortOrderE1EfiPiS9_iNS1_21identity_decomposer_tEEEvPKT2_PSB_PKT3_PSF_T4_T5_iiiT7_:
	.zero		957


//--------------------- .nv.constant0._ZN3cub18CUB_300001_SM_10006detail10radix_sort30DeviceSegmentedRadixSortKernelINS1_5radix10policy_hubIfiiE10Policy1000ELb0ELNS0_9SortOrderE1EfiPiS9_iNS1_21identity_decomposer_tEEEvPKT2_PSB_PKT3_PSF_T4_T5_iiiT7_ --------------------------
	.section	.nv.constant0._ZN3cub18CUB_300001_SM_10006detail10radix_sort30DeviceSegmentedRadixSortKernelINS1_5radix10policy_hubIfiiE10Policy1000ELb0ELNS0_9SortOrderE1EfiPiS9_iNS1_21identity_decomposer_tEEEvPKT2_PSB_PKT3_PSF_T4_T5_iiiT7_,"a",@progbits
	.sectionflags	@""
	.align	4
.nv.constant0._ZN3cub18CUB_300001_SM_10006detail10radix_sort30DeviceSegmentedRadixSortKernelINS1_5radix10policy_hubIfiiE10Policy1000ELb0ELNS0_9SortOrderE1EfiPiS9_iNS1_21identity_decomposer_tEEEvPKT2_PSB_PKT3_PSF_T4_T5_iiiT7_:
	.zero		957


//--------------------- .nv.constant0._ZN3cub18CUB_300001_SM_10006detail11EmptyKernelIvEEvv --------------------------
	.section	.nv.constant0._ZN3cub18CUB_300001_SM_10006detail11EmptyKernelIvEEvv,"a",@progbits
	.sectionflags	@""
	.align	4
.nv.constant0._ZN3cub18CUB_300001_SM_10006detail11EmptyKernelIvEEvv:
	.zero		896


//--------------------- .nv.constant0._Z12init_indicesPii --------------------------
	.section	.nv.constant0._Z12init_indicesPii,"a",@progbits
	.sectionflags	@""
	.align	4
.nv.constant0._Z12init_indicesPii:
	.zero		908


//--------------------- SYMBOLS --------------------------

	.type		.nv.reservedSmem.offset0,@object
	.size		.nv.reservedSmem.offset0,0x4
	.type		.nv.reservedSmem.cap,@object
	.size		.nv.reservedSmem.cap,0x4
